//
// Generated by NVIDIA NVVM Compiler
//
// Compiler Build ID: CL-36424714
// Cuda compilation tools, release 13.0, V13.0.88
// Based on NVVM 20.0.0
//

.version 9.0
.target sm_100
.address_size 64

	// .globl	_ZN3cub18CUB_300001_SM_10006detail11EmptyKernelIvEEvv
// _ZZN3cub18CUB_300001_SM_10006detail6reduce28DeviceReduceSingleTileKernelINS2_10policy_hubIfjN4cuda3std3__44plusIfEEE10Policy1000EN6thrust24THRUST_300001_SM_1000_NS6detail15normal_iteratorINSD_10device_ptrIfEEEEPfjS9_ffNS7_10__identityEEEvT0_T1_T2_T3_T4_T6_E12temp_storage has been demoted
// _ZZN3cub18CUB_300001_SM_10006detail6reduce18DeviceReduceKernelINS2_10policy_hubIfjN4cuda3std3__44plusIfEEE10Policy1000EN6thrust24THRUST_300001_SM_1000_NS6detail15normal_iteratorINSD_10device_ptrIfEEEEjS9_fNS7_10__identityEEEvT0_PT3_T1_NS0_13GridEvenShareISN_EET2_T4_E12temp_storage has been demoted
// _ZZN3cub18CUB_300001_SM_10006detail6reduce28DeviceReduceSingleTileKernelINS2_10policy_hubIfjN4cuda3std3__44plusIfEEE10Policy1000EPfSC_iS9_ffNS7_10__identityEEEvT0_T1_T2_T3_T4_T6_E12temp_storage has been demoted
// _ZZN3cub18CUB_300001_SM_10006detail6reduce28DeviceReduceSingleTileKernelINS2_10policy_hubIfyN4cuda3std3__44plusIfEEE10Policy1000EN6thrust24THRUST_300001_SM_1000_NS6detail15normal_iteratorINSD_10device_ptrIfEEEEPfyS9_ffNS7_10__identityEEEvT0_T1_T2_T3_T4_T6_E12temp_storage has been demoted
// _ZZN3cub18CUB_300001_SM_10006detail6reduce18DeviceReduceKernelINS2_10policy_hubIfyN4cuda3std3__44plusIfEEE10Policy1000EN6thrust24THRUST_300001_SM_1000_NS6detail15normal_iteratorINSD_10device_ptrIfEEEEyS9_fNS7_10__identityEEEvT0_PT3_T1_NS0_13GridEvenShareISN_EET2_T4_E12temp_storage has been demoted
// _ZZN3cub18CUB_300001_SM_10006detail6reduce28DeviceReduceSingleTileKernelINS2_10policy_hubIfyN4cuda3std3__44plusIfEEE10Policy1000EPfSC_iS9_ffNS7_10__identityEEEvT0_T1_T2_T3_T4_T6_E12temp_storage has been demoted
// _ZZN3cub18CUB_300001_SM_10006detail10radix_sort31DeviceRadixSortSingleTileKernelINS1_5radix10policy_hubIfNS0_8NullTypeEyE10Policy1000ELNS0_9SortOrderE0EfS6_yNS1_21identity_decomposer_tEEEvPKT1_PSB_PKT2_PSF_T3_iiT4_E12temp_storage has been demoted
// _ZZN3cub18CUB_300001_SM_10006detail10radix_sort30DeviceRadixSortHistogramKernelINS1_5radix10policy_hubIfNS0_8NullTypeEyE10Policy1000ELNS0_9SortOrderE0EfyNS1_21identity_decomposer_tEEEvPT2_PKT1_SB_iiT3_E12temp_storage has been demoted
// _ZZN3cub18CUB_300001_SM_10006detail10radix_sort33DeviceRadixSortExclusiveSumKernelINS1_5radix10policy_hubIfNS0_8NullTypeEyE10Policy1000EyEEvPT0_E12temp_storage has been demoted
// _ZZN3cub18CUB_300001_SM_10006detail10radix_sort29DeviceRadixSortOnesweepKernelINS1_5radix10policy_hubIfNS0_8NullTypeEyE10Policy1000ELNS0_9SortOrderE0EfS6_yiiNS1_21identity_decomposer_tEEEvPT5_SC_PT3_PKSD_PT1_PKSH_PT2_PKSL_T4_iiT6_E1s has been demoted
.global .align 1 .b8 _ZN30_INTERNAL_904b6c0c_4_k_cu_main4cuda3std3__45__cpo5beginE[1];
.global .align 1 .b8 _ZN30_INTERNAL_904b6c0c_4_k_cu_main4cuda3std3__45__cpo3endE[1];
.global .align 1 .b8 _ZN30_INTERNAL_904b6c0c_4_k_cu_main4cuda3std3__45__cpo6cbeginE[1];
.global .align 1 .b8 _ZN30_INTERNAL_904b6c0c_4_k_cu_main4cuda3std3__45__cpo4cendE[1];
.global .align 1 .b8 _ZN30_INTERNAL_904b6c0c_4_k_cu_main4cuda3std3__45__cpo6rbeginE[1];
.global .align 1 .b8 _ZN30_INTERNAL_904b6c0c_4_k_cu_main4cuda3std3__45__cpo4rendE[1];
.global .align 1 .b8 _ZN30_INTERNAL_904b6c0c_4_k_cu_main4cuda3std3__45__cpo7crbeginE[1];
.global .align 1 .b8 _ZN30_INTERNAL_904b6c0c_4_k_cu_main4cuda3std3__45__cpo5crendE[1];
.global .align 1 .b8 _ZN30_INTERNAL_904b6c0c_4_k_cu_main4cuda3std3__432_GLOBAL__N__904b6c0c_4_k_cu_main6ignoreE[1];
.global .align 1 .b8 _ZN30_INTERNAL_904b6c0c_4_k_cu_main4cuda3std3__419piecewise_constructE[1];
.global .align 1 .b8 _ZN30_INTERNAL_904b6c0c_4_k_cu_main4cuda3std3__48in_placeE[1];
.global .align 1 .b8 _ZN30_INTERNAL_904b6c0c_4_k_cu_main4cuda3std3__420unreachable_sentinelE[1];
.global .align 1 .b8 _ZN30_INTERNAL_904b6c0c_4_k_cu_main4cuda3std3__47nulloptE[1];
.global .align 1 .b8 _ZN30_INTERNAL_904b6c0c_4_k_cu_main4cuda3std3__48unexpectE[1];
.global .align 1 .b8 _ZN30_INTERNAL_904b6c0c_4_k_cu_main4cuda3std6ranges3__45__cpo4swapE[1];
.global .align 1 .b8 _ZN30_INTERNAL_904b6c0c_4_k_cu_main4cuda3std6ranges3__45__cpo9iter_moveE[1];
.global .align 1 .b8 _ZN30_INTERNAL_904b6c0c_4_k_cu_main4cuda3std6ranges3__45__cpo5beginE[1];
.global .align 1 .b8 _ZN30_INTERNAL_904b6c0c_4_k_cu_main4cuda3std6ranges3__45__cpo3endE[1];
.global .align 1 .b8 _ZN30_INTERNAL_904b6c0c_4_k_cu_main4cuda3std6ranges3__45__cpo6cbeginE[1];
.global .align 1 .b8 _ZN30_INTERNAL_904b6c0c_4_k_cu_main4cuda3std6ranges3__45__cpo4cendE[1];
.global .align 1 .b8 _ZN30_INTERNAL_904b6c0c_4_k_cu_main4cuda3std6ranges3__45__cpo7advanceE[1];
.global .align 1 .b8 _ZN30_INTERNAL_904b6c0c_4_k_cu_main4cuda3std6ranges3__45__cpo9iter_swapE[1];
.global .align 1 .b8 _ZN30_INTERNAL_904b6c0c_4_k_cu_main4cuda3std6ranges3__45__cpo4nextE[1];
.global .align 1 .b8 _ZN30_INTERNAL_904b6c0c_4_k_cu_main4cuda3std6ranges3__45__cpo4prevE[1];
.global .align 1 .b8 _ZN30_INTERNAL_904b6c0c_4_k_cu_main4cuda3std6ranges3__45__cpo4dataE[1];
.global .align 1 .b8 _ZN30_INTERNAL_904b6c0c_4_k_cu_main4cuda3std6ranges3__45__cpo5cdataE[1];
.global .align 1 .b8 _ZN30_INTERNAL_904b6c0c_4_k_cu_main4cuda3std6ranges3__45__cpo4sizeE[1];
.global .align 1 .b8 _ZN30_INTERNAL_904b6c0c_4_k_cu_main4cuda3std6ranges3__45__cpo5ssizeE[1];
.global .align 1 .b8 _ZN30_INTERNAL_904b6c0c_4_k_cu_main4cuda3std6ranges3__45__cpo8distanceE[1];
.global .align 1 .b8 _ZN30_INTERNAL_904b6c0c_4_k_cu_main6thrust24THRUST_300001_SM_1000_NS8cuda_cub3parE[1];
.global .align 1 .b8 _ZN30_INTERNAL_904b6c0c_4_k_cu_main6thrust24THRUST_300001_SM_1000_NS8cuda_cub10par_nosyncE[1];
.global .align 1 .b8 _ZN30_INTERNAL_904b6c0c_4_k_cu_main6thrust24THRUST_300001_SM_1000_NS6system6detail10sequential3seqE[1];
.global .align 1 .b8 _ZN30_INTERNAL_904b6c0c_4_k_cu_main6thrust24THRUST_300001_SM_1000_NS6system3cpp3parE[1];
.global .align 1 .b8 _ZN30_INTERNAL_904b6c0c_4_k_cu_main6thrust24THRUST_300001_SM_1000_NS12placeholders2_1E[1];
.global .align 1 .b8 _ZN30_INTERNAL_904b6c0c_4_k_cu_main6thrust24THRUST_300001_SM_1000_NS12placeholders2_2E[1];
.global .align 1 .b8 _ZN30_INTERNAL_904b6c0c_4_k_cu_main6thrust24THRUST_300001_SM_1000_NS12placeholders2_3E[1];
.global .align 1 .b8 _ZN30_INTERNAL_904b6c0c_4_k_cu_main6thrust24THRUST_300001_SM_1000_NS12placeholders2_4E[1];
.global .align 1 .b8 _ZN30_INTERNAL_904b6c0c_4_k_cu_main6thrust24THRUST_300001_SM_1000_NS12placeholders2_5E[1];
.global .align 1 .b8 _ZN30_INTERNAL_904b6c0c_4_k_cu_main6thrust24THRUST_300001_SM_1000_NS12placeholders2_6E[1];
.global .align 1 .b8 _ZN30_INTERNAL_904b6c0c_4_k_cu_main6thrust24THRUST_300001_SM_1000_NS12placeholders2_7E[1];
.global .align 1 .b8 _ZN30_INTERNAL_904b6c0c_4_k_cu_main6thrust24THRUST_300001_SM_1000_NS12placeholders2_8E[1];
.global .align 1 .b8 _ZN30_INTERNAL_904b6c0c_4_k_cu_main6thrust24THRUST_300001_SM_1000_NS12placeholders2_9E[1];
.global .align 1 .b8 _ZN30_INTERNAL_904b6c0c_4_k_cu_main6thrust24THRUST_300001_SM_1000_NS12placeholders3_10E[1];
.global .align 1 .b8 _ZN30_INTERNAL_904b6c0c_4_k_cu_main6thrust24THRUST_300001_SM_1000_NS3seqE[1];
.global .align 1 .b8 _ZN30_INTERNAL_904b6c0c_4_k_cu_main6thrust24THRUST_300001_SM_1000_NS6deviceE[1];

.visible .entry _ZN3cub18CUB_300001_SM_10006detail11EmptyKernelIvEEvv()
{


	ret;

}
	// .globl	_ZN3cub18CUB_300001_SM_10006detail9transform16transform_kernelINS2_10policy_hubILb1EN4cuda3std3__45tupleIJN6thrust24THRUST_300001_SM_1000_NS6detail15normal_iteratorINSA_10device_ptrIfEEEEEEEE10policy1000Ei14square_functorSF_JPfEEEvT0_iT1_T2_DpNS2_10kernel_argIT3_EE
.visible .entry _ZN3cub18CUB_300001_SM_10006detail9transform16transform_kernelINS2_10policy_hubILb1EN4cuda3std3__45tupleIJN6thrust24THRUST_300001_SM_1000_NS6detail15normal_iteratorINSA_10device_ptrIfEEEEEEEE10policy1000Ei14square_functorSF_JPfEEEvT0_iT1_T2_DpNS2_10kernel_argIT3_EE(
	.param .u32 _ZN3cub18CUB_300001_SM_10006detail9transform16transform_kernelINS2_10policy_hubILb1EN4cuda3std3__45tupleIJN6thrust24THRUST_300001_SM_1000_NS6detail15normal_iteratorINSA_10device_ptrIfEEEEEEEE10policy1000Ei14square_functorSF_JPfEEEvT0_iT1_T2_DpNS2_10kernel_argIT3_EE_param_0,
	.param .u32 _ZN3cub18CUB_300001_SM_10006detail9transform16transform_kernelINS2_10policy_hubILb1EN4cuda3std3__45tupleIJN6thrust24THRUST_300001_SM_1000_NS6detail15normal_iteratorINSA_10device_ptrIfEEEEEEEE10policy1000Ei14square_functorSF_JPfEEEvT0_iT1_T2_DpNS2_10kernel_argIT3_EE_param_1,
	.param .align 1 .b8 _ZN3cub18CUB_300001_SM_10006detail9transform16transform_kernelINS2_10policy_hubILb1EN4cuda3std3__45tupleIJN6thrust24THRUST_300001_SM_1000_NS6detail15normal_iteratorINSA_10device_ptrIfEEEEEEEE10policy1000Ei14square_functorSF_JPfEEEvT0_iT1_T2_DpNS2_10kernel_argIT3_EE_param_2[1],
	.param .align 8 .b8 _ZN3cub18CUB_300001_SM_10006detail9transform16transform_kernelINS2_10policy_hubILb1EN4cuda3std3__45tupleIJN6thrust24THRUST_300001_SM_1000_NS6detail15normal_iteratorINSA_10device_ptrIfEEEEEEEE10policy1000Ei14square_functorSF_JPfEEEvT0_iT1_T2_DpNS2_10kernel_argIT3_EE_param_3[8],
	.param .align 8 .b8 _ZN3cub18CUB_300001_SM_10006detail9transform16transform_kernelINS2_10policy_hubILb1EN4cuda3std3__45tupleIJN6thrust24THRUST_300001_SM_1000_NS6detail15normal_iteratorINSA_10device_ptrIfEEEEEEEE10policy1000Ei14square_functorSF_JPfEEEvT0_iT1_T2_DpNS2_10kernel_argIT3_EE_param_4[16]
)
.maxntid 128
{
	.reg .pred 	%p<37>;
	.reg .b32 	%r<84>;
	.reg .b32 	%f<89>;
	.reg .b64 	%rd<66>;

	ld.param.u32 	%r50, [_ZN3cub18CUB_300001_SM_10006detail9transform16transform_kernelINS2_10policy_hubILb1EN4cuda3std3__45tupleIJN6thrust24THRUST_300001_SM_1000_NS6detail15normal_iteratorINSA_10device_ptrIfEEEEEEEE10policy1000Ei14square_functorSF_JPfEEEvT0_iT1_T2_DpNS2_10kernel_argIT3_EE_param_0];
	ld.param.u64 	%rd15, [_ZN3cub18CUB_300001_SM_10006detail9transform16transform_kernelINS2_10policy_hubILb1EN4cuda3std3__45tupleIJN6thrust24THRUST_300001_SM_1000_NS6detail15normal_iteratorINSA_10device_ptrIfEEEEEEEE10policy1000Ei14square_functorSF_JPfEEEvT0_iT1_T2_DpNS2_10kernel_argIT3_EE_param_4];
	ld.param.u64 	%rd16, [_ZN3cub18CUB_300001_SM_10006detail9transform16transform_kernelINS2_10policy_hubILb1EN4cuda3std3__45tupleIJN6thrust24THRUST_300001_SM_1000_NS6detail15normal_iteratorINSA_10device_ptrIfEEEEEEEE10policy1000Ei14square_functorSF_JPfEEEvT0_iT1_T2_DpNS2_10kernel_argIT3_EE_param_3];
	ld.param.u32 	%r49, [_ZN3cub18CUB_300001_SM_10006detail9transform16transform_kernelINS2_10policy_hubILb1EN4cuda3std3__45tupleIJN6thrust24THRUST_300001_SM_1000_NS6detail15normal_iteratorINSA_10device_ptrIfEEEEEEEE10policy1000Ei14square_functorSF_JPfEEEvT0_iT1_T2_DpNS2_10kernel_argIT3_EE_param_1];
	cvta.to.global.u64 	%rd1, %rd16;
	cvta.to.global.u64 	%rd2, %rd15;
	shl.b32 	%r1, %r49, 7;
	mov.u32 	%r51, %ctaid.x;
	mul.lo.s32 	%r2, %r1, %r51;
	sub.s32 	%r3, %r50, %r2;
	min.s32 	%r4, %r1, %r3;
	shl.b32 	%r5, %r4, 2;
	mov.u32 	%r6, %tid.x;
	shl.b32 	%r72, %r6, 7;
	setp.ge.s32 	%p1, %r72, %r5;
	@%p1 bra 	$L__BB1_3;
	mul.wide.u32 	%rd17, %r6, 128;
	add.s64 	%rd18, %rd2, %rd17;
	mul.wide.s32 	%rd19, %r2, 4;
	add.s64 	%rd64, %rd18, %rd19;
$L__BB1_2:
	.pragma "nounroll";
	// begin inline asm
	prefetch.global.L2 [%rd64];
	// end inline asm
	add.s32 	%r72, %r72, 16384;
	add.s64 	%rd64, %rd64, 16384;
	setp.lt.s32 	%p2, %r72, %r5;
	@%p2 bra 	$L__BB1_2;
$L__BB1_3:
	mul.wide.s32 	%rd21, %r2, 4;
	add.s64 	%rd6, %rd2, %rd21;
	add.s64 	%rd7, %rd1, %rd21;
	setp.gt.s32 	%p3, %r1, %r3;
	@%p3 bra 	$L__BB1_17;
	setp.lt.s32 	%p4, %r49, 1;
	@%p4 bra 	$L__BB1_58;
	and.b32  	%r10, %r49, 15;
	setp.lt.u32 	%p5, %r49, 16;
	mov.b32 	%r79, 0;
	@%p5 bra 	$L__BB1_8;
	and.b32  	%r79, %r49, 2147483632;
	neg.s32 	%r74, %r79;
	add.s32 	%r73, %r6, 1152;
	mul.wide.u32 	%rd22, %r6, 4;
	or.b64  	%rd65, %rd22, 4096;
$L__BB1_7:
	.pragma "nounroll";
	mul.wide.s32 	%rd23, %r73, 4;
	add.s64 	%rd24, %rd23, 1536;
	add.s64 	%rd25, %rd6, %rd65;
	ld.global.f32 	%f1, [%rd25+-4096];
	mul.f32 	%f2, %f1, %f1;
	add.s64 	%rd26, %rd7, %rd65;
	st.global.f32 	[%rd26+-4096], %f2;
	ld.global.f32 	%f3, [%rd25+-3584];
	mul.f32 	%f4, %f3, %f3;
	st.global.f32 	[%rd26+-3584], %f4;
	ld.global.f32 	%f5, [%rd25+-3072];
	mul.f32 	%f6, %f5, %f5;
	st.global.f32 	[%rd26+-3072], %f6;
	ld.global.f32 	%f7, [%rd25+-2560];
	mul.f32 	%f8, %f7, %f7;
	st.global.f32 	[%rd26+-2560], %f8;
	ld.global.f32 	%f9, [%rd25+-2048];
	mul.f32 	%f10, %f9, %f9;
	st.global.f32 	[%rd26+-2048], %f10;
	ld.global.f32 	%f11, [%rd25+-1536];
	mul.f32 	%f12, %f11, %f11;
	st.global.f32 	[%rd26+-1536], %f12;
	ld.global.f32 	%f13, [%rd25+-1024];
	mul.f32 	%f14, %f13, %f13;
	st.global.f32 	[%rd26+-1024], %f14;
	ld.global.f32 	%f15, [%rd25+-512];
	mul.f32 	%f16, %f15, %f15;
	st.global.f32 	[%rd26+-512], %f16;
	ld.global.f32 	%f17, [%rd25];
	mul.f32 	%f18, %f17, %f17;
	st.global.f32 	[%rd26], %f18;
	add.s64 	%rd27, %rd6, %rd24;
	ld.global.f32 	%f19, [%rd27+-1536];
	mul.f32 	%f20, %f19, %f19;
	add.s64 	%rd28, %rd7, %rd24;
	st.global.f32 	[%rd28+-1536], %f20;
	ld.global.f32 	%f21, [%rd27+-1024];
	mul.f32 	%f22, %f21, %f21;
	st.global.f32 	[%rd28+-1024], %f22;
	ld.global.f32 	%f23, [%rd27+-512];
	mul.f32 	%f24, %f23, %f23;
	st.global.f32 	[%rd28+-512], %f24;
	ld.global.f32 	%f25, [%rd27];
	mul.f32 	%f26, %f25, %f25;
	st.global.f32 	[%rd28], %f26;
	ld.global.f32 	%f27, [%rd27+512];
	mul.f32 	%f28, %f27, %f27;
	st.global.f32 	[%rd28+512], %f28;
	ld.global.f32 	%f29, [%rd27+1024];
	mul.f32 	%f30, %f29, %f29;
	st.global.f32 	[%rd28+1024], %f30;
	ld.global.f32 	%f31, [%rd27+1536];
	mul.f32 	%f32, %f31, %f31;
	st.global.f32 	[%rd28+1536], %f32;
	add.s32 	%r74, %r74, 16;
	add.s32 	%r73, %r73, 2048;
	add.s64 	%rd65, %rd65, 8192;
	setp.eq.s32 	%p6, %r74, 0;
	@%p6 bra 	$L__BB1_8;
	bra.uni 	$L__BB1_7;
$L__BB1_8:
	setp.eq.s32 	%p7, %r10, 0;
	@%p7 bra 	$L__BB1_58;
	and.b32  	%r37, %r49, 7;
	setp.lt.u32 	%p8, %r10, 8;
	@%p8 bra 	$L__BB1_11;
	shl.b32 	%r53, %r79, 7;
	add.s32 	%r54, %r53, %r6;
	mul.wide.s32 	%rd29, %r54, 4;
	add.s64 	%rd30, %rd6, %rd29;
	ld.global.f32 	%f33, [%rd30];
	mul.f32 	%f34, %f33, %f33;
	add.s64 	%rd31, %rd7, %rd29;
	st.global.f32 	[%rd31], %f34;
	ld.global.f32 	%f35, [%rd30+512];
	mul.f32 	%f36, %f35, %f35;
	st.global.f32 	[%rd31+512], %f36;
	ld.global.f32 	%f37, [%rd30+1024];
	mul.f32 	%f38, %f37, %f37;
	st.global.f32 	[%rd31+1024], %f38;
	ld.global.f32 	%f39, [%rd30+1536];
	mul.f32 	%f40, %f39, %f39;
	st.global.f32 	[%rd31+1536], %f40;
	ld.global.f32 	%f41, [%rd30+2048];
	mul.f32 	%f42, %f41, %f41;
	st.global.f32 	[%rd31+2048], %f42;
	ld.global.f32 	%f43, [%rd30+2560];
	mul.f32 	%f44, %f43, %f43;
	st.global.f32 	[%rd31+2560], %f44;
	ld.global.f32 	%f45, [%rd30+3072];
	mul.f32 	%f46, %f45, %f45;
	st.global.f32 	[%rd31+3072], %f46;
	ld.global.f32 	%f47, [%rd30+3584];
	mul.f32 	%f48, %f47, %f47;
	st.global.f32 	[%rd31+3584], %f48;
	add.s32 	%r79, %r79, 8;
$L__BB1_11:
	setp.eq.s32 	%p9, %r37, 0;
	@%p9 bra 	$L__BB1_58;
	and.b32  	%r40, %r49, 3;
	setp.lt.u32 	%p10, %r37, 4;
	@%p10 bra 	$L__BB1_14;
	shl.b32 	%r55, %r79, 7;
	add.s32 	%r56, %r55, %r6;
	mul.wide.s32 	%rd32, %r56, 4;
	add.s64 	%rd33, %rd6, %rd32;
	ld.global.f32 	%f49, [%rd33];
	mul.f32 	%f50, %f49, %f49;
	add.s64 	%rd34, %rd7, %rd32;
	st.global.f32 	[%rd34], %f50;
	ld.global.f32 	%f51, [%rd33+512];
	mul.f32 	%f52, %f51, %f51;
	st.global.f32 	[%rd34+512], %f52;
	ld.global.f32 	%f53, [%rd33+1024];
	mul.f32 	%f54, %f53, %f53;
	st.global.f32 	[%rd34+1024], %f54;
	ld.global.f32 	%f55, [%rd33+1536];
	mul.f32 	%f56, %f55, %f55;
	st.global.f32 	[%rd34+1536], %f56;
	add.s32 	%r79, %r79, 4;
$L__BB1_14:
	setp.eq.s32 	%p11, %r40, 0;
	@%p11 bra 	$L__BB1_58;
	shl.b32 	%r57, %r79, 7;
	add.s32 	%r83, %r6, %r57;
	neg.s32 	%r82, %r40;
$L__BB1_16:
	.pragma "nounroll";
	mul.wide.s32 	%rd36, %r83, 4;
	add.s64 	%rd37, %rd7, %rd36;
	add.s64 	%rd38, %rd6, %rd36;
	ld.global.f32 	%f57, [%rd38];
	mul.f32 	%f58, %f57, %f57;
	st.global.f32 	[%rd37], %f58;
	add.s32 	%r83, %r83, 128;
	add.s32 	%r82, %r82, 1;
	setp.ne.s32 	%p12, %r82, 0;
	@%p12 bra 	$L__BB1_16;
	bra.uni 	$L__BB1_58;
$L__BB1_17:
	setp.lt.s32 	%p13, %r49, 1;
	@%p13 bra 	$L__BB1_58;
	and.b32  	%r14, %r49, 7;
	setp.lt.u32 	%p14, %r49, 8;
	mov.b32 	%r76, 0;
	@%p14 bra 	$L__BB1_37;
	and.b32  	%r76, %r49, 2147483640;
	mov.b32 	%r75, 0;
$L__BB1_20:
	.pragma "nounroll";
	shl.b32 	%r60, %r75, 7;
	add.s32 	%r21, %r60, %r6;
	setp.ge.s32 	%p15, %r21, %r4;
	@%p15 bra 	$L__BB1_22;
	mul.wide.u32 	%rd39, %r21, 4;
	add.s64 	%rd40, %rd6, %rd39;
	ld.global.f32 	%f59, [%rd40];
	mul.f32 	%f60, %f59, %f59;
	add.s64 	%rd41, %rd7, %rd39;
	st.global.f32 	[%rd41], %f60;
$L__BB1_22:
	add.s32 	%r61, %r21, 128;
	setp.ge.s32 	%p16, %r61, %r4;
	mul.wide.s32 	%rd42, %r61, 4;
	add.s64 	%rd11, %rd6, %rd42;
	add.s64 	%rd12, %rd7, %rd42;
	@%p16 bra 	$L__BB1_24;
	ld.global.f32 	%f61, [%rd11];
	mul.f32 	%f62, %f61, %f61;
	st.global.f32 	[%rd12], %f62;
$L__BB1_24:
	add.s32 	%r62, %r21, 256;
	setp.ge.s32 	%p17, %r62, %r4;
	@%p17 bra 	$L__BB1_26;
	ld.global.f32 	%f63, [%rd11+512];
	mul.f32 	%f64, %f63, %f63;
	st.global.f32 	[%rd12+512], %f64;
$L__BB1_26:
	add.s32 	%r63, %r21, 384;
	setp.ge.s32 	%p18, %r63, %r4;
	@%p18 bra 	$L__BB1_28;
	ld.global.f32 	%f65, [%rd11+1024];
	mul.f32 	%f66, %f65, %f65;
	st.global.f32 	[%rd12+1024], %f66;
$L__BB1_28:
	add.s32 	%r64, %r21, 512;
	setp.ge.s32 	%p19, %r64, %r4;
	@%p19 bra 	$L__BB1_30;
	ld.global.f32 	%f67, [%rd11+1536];
	mul.f32 	%f68, %f67, %f67;
	st.global.f32 	[%rd12+1536], %f68;
$L__BB1_30:
	add.s32 	%r65, %r21, 640;
	setp.ge.s32 	%p20, %r65, %r4;
	@%p20 bra 	$L__BB1_32;
	ld.global.f32 	%f69, [%rd11+2048];
	mul.f32 	%f70, %f69, %f69;
	st.global.f32 	[%rd12+2048], %f70;
$L__BB1_32:
	add.s32 	%r66, %r21, 768;
	setp.ge.s32 	%p21, %r66, %r4;
	@%p21 bra 	$L__BB1_34;
	ld.global.f32 	%f71, [%rd11+2560];
	mul.f32 	%f72, %f71, %f71;
	st.global.f32 	[%rd12+2560], %f72;
$L__BB1_34:
	add.s32 	%r67, %r21, 896;
	setp.ge.s32 	%p22, %r67, %r4;
	@%p22 bra 	$L__BB1_36;
	ld.global.f32 	%f73, [%rd11+3072];
	mul.f32 	%f74, %f73, %f73;
	st.global.f32 	[%rd12+3072], %f74;
$L__BB1_36:
	add.s32 	%r75, %r75, 8;
	setp.ne.s32 	%p23, %r75, %r76;
	@%p23 bra 	$L__BB1_20;
$L__BB1_37:
	setp.eq.s32 	%p24, %r14, 0;
	@%p24 bra 	$L__BB1_58;
	and.b32  	%r24, %r49, 3;
	setp.lt.u32 	%p25, %r14, 4;
	@%p25 bra 	$L__BB1_48;
	shl.b32 	%r68, %r76, 7;
	add.s32 	%r25, %r68, %r6;
	setp.ge.s32 	%p26, %r25, %r4;
	@%p26 bra 	$L__BB1_41;
	mul.wide.s32 	%rd43, %r25, 4;
	add.s64 	%rd44, %rd6, %rd43;
	ld.global.f32 	%f75, [%rd44];
	mul.f32 	%f76, %f75, %f75;
	add.s64 	%rd45, %rd7, %rd43;
	st.global.f32 	[%rd45], %f76;
$L__BB1_41:
	add.s32 	%r26, %r25, 128;
	setp.ge.s32 	%p27, %r26, %r4;
	@%p27 bra 	$L__BB1_43;
	mul.wide.s32 	%rd46, %r26, 4;
	add.s64 	%rd47, %rd6, %rd46;
	ld.global.f32 	%f77, [%rd47];
	mul.f32 	%f78, %f77, %f77;
	add.s64 	%rd48, %rd7, %rd46;
	st.global.f32 	[%rd48], %f78;
$L__BB1_43:
	add.s32 	%r27, %r25, 256;
	setp.ge.s32 	%p28, %r27, %r4;
	@%p28 bra 	$L__BB1_45;
	mul.wide.s32 	%rd49, %r27, 4;
	add.s64 	%rd50, %rd6, %rd49;
	ld.global.f32 	%f79, [%rd50];
	mul.f32 	%f80, %f79, %f79;
	add.s64 	%rd51, %rd7, %rd49;
	st.global.f32 	[%rd51], %f80;
$L__BB1_45:
	add.s32 	%r28, %r25, 384;
	setp.ge.s32 	%p29, %r28, %r4;
	@%p29 bra 	$L__BB1_47;
	mul.wide.s32 	%rd52, %r28, 4;
	add.s64 	%rd53, %rd6, %rd52;
	ld.global.f32 	%f81, [%rd53];
	mul.f32 	%f82, %f81, %f81;
	add.s64 	%rd54, %rd7, %rd52;
	st.global.f32 	[%rd54], %f82;
$L__BB1_47:
	add.s32 	%r76, %r76, 4;
$L__BB1_48:
	setp.eq.s32 	%p30, %r24, 0;
	@%p30 bra 	$L__BB1_58;
	setp.eq.s32 	%p31, %r24, 1;
	@%p31 bra 	$L__BB1_55;
	shl.b32 	%r69, %r76, 7;
	add.s32 	%r31, %r69, %r6;
	setp.ge.s32 	%p32, %r31, %r4;
	@%p32 bra 	$L__BB1_52;
	mul.wide.s32 	%rd55, %r31, 4;
	add.s64 	%rd56, %rd6, %rd55;
	ld.global.f32 	%f83, [%rd56];
	mul.f32 	%f84, %f83, %f83;
	add.s64 	%rd57, %rd7, %rd55;
	st.global.f32 	[%rd57], %f84;
$L__BB1_52:
	add.s32 	%r32, %r31, 128;
	setp.ge.s32 	%p33, %r32, %r4;
	@%p33 bra 	$L__BB1_54;
	mul.wide.s32 	%rd58, %r32, 4;
	add.s64 	%rd59, %rd6, %rd58;
	ld.global.f32 	%f85, [%rd59];
	mul.f32 	%f86, %f85, %f85;
	add.s64 	%rd60, %rd7, %rd58;
	st.global.f32 	[%rd60], %f86;
$L__BB1_54:
	add.s32 	%r76, %r76, 2;
$L__BB1_55:
	and.b32  	%r70, %r49, 1;
	setp.eq.b32 	%p34, %r70, 1;
	not.pred 	%p35, %p34;
	@%p35 bra 	$L__BB1_58;
	shl.b32 	%r71, %r76, 7;
	add.s32 	%r35, %r71, %r6;
	setp.ge.s32 	%p36, %r35, %r4;
	@%p36 bra 	$L__BB1_58;
	mul.wide.s32 	%rd61, %r35, 4;
	add.s64 	%rd62, %rd6, %rd61;
	ld.global.f32 	%f87, [%rd62];
	mul.f32 	%f88, %f87, %f87;
	add.s64 	%rd63, %rd7, %rd61;
	st.global.f32 	[%rd63], %f88;
$L__BB1_58:
	ret;

}
	// .globl	_ZN3cub18CUB_300001_SM_10006detail9transform16transform_kernelINS2_10policy_hubILb1EN4cuda3std3__45tupleIJN6thrust24THRUST_300001_SM_1000_NS6detail15normal_iteratorINSA_10device_ptrIfEEEEEEEE10policy1000El14square_functorSF_JPfEEEvT0_iT1_T2_DpNS2_10kernel_argIT3_EE
.visible .entry _ZN3cub18CUB_300001_SM_10006detail9transform16transform_kernelINS2_10policy_hubILb1EN4cuda3std3__45tupleIJN6thrust24THRUST_300001_SM_1000_NS6detail15normal_iteratorINSA_10device_ptrIfEEEEEEEE10policy1000El14square_functorSF_JPfEEEvT0_iT1_T2_DpNS2_10kernel_argIT3_EE(
	.param .u64 _ZN3cub18CUB_300001_SM_10006detail9transform16transform_kernelINS2_10policy_hubILb1EN4cuda3std3__45tupleIJN6thrust24THRUST_300001_SM_1000_NS6detail15normal_iteratorINSA_10device_ptrIfEEEEEEEE10policy1000El14square_functorSF_JPfEEEvT0_iT1_T2_DpNS2_10kernel_argIT3_EE_param_0,
	.param .u32 _ZN3cub18CUB_300001_SM_10006detail9transform16transform_kernelINS2_10policy_hubILb1EN4cuda3std3__45tupleIJN6thrust24THRUST_300001_SM_1000_NS6detail15normal_iteratorINSA_10device_ptrIfEEEEEEEE10policy1000El14square_functorSF_JPfEEEvT0_iT1_T2_DpNS2_10kernel_argIT3_EE_param_1,
	.param .align 1 .b8 _ZN3cub18CUB_300001_SM_10006detail9transform16transform_kernelINS2_10policy_hubILb1EN4cuda3std3__45tupleIJN6thrust24THRUST_300001_SM_1000_NS6detail15normal_iteratorINSA_10device_ptrIfEEEEEEEE10policy1000El14square_functorSF_JPfEEEvT0_iT1_T2_DpNS2_10kernel_argIT3_EE_param_2[1],
	.param .align 8 .b8 _ZN3cub18CUB_300001_SM_10006detail9transform16transform_kernelINS2_10policy_hubILb1EN4cuda3std3__45tupleIJN6thrust24THRUST_300001_SM_1000_NS6detail15normal_iteratorINSA_10device_ptrIfEEEEEEEE10policy1000El14square_functorSF_JPfEEEvT0_iT1_T2_DpNS2_10kernel_argIT3_EE_param_3[8],
	.param .align 8 .b8 _ZN3cub18CUB_300001_SM_10006detail9transform16transform_kernelINS2_10policy_hubILb1EN4cuda3std3__45tupleIJN6thrust24THRUST_300001_SM_1000_NS6detail15normal_iteratorINSA_10device_ptrIfEEEEEEEE10policy1000El14square_functorSF_JPfEEEvT0_iT1_T2_DpNS2_10kernel_argIT3_EE_param_4[16]
)
.maxntid 128
{
	.reg .pred 	%p<37>;
	.reg .b32 	%r<81>;
	.reg .b32 	%f<89>;
	.reg .b64 	%rd<72>;

	ld.param.u64 	%rd16, [_ZN3cub18CUB_300001_SM_10006detail9transform16transform_kernelINS2_10policy_hubILb1EN4cuda3std3__45tupleIJN6thrust24THRUST_300001_SM_1000_NS6detail15normal_iteratorINSA_10device_ptrIfEEEEEEEE10policy1000El14square_functorSF_JPfEEEvT0_iT1_T2_DpNS2_10kernel_argIT3_EE_param_0];
	ld.param.u64 	%rd17, [_ZN3cub18CUB_300001_SM_10006detail9transform16transform_kernelINS2_10policy_hubILb1EN4cuda3std3__45tupleIJN6thrust24THRUST_300001_SM_1000_NS6detail15normal_iteratorINSA_10device_ptrIfEEEEEEEE10policy1000El14square_functorSF_JPfEEEvT0_iT1_T2_DpNS2_10kernel_argIT3_EE_param_4];
	ld.param.u64 	%rd18, [_ZN3cub18CUB_300001_SM_10006detail9transform16transform_kernelINS2_10policy_hubILb1EN4cuda3std3__45tupleIJN6thrust24THRUST_300001_SM_1000_NS6detail15normal_iteratorINSA_10device_ptrIfEEEEEEEE10policy1000El14square_functorSF_JPfEEEvT0_iT1_T2_DpNS2_10kernel_argIT3_EE_param_3];
	ld.param.u32 	%r47, [_ZN3cub18CUB_300001_SM_10006detail9transform16transform_kernelINS2_10policy_hubILb1EN4cuda3std3__45tupleIJN6thrust24THRUST_300001_SM_1000_NS6detail15normal_iteratorINSA_10device_ptrIfEEEEEEEE10policy1000El14square_functorSF_JPfEEEvT0_iT1_T2_DpNS2_10kernel_argIT3_EE_param_1];
	cvta.to.global.u64 	%rd1, %rd18;
	cvta.to.global.u64 	%rd2, %rd17;
	shl.b32 	%r1, %r47, 7;
	mov.u32 	%r48, %ctaid.x;
	cvt.u64.u32 	%rd19, %r48;
	cvt.s64.s32 	%rd20, %r1;
	mul.lo.s64 	%rd3, %rd20, %rd19;
	sub.s64 	%rd21, %rd16, %rd3;
	min.s64 	%rd22, %rd21, %rd20;
	cvt.u32.u64 	%r2, %rd22;
	shl.b32 	%r3, %r2, 2;
	mov.u32 	%r4, %tid.x;
	shl.b32 	%r69, %r4, 7;
	setp.ge.s32 	%p1, %r69, %r3;
	@%p1 bra 	$L__BB2_3;
	shl.b64 	%rd23, %rd3, 2;
	add.s64 	%rd24, %rd2, %rd23;
	mul.wide.u32 	%rd25, %r4, 128;
	add.s64 	%rd70, %rd24, %rd25;
$L__BB2_2:
	.pragma "nounroll";
	// begin inline asm
	prefetch.global.L2 [%rd70];
	// end inline asm
	add.s32 	%r69, %r69, 16384;
	add.s64 	%rd70, %rd70, 16384;
	setp.lt.s32 	%p2, %r69, %r3;
	@%p2 bra 	$L__BB2_2;
$L__BB2_3:
	shl.b64 	%rd27, %rd3, 2;
	add.s64 	%rd7, %rd2, %rd27;
	add.s64 	%rd8, %rd1, %rd27;
	setp.eq.s32 	%p3, %r1, %r2;
	@%p3 bra 	$L__BB2_45;
	setp.lt.s32 	%p4, %r47, 1;
	@%p4 bra 	$L__BB2_58;
	and.b32  	%r8, %r47, 7;
	setp.lt.u32 	%p5, %r47, 8;
	mov.b32 	%r78, 0;
	@%p5 bra 	$L__BB2_24;
	and.b32  	%r78, %r47, 2147483640;
	mov.b32 	%r72, 0;
$L__BB2_7:
	.pragma "nounroll";
	shl.b32 	%r51, %r72, 7;
	add.s32 	%r19, %r51, %r4;
	setp.ge.s32 	%p6, %r19, %r2;
	@%p6 bra 	$L__BB2_9;
	mul.wide.u32 	%rd28, %r19, 4;
	add.s64 	%rd29, %rd7, %rd28;
	ld.global.f32 	%f1, [%rd29];
	mul.f32 	%f2, %f1, %f1;
	add.s64 	%rd30, %rd8, %rd28;
	st.global.f32 	[%rd30], %f2;
$L__BB2_9:
	add.s32 	%r52, %r19, 128;
	setp.ge.s32 	%p7, %r52, %r2;
	mul.wide.s32 	%rd31, %r52, 4;
	add.s64 	%rd12, %rd7, %rd31;
	add.s64 	%rd13, %rd8, %rd31;
	@%p7 bra 	$L__BB2_11;
	ld.global.f32 	%f3, [%rd12];
	mul.f32 	%f4, %f3, %f3;
	st.global.f32 	[%rd13], %f4;
$L__BB2_11:
	add.s32 	%r53, %r19, 256;
	setp.ge.s32 	%p8, %r53, %r2;
	@%p8 bra 	$L__BB2_13;
	ld.global.f32 	%f5, [%rd12+512];
	mul.f32 	%f6, %f5, %f5;
	st.global.f32 	[%rd13+512], %f6;
$L__BB2_13:
	add.s32 	%r54, %r19, 384;
	setp.ge.s32 	%p9, %r54, %r2;
	@%p9 bra 	$L__BB2_15;
	ld.global.f32 	%f7, [%rd12+1024];
	mul.f32 	%f8, %f7, %f7;
	st.global.f32 	[%rd13+1024], %f8;
$L__BB2_15:
	add.s32 	%r55, %r19, 512;
	setp.ge.s32 	%p10, %r55, %r2;
	@%p10 bra 	$L__BB2_17;
	ld.global.f32 	%f9, [%rd12+1536];
	mul.f32 	%f10, %f9, %f9;
	st.global.f32 	[%rd13+1536], %f10;
$L__BB2_17:
	add.s32 	%r56, %r19, 640;
	setp.ge.s32 	%p11, %r56, %r2;
	@%p11 bra 	$L__BB2_19;
	ld.global.f32 	%f11, [%rd12+2048];
	mul.f32 	%f12, %f11, %f11;
	st.global.f32 	[%rd13+2048], %f12;
$L__BB2_19:
	add.s32 	%r57, %r19, 768;
	setp.ge.s32 	%p12, %r57, %r2;
	@%p12 bra 	$L__BB2_21;
	ld.global.f32 	%f13, [%rd12+2560];
	mul.f32 	%f14, %f13, %f13;
	st.global.f32 	[%rd13+2560], %f14;
$L__BB2_21:
	add.s32 	%r58, %r19, 896;
	setp.ge.s32 	%p13, %r58, %r2;
	@%p13 bra 	$L__BB2_23;
	ld.global.f32 	%f15, [%rd12+3072];
	mul.f32 	%f16, %f15, %f15;
	st.global.f32 	[%rd13+3072], %f16;
$L__BB2_23:
	add.s32 	%r72, %r72, 8;
	setp.eq.s32 	%p14, %r72, %r78;
	@%p14 bra 	$L__BB2_24;
	bra.uni 	$L__BB2_7;
$L__BB2_24:
	setp.eq.s32 	%p15, %r8, 0;
	@%p15 bra 	$L__BB2_58;
	and.b32  	%r35, %r47, 3;
	setp.lt.u32 	%p16, %r8, 4;
	@%p16 bra 	$L__BB2_35;
	shl.b32 	%r59, %r78, 7;
	add.s32 	%r36, %r59, %r4;
	setp.ge.s32 	%p17, %r36, %r2;
	@%p17 bra 	$L__BB2_28;
	mul.wide.s32 	%rd32, %r36, 4;
	add.s64 	%rd33, %rd7, %rd32;
	ld.global.f32 	%f17, [%rd33];
	mul.f32 	%f18, %f17, %f17;
	add.s64 	%rd34, %rd8, %rd32;
	st.global.f32 	[%rd34], %f18;
$L__BB2_28:
	add.s32 	%r37, %r36, 128;
	setp.ge.s32 	%p18, %r37, %r2;
	@%p18 bra 	$L__BB2_30;
	mul.wide.s32 	%rd35, %r37, 4;
	add.s64 	%rd36, %rd7, %rd35;
	ld.global.f32 	%f19, [%rd36];
	mul.f32 	%f20, %f19, %f19;
	add.s64 	%rd37, %rd8, %rd35;
	st.global.f32 	[%rd37], %f20;
$L__BB2_30:
	add.s32 	%r38, %r36, 256;
	setp.ge.s32 	%p19, %r38, %r2;
	@%p19 bra 	$L__BB2_32;
	mul.wide.s32 	%rd38, %r38, 4;
	add.s64 	%rd39, %rd7, %rd38;
	ld.global.f32 	%f21, [%rd39];
	mul.f32 	%f22, %f21, %f21;
	add.s64 	%rd40, %rd8, %rd38;
	st.global.f32 	[%rd40], %f22;
$L__BB2_32:
	add.s32 	%r39, %r36, 384;
	setp.ge.s32 	%p20, %r39, %r2;
	@%p20 bra 	$L__BB2_34;
	mul.wide.s32 	%rd41, %r39, 4;
	add.s64 	%rd42, %rd7, %rd41;
	ld.global.f32 	%f23, [%rd42];
	mul.f32 	%f24, %f23, %f23;
	add.s64 	%rd43, %rd8, %rd41;
	st.global.f32 	[%rd43], %f24;
$L__BB2_34:
	add.s32 	%r78, %r78, 4;
$L__BB2_35:
	setp.eq.s32 	%p21, %r35, 0;
	@%p21 bra 	$L__BB2_58;
	setp.eq.s32 	%p22, %r35, 1;
	@%p22 bra 	$L__BB2_42;
	shl.b32 	%r60, %r78, 7;
	add.s32 	%r42, %r60, %r4;
	setp.ge.s32 	%p23, %r42, %r2;
	@%p23 bra 	$L__BB2_39;
	mul.wide.s32 	%rd44, %r42, 4;
	add.s64 	%rd45, %rd7, %rd44;
	ld.global.f32 	%f25, [%rd45];
	mul.f32 	%f26, %f25, %f25;
	add.s64 	%rd46, %rd8, %rd44;
	st.global.f32 	[%rd46], %f26;
$L__BB2_39:
	add.s32 	%r43, %r42, 128;
	setp.ge.s32 	%p24, %r43, %r2;
	@%p24 bra 	$L__BB2_41;
	mul.wide.s32 	%rd47, %r43, 4;
	add.s64 	%rd48, %rd7, %rd47;
	ld.global.f32 	%f27, [%rd48];
	mul.f32 	%f28, %f27, %f27;
	add.s64 	%rd49, %rd8, %rd47;
	st.global.f32 	[%rd49], %f28;
$L__BB2_41:
	add.s32 	%r78, %r78, 2;
$L__BB2_42:
	and.b32  	%r61, %r47, 1;
	setp.eq.b32 	%p25, %r61, 1;
	not.pred 	%p26, %p25;
	@%p26 bra 	$L__BB2_58;
	shl.b32 	%r62, %r78, 7;
	add.s32 	%r46, %r62, %r4;
	setp.ge.s32 	%p27, %r46, %r2;
	@%p27 bra 	$L__BB2_58;
	mul.wide.s32 	%rd50, %r46, 4;
	add.s64 	%rd51, %rd7, %rd50;
	ld.global.f32 	%f29, [%rd51];
	mul.f32 	%f30, %f29, %f29;
	add.s64 	%rd52, %rd8, %rd50;
	st.global.f32 	[%rd52], %f30;
	bra.uni 	$L__BB2_58;
$L__BB2_45:
	setp.lt.s32 	%p28, %r47, 1;
	@%p28 bra 	$L__BB2_58;
	and.b32  	%r10, %r47, 15;
	setp.lt.u32 	%p29, %r47, 16;
	mov.b32 	%r74, 0;
	@%p29 bra 	$L__BB2_49;
	and.b32  	%r74, %r47, 2147483632;
	neg.s32 	%r71, %r74;
	add.s32 	%r70, %r4, 1152;
	mul.wide.u32 	%rd53, %r4, 4;
	or.b64  	%rd71, %rd53, 4096;
$L__BB2_48:
	.pragma "nounroll";
	mul.wide.s32 	%rd54, %r70, 4;
	add.s64 	%rd55, %rd54, 1536;
	add.s64 	%rd56, %rd7, %rd71;
	ld.global.f32 	%f31, [%rd56+-4096];
	mul.f32 	%f32, %f31, %f31;
	add.s64 	%rd57, %rd8, %rd71;
	st.global.f32 	[%rd57+-4096], %f32;
	ld.global.f32 	%f33, [%rd56+-3584];
	mul.f32 	%f34, %f33, %f33;
	st.global.f32 	[%rd57+-3584], %f34;
	ld.global.f32 	%f35, [%rd56+-3072];
	mul.f32 	%f36, %f35, %f35;
	st.global.f32 	[%rd57+-3072], %f36;
	ld.global.f32 	%f37, [%rd56+-2560];
	mul.f32 	%f38, %f37, %f37;
	st.global.f32 	[%rd57+-2560], %f38;
	ld.global.f32 	%f39, [%rd56+-2048];
	mul.f32 	%f40, %f39, %f39;
	st.global.f32 	[%rd57+-2048], %f40;
	ld.global.f32 	%f41, [%rd56+-1536];
	mul.f32 	%f42, %f41, %f41;
	st.global.f32 	[%rd57+-1536], %f42;
	ld.global.f32 	%f43, [%rd56+-1024];
	mul.f32 	%f44, %f43, %f43;
	st.global.f32 	[%rd57+-1024], %f44;
	ld.global.f32 	%f45, [%rd56+-512];
	mul.f32 	%f46, %f45, %f45;
	st.global.f32 	[%rd57+-512], %f46;
	ld.global.f32 	%f47, [%rd56];
	mul.f32 	%f48, %f47, %f47;
	st.global.f32 	[%rd57], %f48;
	add.s64 	%rd58, %rd7, %rd55;
	ld.global.f32 	%f49, [%rd58+-1536];
	mul.f32 	%f50, %f49, %f49;
	add.s64 	%rd59, %rd8, %rd55;
	st.global.f32 	[%rd59+-1536], %f50;
	ld.global.f32 	%f51, [%rd58+-1024];
	mul.f32 	%f52, %f51, %f51;
	st.global.f32 	[%rd59+-1024], %f52;
	ld.global.f32 	%f53, [%rd58+-512];
	mul.f32 	%f54, %f53, %f53;
	st.global.f32 	[%rd59+-512], %f54;
	ld.global.f32 	%f55, [%rd58];
	mul.f32 	%f56, %f55, %f55;
	st.global.f32 	[%rd59], %f56;
	ld.global.f32 	%f57, [%rd58+512];
	mul.f32 	%f58, %f57, %f57;
	st.global.f32 	[%rd59+512], %f58;
	ld.global.f32 	%f59, [%rd58+1024];
	mul.f32 	%f60, %f59, %f59;
	st.global.f32 	[%rd59+1024], %f60;
	ld.global.f32 	%f61, [%rd58+1536];
	mul.f32 	%f62, %f61, %f61;
	st.global.f32 	[%rd59+1536], %f62;
	add.s32 	%r71, %r71, 16;
	add.s32 	%r70, %r70, 2048;
	add.s64 	%rd71, %rd71, 8192;
	setp.eq.s32 	%p30, %r71, 0;
	@%p30 bra 	$L__BB2_49;
	bra.uni 	$L__BB2_48;
$L__BB2_49:
	setp.eq.s32 	%p31, %r10, 0;
	@%p31 bra 	$L__BB2_58;
	and.b32  	%r22, %r47, 7;
	setp.lt.u32 	%p32, %r10, 8;
	@%p32 bra 	$L__BB2_52;
	shl.b32 	%r64, %r74, 7;
	add.s32 	%r65, %r64, %r4;
	mul.wide.s32 	%rd60, %r65, 4;
	add.s64 	%rd61, %rd7, %rd60;
	ld.global.f32 	%f63, [%rd61];
	mul.f32 	%f64, %f63, %f63;
	add.s64 	%rd62, %rd8, %rd60;
	st.global.f32 	[%rd62], %f64;
	ld.global.f32 	%f65, [%rd61+512];
	mul.f32 	%f66, %f65, %f65;
	st.global.f32 	[%rd62+512], %f66;
	ld.global.f32 	%f67, [%rd61+1024];
	mul.f32 	%f68, %f67, %f67;
	st.global.f32 	[%rd62+1024], %f68;
	ld.global.f32 	%f69, [%rd61+1536];
	mul.f32 	%f70, %f69, %f69;
	st.global.f32 	[%rd62+1536], %f70;
	ld.global.f32 	%f71, [%rd61+2048];
	mul.f32 	%f72, %f71, %f71;
	st.global.f32 	[%rd62+2048], %f72;
	ld.global.f32 	%f73, [%rd61+2560];
	mul.f32 	%f74, %f73, %f73;
	st.global.f32 	[%rd62+2560], %f74;
	ld.global.f32 	%f75, [%rd61+3072];
	mul.f32 	%f76, %f75, %f75;
	st.global.f32 	[%rd62+3072], %f76;
	ld.global.f32 	%f77, [%rd61+3584];
	mul.f32 	%f78, %f77, %f77;
	st.global.f32 	[%rd62+3584], %f78;
	add.s32 	%r74, %r74, 8;
$L__BB2_52:
	setp.eq.s32 	%p33, %r22, 0;
	@%p33 bra 	$L__BB2_58;
	and.b32  	%r25, %r47, 3;
	setp.lt.u32 	%p34, %r22, 4;
	@%p34 bra 	$L__BB2_55;
	shl.b32 	%r66, %r74, 7;
	add.s32 	%r67, %r66, %r4;
	mul.wide.s32 	%rd63, %r67, 4;
	add.s64 	%rd64, %rd7, %rd63;
	ld.global.f32 	%f79, [%rd64];
	mul.f32 	%f80, %f79, %f79;
	add.s64 	%rd65, %rd8, %rd63;
	st.global.f32 	[%rd65], %f80;
	ld.global.f32 	%f81, [%rd64+512];
	mul.f32 	%f82, %f81, %f81;
	st.global.f32 	[%rd65+512], %f82;
	ld.global.f32 	%f83, [%rd64+1024];
	mul.f32 	%f84, %f83, %f83;
	st.global.f32 	[%rd65+1024], %f84;
	ld.global.f32 	%f85, [%rd64+1536];
	mul.f32 	%f86, %f85, %f85;
	st.global.f32 	[%rd65+1536], %f86;
	add.s32 	%r74, %r74, 4;
$L__BB2_55:
	setp.eq.s32 	%p35, %r25, 0;
	@%p35 bra 	$L__BB2_58;
	shl.b32 	%r68, %r74, 7;
	add.s32 	%r77, %r4, %r68;
	neg.s32 	%r76, %r25;
$L__BB2_57:
	.pragma "nounroll";
	mul.wide.s32 	%rd67, %r77, 4;
	add.s64 	%rd68, %rd8, %rd67;
	add.s64 	%rd69, %rd7, %rd67;
	ld.global.f32 	%f87, [%rd69];
	mul.f32 	%f88, %f87, %f87;
	st.global.f32 	[%rd68], %f88;
	add.s32 	%r77, %r77, 128;
	add.s32 	%r76, %r76, 1;
	setp.eq.s32 	%p36, %r76, 0;
	@%p36 bra 	$L__BB2_58;
	bra.uni 	$L__BB2_57;
$L__BB2_58:
	ret;

}
	// .globl	_ZN3cub18CUB_300001_SM_10006detail6reduce28DeviceReduceSingleTileKernelINS2_10policy_hubIfjN4cuda3std3__44plusIfEEE10Policy1000EN6thrust24THRUST_300001_SM_1000_NS6detail15normal_iteratorINSD_10device_ptrIfEEEEPfjS9_ffNS7_10__identityEEEvT0_T1_T2_T3_T4_T6_
.visible .entry _ZN3cub18CUB_300001_SM_10006detail6reduce28DeviceReduceSingleTileKernelINS2_10policy_hubIfjN4cuda3std3__44plusIfEEE10Policy1000EN6thrust24THRUST_300001_SM_1000_NS6detail15normal_iteratorINSD_10device_ptrIfEEEEPfjS9_ffNS7_10__identityEEEvT0_T1_T2_T3_T4_T6_(
	.param .align 8 .b8 _ZN3cub18CUB_300001_SM_10006detail6reduce28DeviceReduceSingleTileKernelINS2_10policy_hubIfjN4cuda3std3__44plusIfEEE10Policy1000EN6thrust24THRUST_300001_SM_1000_NS6detail15normal_iteratorINSD_10device_ptrIfEEEEPfjS9_ffNS7_10__identityEEEvT0_T1_T2_T3_T4_T6__param_0[8],
	.param .u64 .ptr .align 1 _ZN3cub18CUB_300001_SM_10006detail6reduce28DeviceReduceSingleTileKernelINS2_10policy_hubIfjN4cuda3std3__44plusIfEEE10Policy1000EN6thrust24THRUST_300001_SM_1000_NS6detail15normal_iteratorINSD_10device_ptrIfEEEEPfjS9_ffNS7_10__identityEEEvT0_T1_T2_T3_T4_T6__param_1,
	.param .u32 _ZN3cub18CUB_300001_SM_10006detail6reduce28DeviceReduceSingleTileKernelINS2_10policy_hubIfjN4cuda3std3__44plusIfEEE10Policy1000EN6thrust24THRUST_300001_SM_1000_NS6detail15normal_iteratorINSD_10device_ptrIfEEEEPfjS9_ffNS7_10__identityEEEvT0_T1_T2_T3_T4_T6__param_2,
	.param .align 1 .b8 _ZN3cub18CUB_300001_SM_10006detail6reduce28DeviceReduceSingleTileKernelINS2_10policy_hubIfjN4cuda3std3__44plusIfEEE10Policy1000EN6thrust24THRUST_300001_SM_1000_NS6detail15normal_iteratorINSD_10device_ptrIfEEEEPfjS9_ffNS7_10__identityEEEvT0_T1_T2_T3_T4_T6__param_3[1],
	.param .f32 _ZN3cub18CUB_300001_SM_10006detail6reduce28DeviceReduceSingleTileKernelINS2_10policy_hubIfjN4cuda3std3__44plusIfEEE10Policy1000EN6thrust24THRUST_300001_SM_1000_NS6detail15normal_iteratorINSD_10device_ptrIfEEEEPfjS9_ffNS7_10__identityEEEvT0_T1_T2_T3_T4_T6__param_4,
	.param .align 1 .b8 _ZN3cub18CUB_300001_SM_10006detail6reduce28DeviceReduceSingleTileKernelINS2_10policy_hubIfjN4cuda3std3__44plusIfEEE10Policy1000EN6thrust24THRUST_300001_SM_1000_NS6detail15normal_iteratorINSD_10device_ptrIfEEEEPfjS9_ffNS7_10__identityEEEvT0_T1_T2_T3_T4_T6__param_5[1]
)
.maxntid 512
.minnctapersm 1
{
	.reg .pred 	%p<67>;
	.reg .b32 	%r<211>;
	.reg .b32 	%f<384>;
	.reg .b64 	%rd<84>;
	// demoted variable
	.shared .align 4 .b8 _ZZN3cub18CUB_300001_SM_10006detail6reduce28DeviceReduceSingleTileKernelINS2_10policy_hubIfjN4cuda3std3__44plusIfEEE10Policy1000EN6thrust24THRUST_300001_SM_1000_NS6detail15normal_iteratorINSD_10device_ptrIfEEEEPfjS9_ffNS7_10__identityEEEvT0_T1_T2_T3_T4_T6_E12temp_storage[84];
	ld.param.u64 	%rd9, [_ZN3cub18CUB_300001_SM_10006detail6reduce28DeviceReduceSingleTileKernelINS2_10policy_hubIfjN4cuda3std3__44plusIfEEE10Policy1000EN6thrust24THRUST_300001_SM_1000_NS6detail15normal_iteratorINSD_10device_ptrIfEEEEPfjS9_ffNS7_10__identityEEEvT0_T1_T2_T3_T4_T6__param_0];
	ld.param.u64 	%rd10, [_ZN3cub18CUB_300001_SM_10006detail6reduce28DeviceReduceSingleTileKernelINS2_10policy_hubIfjN4cuda3std3__44plusIfEEE10Policy1000EN6thrust24THRUST_300001_SM_1000_NS6detail15normal_iteratorINSD_10device_ptrIfEEEEPfjS9_ffNS7_10__identityEEEvT0_T1_T2_T3_T4_T6__param_1];
	ld.param.u32 	%r51, [_ZN3cub18CUB_300001_SM_10006detail6reduce28DeviceReduceSingleTileKernelINS2_10policy_hubIfjN4cuda3std3__44plusIfEEE10Policy1000EN6thrust24THRUST_300001_SM_1000_NS6detail15normal_iteratorINSD_10device_ptrIfEEEEPfjS9_ffNS7_10__identityEEEvT0_T1_T2_T3_T4_T6__param_2];
	ld.param.f32 	%f42, [_ZN3cub18CUB_300001_SM_10006detail6reduce28DeviceReduceSingleTileKernelINS2_10policy_hubIfjN4cuda3std3__44plusIfEEE10Policy1000EN6thrust24THRUST_300001_SM_1000_NS6detail15normal_iteratorINSD_10device_ptrIfEEEEPfjS9_ffNS7_10__identityEEEvT0_T1_T2_T3_T4_T6__param_4];
	cvta.to.global.u64 	%rd1, %rd10;
	setp.ne.s32 	%p1, %r51, 0;
	@%p1 bra 	$L__BB3_3;
	mov.u32 	%r193, %tid.x;
	setp.ne.s32 	%p66, %r193, 0;
	@%p66 bra 	$L__BB3_52;
	st.global.f32 	[%rd1], %f42;
	bra.uni 	$L__BB3_52;
$L__BB3_3:
	cvta.to.global.u64 	%rd2, %rd9;
	setp.gt.u32 	%p2, %r51, 8191;
	@%p2 bra 	$L__BB3_28;
	mov.u32 	%r1, %tid.x;
	setp.ge.u32 	%p24, %r1, %r51;
	mov.f32 	%f371, 0f00000000;
	mov.u32 	%r197, %r1;
	@%p24 bra 	$L__BB3_6;
	mul.wide.u32 	%rd73, %r1, 4;
	add.s64 	%rd74, %rd2, %rd73;
	ld.global.f32 	%f371, [%rd74];
	add.s32 	%r197, %r1, 512;
$L__BB3_6:
	setp.ge.u32 	%p25, %r197, %r51;
	@%p25 bra 	$L__BB3_19;
	not.b32 	%r120, %r197;
	add.s32 	%r121, %r51, %r120;
	shr.u32 	%r122, %r121, 9;
	add.s32 	%r4, %r122, 1;
	and.b32  	%r5, %r4, 15;
	setp.lt.u32 	%p26, %r121, 7680;
	@%p26 bra 	$L__BB3_10;
	and.b32  	%r123, %r4, 16777200;
	neg.s32 	%r195, %r123;
	mul.wide.u32 	%rd75, %r197, 4;
	add.s64 	%rd76, %rd75, %rd2;
	add.s64 	%rd82, %rd76, 16384;
$L__BB3_9:
	.pragma "nounroll";
	ld.global.f32 	%f205, [%rd82+-16384];
	add.f32 	%f206, %f371, %f205;
	ld.global.f32 	%f207, [%rd82+-14336];
	add.f32 	%f208, %f206, %f207;
	ld.global.f32 	%f209, [%rd82+-12288];
	add.f32 	%f210, %f208, %f209;
	ld.global.f32 	%f211, [%rd82+-10240];
	add.f32 	%f212, %f210, %f211;
	ld.global.f32 	%f213, [%rd82+-8192];
	add.f32 	%f214, %f212, %f213;
	ld.global.f32 	%f215, [%rd82+-6144];
	add.f32 	%f216, %f214, %f215;
	ld.global.f32 	%f217, [%rd82+-4096];
	add.f32 	%f218, %f216, %f217;
	ld.global.f32 	%f219, [%rd82+-2048];
	add.f32 	%f220, %f218, %f219;
	ld.global.f32 	%f221, [%rd82];
	add.f32 	%f222, %f220, %f221;
	ld.global.f32 	%f223, [%rd82+2048];
	add.f32 	%f224, %f222, %f223;
	ld.global.f32 	%f225, [%rd82+4096];
	add.f32 	%f226, %f224, %f225;
	ld.global.f32 	%f227, [%rd82+6144];
	add.f32 	%f228, %f226, %f227;
	ld.global.f32 	%f229, [%rd82+8192];
	add.f32 	%f230, %f228, %f229;
	ld.global.f32 	%f231, [%rd82+10240];
	add.f32 	%f232, %f230, %f231;
	ld.global.f32 	%f233, [%rd82+12288];
	add.f32 	%f234, %f232, %f233;
	ld.global.f32 	%f235, [%rd82+14336];
	add.f32 	%f371, %f234, %f235;
	add.s32 	%r197, %r197, 8192;
	add.s32 	%r195, %r195, 16;
	add.s64 	%rd82, %rd82, 32768;
	setp.ne.s32 	%p27, %r195, 0;
	@%p27 bra 	$L__BB3_9;
$L__BB3_10:
	setp.eq.s32 	%p28, %r5, 0;
	@%p28 bra 	$L__BB3_19;
	and.b32  	%r12, %r4, 7;
	setp.lt.u32 	%p29, %r5, 8;
	@%p29 bra 	$L__BB3_13;
	mul.wide.u32 	%rd77, %r197, 4;
	add.s64 	%rd78, %rd2, %rd77;
	ld.global.f32 	%f237, [%rd78];
	add.f32 	%f238, %f371, %f237;
	ld.global.f32 	%f239, [%rd78+2048];
	add.f32 	%f240, %f238, %f239;
	ld.global.f32 	%f241, [%rd78+4096];
	add.f32 	%f242, %f240, %f241;
	ld.global.f32 	%f243, [%rd78+6144];
	add.f32 	%f244, %f242, %f243;
	ld.global.f32 	%f245, [%rd78+8192];
	add.f32 	%f246, %f244, %f245;
	ld.global.f32 	%f247, [%rd78+10240];
	add.f32 	%f248, %f246, %f247;
	ld.global.f32 	%f249, [%rd78+12288];
	add.f32 	%f250, %f248, %f249;
	ld.global.f32 	%f251, [%rd78+14336];
	add.f32 	%f371, %f250, %f251;
	add.s32 	%r197, %r197, 4096;
$L__BB3_13:
	setp.eq.s32 	%p30, %r12, 0;
	@%p30 bra 	$L__BB3_19;
	and.b32  	%r15, %r4, 3;
	setp.lt.u32 	%p31, %r12, 4;
	@%p31 bra 	$L__BB3_16;
	mul.wide.u32 	%rd79, %r197, 4;
	add.s64 	%rd80, %rd2, %rd79;
	ld.global.f32 	%f253, [%rd80];
	add.f32 	%f254, %f371, %f253;
	ld.global.f32 	%f255, [%rd80+2048];
	add.f32 	%f256, %f254, %f255;
	ld.global.f32 	%f257, [%rd80+4096];
	add.f32 	%f258, %f256, %f257;
	ld.global.f32 	%f259, [%rd80+6144];
	add.f32 	%f371, %f258, %f259;
	add.s32 	%r197, %r197, 2048;
$L__BB3_16:
	setp.eq.s32 	%p32, %r15, 0;
	@%p32 bra 	$L__BB3_19;
	mul.wide.u32 	%rd81, %r197, 4;
	add.s64 	%rd83, %rd2, %rd81;
	neg.s32 	%r200, %r15;
$L__BB3_18:
	.pragma "nounroll";
	ld.global.f32 	%f260, [%rd83];
	add.f32 	%f371, %f371, %f260;
	add.s64 	%rd83, %rd83, 2048;
	add.s32 	%r200, %r200, 1;
	setp.ne.s32 	%p33, %r200, 0;
	@%p33 bra 	$L__BB3_18;
$L__BB3_19:
	setp.lt.u32 	%p34, %r51, 512;
	@%p34 bra 	$L__BB3_24;
	// begin inline asm
	mov.u32 %r162, %laneid;
	// end inline asm
	mov.b32 	%r164, %f371;
	mov.b32 	%r165, 1;
	mov.b32 	%r186, 31;
	mov.b32 	%r187, -1;
	// begin inline asm
	shfl.sync.down.b32 %r163, %r164, %r165, %r186, %r187;
	// end inline asm
	setp.gt.s32 	%p58, %r162, 30;
	mov.b32 	%f319, %r163;
	add.f32 	%f320, %f371, %f319;
	selp.f32 	%f321, %f371, %f320, %p58;
	mov.b32 	%r169, %f321;
	mov.b32 	%r170, 2;
	// begin inline asm
	shfl.sync.down.b32 %r168, %r169, %r170, %r186, %r187;
	// end inline asm
	setp.gt.s32 	%p59, %r162, 29;
	mov.b32 	%f322, %r168;
	add.f32 	%f323, %f321, %f322;
	selp.f32 	%f324, %f321, %f323, %p59;
	mov.b32 	%r174, %f324;
	mov.b32 	%r175, 4;
	// begin inline asm
	shfl.sync.down.b32 %r173, %r174, %r175, %r186, %r187;
	// end inline asm
	setp.gt.s32 	%p60, %r162, 27;
	mov.b32 	%f325, %r173;
	add.f32 	%f326, %f324, %f325;
	selp.f32 	%f327, %f324, %f326, %p60;
	mov.b32 	%r179, %f327;
	mov.b32 	%r180, 8;
	// begin inline asm
	shfl.sync.down.b32 %r178, %r179, %r180, %r186, %r187;
	// end inline asm
	setp.gt.s32 	%p61, %r162, 23;
	mov.b32 	%f328, %r178;
	add.f32 	%f329, %f327, %f328;
	selp.f32 	%f330, %f327, %f329, %p61;
	mov.b32 	%r184, %f330;
	mov.b32 	%r185, 16;
	// begin inline asm
	shfl.sync.down.b32 %r183, %r184, %r185, %r186, %r187;
	// end inline asm
	setp.gt.s32 	%p62, %r162, 15;
	mov.b32 	%f331, %r183;
	add.f32 	%f16, %f330, %f331;
	selp.f32 	%f383, %f330, %f16, %p62;
	setp.ne.s32 	%p63, %r162, 0;
	@%p63 bra 	$L__BB3_22;
	shr.u32 	%r188, %r1, 3;
	and.b32  	%r189, %r188, 124;
	mov.u32 	%r190, _ZZN3cub18CUB_300001_SM_10006detail6reduce28DeviceReduceSingleTileKernelINS2_10policy_hubIfjN4cuda3std3__44plusIfEEE10Policy1000EN6thrust24THRUST_300001_SM_1000_NS6detail15normal_iteratorINSD_10device_ptrIfEEEEPfjS9_ffNS7_10__identityEEEvT0_T1_T2_T3_T4_T6_E12temp_storage;
	add.s32 	%r191, %r190, %r189;
	st.shared.f32 	[%r191+16], %f16;
$L__BB3_22:
	bar.sync 	0;
	setp.ne.s32 	%p64, %r1, 0;
	@%p64 bra 	$L__BB3_50;
	ld.shared.f32 	%f332, [_ZZN3cub18CUB_300001_SM_10006detail6reduce28DeviceReduceSingleTileKernelINS2_10policy_hubIfjN4cuda3std3__44plusIfEEE10Policy1000EN6thrust24THRUST_300001_SM_1000_NS6detail15normal_iteratorINSD_10device_ptrIfEEEEPfjS9_ffNS7_10__identityEEEvT0_T1_T2_T3_T4_T6_E12temp_storage+20];
	add.f32 	%f333, %f383, %f332;
	ld.shared.f32 	%f334, [_ZZN3cub18CUB_300001_SM_10006detail6reduce28DeviceReduceSingleTileKernelINS2_10policy_hubIfjN4cuda3std3__44plusIfEEE10Policy1000EN6thrust24THRUST_300001_SM_1000_NS6detail15normal_iteratorINSD_10device_ptrIfEEEEPfjS9_ffNS7_10__identityEEEvT0_T1_T2_T3_T4_T6_E12temp_storage+24];
	add.f32 	%f335, %f333, %f334;
	ld.shared.f32 	%f336, [_ZZN3cub18CUB_300001_SM_10006detail6reduce28DeviceReduceSingleTileKernelINS2_10policy_hubIfjN4cuda3std3__44plusIfEEE10Policy1000EN6thrust24THRUST_300001_SM_1000_NS6detail15normal_iteratorINSD_10device_ptrIfEEEEPfjS9_ffNS7_10__identityEEEvT0_T1_T2_T3_T4_T6_E12temp_storage+28];
	add.f32 	%f337, %f335, %f336;
	ld.shared.f32 	%f338, [_ZZN3cub18CUB_300001_SM_10006detail6reduce28DeviceReduceSingleTileKernelINS2_10policy_hubIfjN4cuda3std3__44plusIfEEE10Policy1000EN6thrust24THRUST_300001_SM_1000_NS6detail15normal_iteratorINSD_10device_ptrIfEEEEPfjS9_ffNS7_10__identityEEEvT0_T1_T2_T3_T4_T6_E12temp_storage+32];
	add.f32 	%f339, %f337, %f338;
	ld.shared.f32 	%f340, [_ZZN3cub18CUB_300001_SM_10006detail6reduce28DeviceReduceSingleTileKernelINS2_10policy_hubIfjN4cuda3std3__44plusIfEEE10Policy1000EN6thrust24THRUST_300001_SM_1000_NS6detail15normal_iteratorINSD_10device_ptrIfEEEEPfjS9_ffNS7_10__identityEEEvT0_T1_T2_T3_T4_T6_E12temp_storage+36];
	add.f32 	%f341, %f339, %f340;
	ld.shared.f32 	%f342, [_ZZN3cub18CUB_300001_SM_10006detail6reduce28DeviceReduceSingleTileKernelINS2_10policy_hubIfjN4cuda3std3__44plusIfEEE10Policy1000EN6thrust24THRUST_300001_SM_1000_NS6detail15normal_iteratorINSD_10device_ptrIfEEEEPfjS9_ffNS7_10__identityEEEvT0_T1_T2_T3_T4_T6_E12temp_storage+40];
	add.f32 	%f343, %f341, %f342;
	ld.shared.f32 	%f344, [_ZZN3cub18CUB_300001_SM_10006detail6reduce28DeviceReduceSingleTileKernelINS2_10policy_hubIfjN4cuda3std3__44plusIfEEE10Policy1000EN6thrust24THRUST_300001_SM_1000_NS6detail15normal_iteratorINSD_10device_ptrIfEEEEPfjS9_ffNS7_10__identityEEEvT0_T1_T2_T3_T4_T6_E12temp_storage+44];
	add.f32 	%f345, %f343, %f344;
	ld.shared.f32 	%f346, [_ZZN3cub18CUB_300001_SM_10006detail6reduce28DeviceReduceSingleTileKernelINS2_10policy_hubIfjN4cuda3std3__44plusIfEEE10Policy1000EN6thrust24THRUST_300001_SM_1000_NS6detail15normal_iteratorINSD_10device_ptrIfEEEEPfjS9_ffNS7_10__identityEEEvT0_T1_T2_T3_T4_T6_E12temp_storage+48];
	add.f32 	%f347, %f345, %f346;
	ld.shared.f32 	%f348, [_ZZN3cub18CUB_300001_SM_10006detail6reduce28DeviceReduceSingleTileKernelINS2_10policy_hubIfjN4cuda3std3__44plusIfEEE10Policy1000EN6thrust24THRUST_300001_SM_1000_NS6detail15normal_iteratorINSD_10device_ptrIfEEEEPfjS9_ffNS7_10__identityEEEvT0_T1_T2_T3_T4_T6_E12temp_storage+52];
	add.f32 	%f349, %f347, %f348;
	ld.shared.f32 	%f350, [_ZZN3cub18CUB_300001_SM_10006detail6reduce28DeviceReduceSingleTileKernelINS2_10policy_hubIfjN4cuda3std3__44plusIfEEE10Policy1000EN6thrust24THRUST_300001_SM_1000_NS6detail15normal_iteratorINSD_10device_ptrIfEEEEPfjS9_ffNS7_10__identityEEEvT0_T1_T2_T3_T4_T6_E12temp_storage+56];
	add.f32 	%f351, %f349, %f350;
	ld.shared.f32 	%f352, [_ZZN3cub18CUB_300001_SM_10006detail6reduce28DeviceReduceSingleTileKernelINS2_10policy_hubIfjN4cuda3std3__44plusIfEEE10Policy1000EN6thrust24THRUST_300001_SM_1000_NS6detail15normal_iteratorINSD_10device_ptrIfEEEEPfjS9_ffNS7_10__identityEEEvT0_T1_T2_T3_T4_T6_E12temp_storage+60];
	add.f32 	%f353, %f351, %f352;
	ld.shared.f32 	%f354, [_ZZN3cub18CUB_300001_SM_10006detail6reduce28DeviceReduceSingleTileKernelINS2_10policy_hubIfjN4cuda3std3__44plusIfEEE10Policy1000EN6thrust24THRUST_300001_SM_1000_NS6detail15normal_iteratorINSD_10device_ptrIfEEEEPfjS9_ffNS7_10__identityEEEvT0_T1_T2_T3_T4_T6_E12temp_storage+64];
	add.f32 	%f355, %f353, %f354;
	ld.shared.f32 	%f356, [_ZZN3cub18CUB_300001_SM_10006detail6reduce28DeviceReduceSingleTileKernelINS2_10policy_hubIfjN4cuda3std3__44plusIfEEE10Policy1000EN6thrust24THRUST_300001_SM_1000_NS6detail15normal_iteratorINSD_10device_ptrIfEEEEPfjS9_ffNS7_10__identityEEEvT0_T1_T2_T3_T4_T6_E12temp_storage+68];
	add.f32 	%f357, %f355, %f356;
	ld.shared.f32 	%f358, [_ZZN3cub18CUB_300001_SM_10006detail6reduce28DeviceReduceSingleTileKernelINS2_10policy_hubIfjN4cuda3std3__44plusIfEEE10Policy1000EN6thrust24THRUST_300001_SM_1000_NS6detail15normal_iteratorINSD_10device_ptrIfEEEEPfjS9_ffNS7_10__identityEEEvT0_T1_T2_T3_T4_T6_E12temp_storage+72];
	add.f32 	%f359, %f357, %f358;
	ld.shared.f32 	%f360, [_ZZN3cub18CUB_300001_SM_10006detail6reduce28DeviceReduceSingleTileKernelINS2_10policy_hubIfjN4cuda3std3__44plusIfEEE10Policy1000EN6thrust24THRUST_300001_SM_1000_NS6detail15normal_iteratorINSD_10device_ptrIfEEEEPfjS9_ffNS7_10__identityEEEvT0_T1_T2_T3_T4_T6_E12temp_storage+76];
	add.f32 	%f383, %f359, %f360;
	bra.uni 	$L__BB3_50;
$L__BB3_24:
	// begin inline asm
	mov.u32 %r124, %laneid;
	// end inline asm
	and.b32  	%r150, %r1, 992;
	add.s32 	%r151, %r150, 32;
	setp.gt.u32 	%p35, %r151, %r51;
	not.b32 	%r152, %r150;
	add.s32 	%r153, %r51, %r152;
	selp.b32 	%r148, %r153, 31, %p35;
	mov.b32 	%r126, %f371;
	mov.b32 	%r127, 1;
	mov.b32 	%r149, -1;
	// begin inline asm
	shfl.sync.down.b32 %r125, %r126, %r127, %r148, %r149;
	// end inline asm
	setp.lt.s32 	%p36, %r124, %r148;
	mov.b32 	%f261, %r125;
	add.f32 	%f262, %f371, %f261;
	selp.f32 	%f263, %f262, %f371, %p36;
	mov.b32 	%r131, %f263;
	mov.b32 	%r132, 2;
	// begin inline asm
	shfl.sync.down.b32 %r130, %r131, %r132, %r148, %r149;
	// end inline asm
	add.s32 	%r154, %r124, 2;
	setp.gt.s32 	%p37, %r154, %r148;
	mov.b32 	%f264, %r130;
	add.f32 	%f265, %f263, %f264;
	selp.f32 	%f266, %f263, %f265, %p37;
	mov.b32 	%r136, %f266;
	mov.b32 	%r137, 4;
	// begin inline asm
	shfl.sync.down.b32 %r135, %r136, %r137, %r148, %r149;
	// end inline asm
	add.s32 	%r155, %r124, 4;
	setp.gt.s32 	%p38, %r155, %r148;
	mov.b32 	%f267, %r135;
	add.f32 	%f268, %f266, %f267;
	selp.f32 	%f269, %f266, %f268, %p38;
	mov.b32 	%r141, %f269;
	mov.b32 	%r142, 8;
	// begin inline asm
	shfl.sync.down.b32 %r140, %r141, %r142, %r148, %r149;
	// end inline asm
	add.s32 	%r156, %r124, 8;
	setp.gt.s32 	%p39, %r156, %r148;
	mov.b32 	%f270, %r140;
	add.f32 	%f271, %f269, %f270;
	selp.f32 	%f272, %f269, %f271, %p39;
	mov.b32 	%r146, %f272;
	mov.b32 	%r147, 16;
	// begin inline asm
	shfl.sync.down.b32 %r145, %r146, %r147, %r148, %r149;
	// end inline asm
	add.s32 	%r157, %r124, 16;
	setp.gt.s32 	%p40, %r157, %r148;
	mov.b32 	%f273, %r145;
	add.f32 	%f274, %f272, %f273;
	selp.f32 	%f383, %f272, %f274, %p40;
	setp.ne.s32 	%p41, %r124, 0;
	@%p41 bra 	$L__BB3_26;
	shr.u32 	%r158, %r1, 3;
	and.b32  	%r159, %r158, 124;
	mov.u32 	%r160, _ZZN3cub18CUB_300001_SM_10006detail6reduce28DeviceReduceSingleTileKernelINS2_10policy_hubIfjN4cuda3std3__44plusIfEEE10Policy1000EN6thrust24THRUST_300001_SM_1000_NS6detail15normal_iteratorINSD_10device_ptrIfEEEEPfjS9_ffNS7_10__identityEEEvT0_T1_T2_T3_T4_T6_E12temp_storage;
	add.s32 	%r161, %r160, %r159;
	st.shared.f32 	[%r161+16], %f383;
$L__BB3_26:
	bar.sync 	0;
	setp.ne.s32 	%p42, %r1, 0;
	@%p42 bra 	$L__BB3_50;
	setp.gt.u32 	%p43, %r51, 32;
	ld.shared.f32 	%f275, [_ZZN3cub18CUB_300001_SM_10006detail6reduce28DeviceReduceSingleTileKernelINS2_10policy_hubIfjN4cuda3std3__44plusIfEEE10Policy1000EN6thrust24THRUST_300001_SM_1000_NS6detail15normal_iteratorINSD_10device_ptrIfEEEEPfjS9_ffNS7_10__identityEEEvT0_T1_T2_T3_T4_T6_E12temp_storage+20];
	add.f32 	%f276, %f383, %f275;
	selp.f32 	%f277, %f276, %f383, %p43;
	setp.gt.u32 	%p44, %r51, 64;
	ld.shared.f32 	%f278, [_ZZN3cub18CUB_300001_SM_10006detail6reduce28DeviceReduceSingleTileKernelINS2_10policy_hubIfjN4cuda3std3__44plusIfEEE10Policy1000EN6thrust24THRUST_300001_SM_1000_NS6detail15normal_iteratorINSD_10device_ptrIfEEEEPfjS9_ffNS7_10__identityEEEvT0_T1_T2_T3_T4_T6_E12temp_storage+24];
	add.f32 	%f279, %f278, %f277;
	selp.f32 	%f280, %f279, %f277, %p44;
	setp.gt.u32 	%p45, %r51, 96;
	ld.shared.f32 	%f281, [_ZZN3cub18CUB_300001_SM_10006detail6reduce28DeviceReduceSingleTileKernelINS2_10policy_hubIfjN4cuda3std3__44plusIfEEE10Policy1000EN6thrust24THRUST_300001_SM_1000_NS6detail15normal_iteratorINSD_10device_ptrIfEEEEPfjS9_ffNS7_10__identityEEEvT0_T1_T2_T3_T4_T6_E12temp_storage+28];
	add.f32 	%f282, %f281, %f280;
	selp.f32 	%f283, %f282, %f280, %p45;
	setp.gt.u32 	%p46, %r51, 128;
	ld.shared.f32 	%f284, [_ZZN3cub18CUB_300001_SM_10006detail6reduce28DeviceReduceSingleTileKernelINS2_10policy_hubIfjN4cuda3std3__44plusIfEEE10Policy1000EN6thrust24THRUST_300001_SM_1000_NS6detail15normal_iteratorINSD_10device_ptrIfEEEEPfjS9_ffNS7_10__identityEEEvT0_T1_T2_T3_T4_T6_E12temp_storage+32];
	add.f32 	%f285, %f284, %f283;
	selp.f32 	%f286, %f285, %f283, %p46;
	setp.gt.u32 	%p47, %r51, 160;
	ld.shared.f32 	%f287, [_ZZN3cub18CUB_300001_SM_10006detail6reduce28DeviceReduceSingleTileKernelINS2_10policy_hubIfjN4cuda3std3__44plusIfEEE10Policy1000EN6thrust24THRUST_300001_SM_1000_NS6detail15normal_iteratorINSD_10device_ptrIfEEEEPfjS9_ffNS7_10__identityEEEvT0_T1_T2_T3_T4_T6_E12temp_storage+36];
	add.f32 	%f288, %f287, %f286;
	selp.f32 	%f289, %f288, %f286, %p47;
	setp.gt.u32 	%p48, %r51, 192;
	ld.shared.f32 	%f290, [_ZZN3cub18CUB_300001_SM_10006detail6reduce28DeviceReduceSingleTileKernelINS2_10policy_hubIfjN4cuda3std3__44plusIfEEE10Policy1000EN6thrust24THRUST_300001_SM_1000_NS6detail15normal_iteratorINSD_10device_ptrIfEEEEPfjS9_ffNS7_10__identityEEEvT0_T1_T2_T3_T4_T6_E12temp_storage+40];
	add.f32 	%f291, %f290, %f289;
	selp.f32 	%f292, %f291, %f289, %p48;
	setp.gt.u32 	%p49, %r51, 224;
	ld.shared.f32 	%f293, [_ZZN3cub18CUB_300001_SM_10006detail6reduce28DeviceReduceSingleTileKernelINS2_10policy_hubIfjN4cuda3std3__44plusIfEEE10Policy1000EN6thrust24THRUST_300001_SM_1000_NS6detail15normal_iteratorINSD_10device_ptrIfEEEEPfjS9_ffNS7_10__identityEEEvT0_T1_T2_T3_T4_T6_E12temp_storage+44];
	add.f32 	%f294, %f293, %f292;
	selp.f32 	%f295, %f294, %f292, %p49;
	setp.gt.u32 	%p50, %r51, 256;
	ld.shared.f32 	%f296, [_ZZN3cub18CUB_300001_SM_10006detail6reduce28DeviceReduceSingleTileKernelINS2_10policy_hubIfjN4cuda3std3__44plusIfEEE10Policy1000EN6thrust24THRUST_300001_SM_1000_NS6detail15normal_iteratorINSD_10device_ptrIfEEEEPfjS9_ffNS7_10__identityEEEvT0_T1_T2_T3_T4_T6_E12temp_storage+48];
	add.f32 	%f297, %f296, %f295;
	selp.f32 	%f298, %f297, %f295, %p50;
	setp.gt.u32 	%p51, %r51, 288;
	ld.shared.f32 	%f299, [_ZZN3cub18CUB_300001_SM_10006detail6reduce28DeviceReduceSingleTileKernelINS2_10policy_hubIfjN4cuda3std3__44plusIfEEE10Policy1000EN6thrust24THRUST_300001_SM_1000_NS6detail15normal_iteratorINSD_10device_ptrIfEEEEPfjS9_ffNS7_10__identityEEEvT0_T1_T2_T3_T4_T6_E12temp_storage+52];
	add.f32 	%f300, %f299, %f298;
	selp.f32 	%f301, %f300, %f298, %p51;
	setp.gt.u32 	%p52, %r51, 320;
	ld.shared.f32 	%f302, [_ZZN3cub18CUB_300001_SM_10006detail6reduce28DeviceReduceSingleTileKernelINS2_10policy_hubIfjN4cuda3std3__44plusIfEEE10Policy1000EN6thrust24THRUST_300001_SM_1000_NS6detail15normal_iteratorINSD_10device_ptrIfEEEEPfjS9_ffNS7_10__identityEEEvT0_T1_T2_T3_T4_T6_E12temp_storage+56];
	add.f32 	%f303, %f302, %f301;
	selp.f32 	%f304, %f303, %f301, %p52;
	setp.gt.u32 	%p53, %r51, 352;
	ld.shared.f32 	%f305, [_ZZN3cub18CUB_300001_SM_10006detail6reduce28DeviceReduceSingleTileKernelINS2_10policy_hubIfjN4cuda3std3__44plusIfEEE10Policy1000EN6thrust24THRUST_300001_SM_1000_NS6detail15normal_iteratorINSD_10device_ptrIfEEEEPfjS9_ffNS7_10__identityEEEvT0_T1_T2_T3_T4_T6_E12temp_storage+60];
	add.f32 	%f306, %f305, %f304;
	selp.f32 	%f307, %f306, %f304, %p53;
	setp.gt.u32 	%p54, %r51, 384;
	ld.shared.f32 	%f308, [_ZZN3cub18CUB_300001_SM_10006detail6reduce28DeviceReduceSingleTileKernelINS2_10policy_hubIfjN4cuda3std3__44plusIfEEE10Policy1000EN6thrust24THRUST_300001_SM_1000_NS6detail15normal_iteratorINSD_10device_ptrIfEEEEPfjS9_ffNS7_10__identityEEEvT0_T1_T2_T3_T4_T6_E12temp_storage+64];
	add.f32 	%f309, %f308, %f307;
	selp.f32 	%f310, %f309, %f307, %p54;
	setp.gt.u32 	%p55, %r51, 416;
	ld.shared.f32 	%f311, [_ZZN3cub18CUB_300001_SM_10006detail6reduce28DeviceReduceSingleTileKernelINS2_10policy_hubIfjN4cuda3std3__44plusIfEEE10Policy1000EN6thrust24THRUST_300001_SM_1000_NS6detail15normal_iteratorINSD_10device_ptrIfEEEEPfjS9_ffNS7_10__identityEEEvT0_T1_T2_T3_T4_T6_E12temp_storage+68];
	add.f32 	%f312, %f311, %f310;
	selp.f32 	%f313, %f312, %f310, %p55;
	setp.gt.u32 	%p56, %r51, 448;
	ld.shared.f32 	%f314, [_ZZN3cub18CUB_300001_SM_10006detail6reduce28DeviceReduceSingleTileKernelINS2_10policy_hubIfjN4cuda3std3__44plusIfEEE10Policy1000EN6thrust24THRUST_300001_SM_1000_NS6detail15normal_iteratorINSD_10device_ptrIfEEEEPfjS9_ffNS7_10__identityEEEvT0_T1_T2_T3_T4_T6_E12temp_storage+72];
	add.f32 	%f315, %f314, %f313;
	selp.f32 	%f316, %f315, %f313, %p56;
	setp.gt.u32 	%p57, %r51, 480;
	ld.shared.f32 	%f317, [_ZZN3cub18CUB_300001_SM_10006detail6reduce28DeviceReduceSingleTileKernelINS2_10policy_hubIfjN4cuda3std3__44plusIfEEE10Policy1000EN6thrust24THRUST_300001_SM_1000_NS6detail15normal_iteratorINSD_10device_ptrIfEEEEPfjS9_ffNS7_10__identityEEEvT0_T1_T2_T3_T4_T6_E12temp_storage+76];
	add.f32 	%f318, %f317, %f316;
	selp.f32 	%f383, %f318, %f316, %p57;
	bra.uni 	$L__BB3_50;
$L__BB3_28:
	mov.u32 	%r21, %tid.x;
	mul.wide.u32 	%rd11, %r21, 4;
	add.s64 	%rd12, %rd2, %rd11;
	ld.global.f32 	%f43, [%rd12];
	ld.global.f32 	%f44, [%rd12+2048];
	ld.global.f32 	%f45, [%rd12+4096];
	ld.global.f32 	%f46, [%rd12+6144];
	ld.global.f32 	%f47, [%rd12+8192];
	ld.global.f32 	%f48, [%rd12+10240];
	ld.global.f32 	%f49, [%rd12+12288];
	ld.global.f32 	%f50, [%rd12+14336];
	ld.global.f32 	%f51, [%rd12+16384];
	ld.global.f32 	%f52, [%rd12+18432];
	ld.global.f32 	%f53, [%rd12+20480];
	ld.global.f32 	%f54, [%rd12+22528];
	ld.global.f32 	%f55, [%rd12+24576];
	ld.global.f32 	%f56, [%rd12+26624];
	ld.global.f32 	%f57, [%rd12+28672];
	ld.global.f32 	%f58, [%rd12+30720];
	add.f32 	%f59, %f43, %f44;
	add.f32 	%f60, %f45, %f46;
	add.f32 	%f61, %f47, %f48;
	add.f32 	%f62, %f49, %f50;
	add.f32 	%f63, %f51, %f52;
	add.f32 	%f64, %f53, %f54;
	add.f32 	%f65, %f55, %f56;
	add.f32 	%f66, %f57, %f58;
	add.f32 	%f67, %f59, %f60;
	add.f32 	%f68, %f61, %f62;
	add.f32 	%f69, %f63, %f64;
	add.f32 	%f70, %f65, %f66;
	add.f32 	%f71, %f67, %f68;
	add.f32 	%f72, %f69, %f70;
	add.f32 	%f382, %f71, %f72;
	add.s32 	%r22, %r51, -8192;
	setp.lt.u32 	%p3, %r22, 8192;
	mov.b32 	%r202, 8192;
	@%p3 bra 	$L__BB3_32;
	mov.b32 	%r202, 8192;
$L__BB3_30:
	add.s32 	%r54, %r21, %r202;
	mul.wide.u32 	%rd13, %r54, 4;
	add.s64 	%rd14, %rd2, %rd13;
	ld.global.f32 	%f73, [%rd14];
	ld.global.f32 	%f74, [%rd14+2048];
	ld.global.f32 	%f75, [%rd14+4096];
	ld.global.f32 	%f76, [%rd14+6144];
	ld.global.f32 	%f77, [%rd14+8192];
	ld.global.f32 	%f78, [%rd14+10240];
	ld.global.f32 	%f79, [%rd14+12288];
	ld.global.f32 	%f80, [%rd14+14336];
	ld.global.f32 	%f81, [%rd14+16384];
	ld.global.f32 	%f82, [%rd14+18432];
	ld.global.f32 	%f83, [%rd14+20480];
	ld.global.f32 	%f84, [%rd14+22528];
	ld.global.f32 	%f85, [%rd14+24576];
	ld.global.f32 	%f86, [%rd14+26624];
	ld.global.f32 	%f87, [%rd14+28672];
	ld.global.f32 	%f88, [%rd14+30720];
	add.f32 	%f89, %f382, %f73;
	add.f32 	%f90, %f74, %f75;
	add.f32 	%f91, %f76, %f77;
	add.f32 	%f92, %f78, %f79;
	add.f32 	%f93, %f80, %f81;
	add.f32 	%f94, %f82, %f83;
	add.f32 	%f95, %f84, %f85;
	add.f32 	%f96, %f86, %f87;
	add.f32 	%f97, %f89, %f90;
	add.f32 	%f98, %f91, %f92;
	add.f32 	%f99, %f93, %f94;
	add.f32 	%f100, %f95, %f96;
	add.f32 	%f101, %f97, %f98;
	add.f32 	%f102, %f99, %f100;
	add.f32 	%f103, %f101, %f102;
	add.f32 	%f382, %f103, %f88;
	sub.s32 	%r55, %r51, %r202;
	setp.lt.u32 	%p4, %r55, 8192;
	@%p4 bra 	$L__BB3_46;
	add.s32 	%r202, %r202, 8192;
	setp.le.u32 	%p5, %r202, %r22;
	@%p5 bra 	$L__BB3_30;
$L__BB3_32:
	setp.le.u32 	%p6, %r51, %r202;
	sub.s32 	%r56, %r51, %r202;
	setp.ge.s32 	%p7, %r21, %r56;
	or.pred  	%p8, %p6, %p7;
	@%p8 bra 	$L__BB3_46;
	not.b32 	%r58, %r21;
	add.s32 	%r59, %r51, %r58;
	sub.s32 	%r60, %r59, %r202;
	shr.u32 	%r61, %r60, 9;
	add.s32 	%r26, %r61, 1;
	and.b32  	%r27, %r26, 15;
	setp.lt.u32 	%p9, %r60, 7680;
	mov.u32 	%r207, %r21;
	@%p9 bra 	$L__BB3_37;
	or.b32  	%r205, %r21, 4096;
	add.s32 	%r204, %r21, %r202;
	and.b32  	%r62, %r26, 16777200;
	neg.s32 	%r203, %r62;
$L__BB3_35:
	.pragma "nounroll";
	mul.wide.u32 	%rd15, %r204, 4;
	add.s64 	%rd16, %rd2, %rd15;
	ld.global.f32 	%f105, [%rd16];
	add.f32 	%f106, %f382, %f105;
	add.s32 	%r63, %r204, 512;
	mul.wide.u32 	%rd17, %r63, 4;
	add.s64 	%rd18, %rd2, %rd17;
	ld.global.f32 	%f107, [%rd18];
	add.f32 	%f108, %f106, %f107;
	add.s32 	%r64, %r204, 1024;
	mul.wide.u32 	%rd19, %r64, 4;
	add.s64 	%rd20, %rd2, %rd19;
	ld.global.f32 	%f109, [%rd20];
	add.f32 	%f110, %f108, %f109;
	add.s32 	%r65, %r204, 1536;
	mul.wide.u32 	%rd21, %r65, 4;
	add.s64 	%rd22, %rd2, %rd21;
	ld.global.f32 	%f111, [%rd22];
	add.f32 	%f112, %f110, %f111;
	add.s32 	%r66, %r204, 2048;
	mul.wide.u32 	%rd23, %r66, 4;
	add.s64 	%rd24, %rd2, %rd23;
	ld.global.f32 	%f113, [%rd24];
	add.f32 	%f114, %f112, %f113;
	add.s32 	%r67, %r204, 2560;
	mul.wide.u32 	%rd25, %r67, 4;
	add.s64 	%rd26, %rd2, %rd25;
	ld.global.f32 	%f115, [%rd26];
	add.f32 	%f116, %f114, %f115;
	add.s32 	%r68, %r204, 3072;
	mul.wide.u32 	%rd27, %r68, 4;
	add.s64 	%rd28, %rd2, %rd27;
	ld.global.f32 	%f117, [%rd28];
	add.f32 	%f118, %f116, %f117;
	add.s32 	%r69, %r204, 3584;
	mul.wide.u32 	%rd29, %r69, 4;
	add.s64 	%rd30, %rd2, %rd29;
	ld.global.f32 	%f119, [%rd30];
	add.f32 	%f120, %f118, %f119;
	add.s32 	%r70, %r204, 4096;
	mul.wide.u32 	%rd31, %r70, 4;
	add.s64 	%rd32, %rd2, %rd31;
	ld.global.f32 	%f121, [%rd32];
	add.f32 	%f122, %f120, %f121;
	add.s32 	%r71, %r204, 4608;
	mul.wide.u32 	%rd33, %r71, 4;
	add.s64 	%rd34, %rd2, %rd33;
	ld.global.f32 	%f123, [%rd34];
	add.f32 	%f124, %f122, %f123;
	add.s32 	%r72, %r204, 5120;
	mul.wide.u32 	%rd35, %r72, 4;
	add.s64 	%rd36, %rd2, %rd35;
	ld.global.f32 	%f125, [%rd36];
	add.f32 	%f126, %f124, %f125;
	add.s32 	%r73, %r204, 5632;
	mul.wide.u32 	%rd37, %r73, 4;
	add.s64 	%rd38, %rd2, %rd37;
	ld.global.f32 	%f127, [%rd38];
	add.f32 	%f128, %f126, %f127;
	add.s32 	%r74, %r204, 6144;
	mul.wide.u32 	%rd39, %r74, 4;
	add.s64 	%rd40, %rd2, %rd39;
	ld.global.f32 	%f129, [%rd40];
	add.f32 	%f130, %f128, %f129;
	add.s32 	%r75, %r204, 6656;
	mul.wide.u32 	%rd41, %r75, 4;
	add.s64 	%rd42, %rd2, %rd41;
	ld.global.f32 	%f131, [%rd42];
	add.f32 	%f132, %f130, %f131;
	add.s32 	%r76, %r204, 7168;
	mul.wide.u32 	%rd43, %r76, 4;
	add.s64 	%rd44, %rd2, %rd43;
	ld.global.f32 	%f133, [%rd44];
	add.f32 	%f134, %f132, %f133;
	add.s32 	%r77, %r204, 7680;
	mul.wide.u32 	%rd45, %r77, 4;
	add.s64 	%rd46, %rd2, %rd45;
	ld.global.f32 	%f135, [%rd46];
	add.f32 	%f382, %f134, %f135;
	add.s32 	%r205, %r205, 8192;
	add.s32 	%r204, %r204, 8192;
	add.s32 	%r203, %r203, 16;
	setp.ne.s32 	%p10, %r203, 0;
	@%p10 bra 	$L__BB3_35;
	add.s32 	%r207, %r205, -4096;
$L__BB3_37:
	setp.eq.s32 	%p11, %r27, 0;
	@%p11 bra 	$L__BB3_46;
	and.b32  	%r39, %r26, 7;
	setp.lt.u32 	%p12, %r27, 8;
	@%p12 bra 	$L__BB3_40;
	add.s32 	%r78, %r207, %r202;
	mul.wide.u32 	%rd47, %r78, 4;
	add.s64 	%rd48, %rd2, %rd47;
	ld.global.f32 	%f137, [%rd48];
	add.f32 	%f138, %f382, %f137;
	add.s32 	%r79, %r78, 512;
	mul.wide.u32 	%rd49, %r79, 4;
	add.s64 	%rd50, %rd2, %rd49;
	ld.global.f32 	%f139, [%rd50];
	add.f32 	%f140, %f138, %f139;
	add.s32 	%r80, %r78, 1024;
	mul.wide.u32 	%rd51, %r80, 4;
	add.s64 	%rd52, %rd2, %rd51;
	ld.global.f32 	%f141, [%rd52];
	add.f32 	%f142, %f140, %f141;
	add.s32 	%r81, %r78, 1536;
	mul.wide.u32 	%rd53, %r81, 4;
	add.s64 	%rd54, %rd2, %rd53;
	ld.global.f32 	%f143, [%rd54];
	add.f32 	%f144, %f142, %f143;
	add.s32 	%r82, %r78, 2048;
	mul.wide.u32 	%rd55, %r82, 4;
	add.s64 	%rd56, %rd2, %rd55;
	ld.global.f32 	%f145, [%rd56];
	add.f32 	%f146, %f144, %f145;
	add.s32 	%r83, %r78, 2560;
	mul.wide.u32 	%rd57, %r83, 4;
	add.s64 	%rd58, %rd2, %rd57;
	ld.global.f32 	%f147, [%rd58];
	add.f32 	%f148, %f146, %f147;
	add.s32 	%r84, %r78, 3072;
	mul.wide.u32 	%rd59, %r84, 4;
	add.s64 	%rd60, %rd2, %rd59;
	ld.global.f32 	%f149, [%rd60];
	add.f32 	%f150, %f148, %f149;
	add.s32 	%r85, %r78, 3584;
	mul.wide.u32 	%rd61, %r85, 4;
	add.s64 	%rd62, %rd2, %rd61;
	ld.global.f32 	%f151, [%rd62];
	add.f32 	%f382, %f150, %f151;
	add.s32 	%r207, %r207, 4096;
$L__BB3_40:
	setp.eq.s32 	%p13, %r39, 0;
	@%p13 bra 	$L__BB3_46;
	and.b32  	%r42, %r26, 3;
	setp.lt.u32 	%p14, %r39, 4;
	@%p14 bra 	$L__BB3_43;
	add.s32 	%r86, %r207, %r202;
	mul.wide.u32 	%rd63, %r86, 4;
	add.s64 	%rd64, %rd2, %rd63;
	ld.global.f32 	%f153, [%rd64];
	add.f32 	%f154, %f382, %f153;
	add.s32 	%r87, %r86, 512;
	mul.wide.u32 	%rd65, %r87, 4;
	add.s64 	%rd66, %rd2, %rd65;
	ld.global.f32 	%f155, [%rd66];
	add.f32 	%f156, %f154, %f155;
	add.s32 	%r88, %r86, 1024;
	mul.wide.u32 	%rd67, %r88, 4;
	add.s64 	%rd68, %rd2, %rd67;
	ld.global.f32 	%f157, [%rd68];
	add.f32 	%f158, %f156, %f157;
	add.s32 	%r89, %r86, 1536;
	mul.wide.u32 	%rd69, %r89, 4;
	add.s64 	%rd70, %rd2, %rd69;
	ld.global.f32 	%f159, [%rd70];
	add.f32 	%f382, %f158, %f159;
	add.s32 	%r207, %r207, 2048;
$L__BB3_43:
	setp.eq.s32 	%p15, %r42, 0;
	@%p15 bra 	$L__BB3_46;
	add.s32 	%r210, %r207, %r202;
	neg.s32 	%r209, %r42;
$L__BB3_45:
	.pragma "nounroll";
	mul.wide.u32 	%rd71, %r210, 4;
	add.s64 	%rd72, %rd2, %rd71;
	ld.global.f32 	%f160, [%rd72];
	add.f32 	%f382, %f382, %f160;
	add.s32 	%r210, %r210, 512;
	add.s32 	%r209, %r209, 1;
	setp.ne.s32 	%p16, %r209, 0;
	@%p16 bra 	$L__BB3_45;
$L__BB3_46:
	// begin inline asm
	mov.u32 %r90, %laneid;
	// end inline asm
	mov.b32 	%r92, %f382;
	mov.b32 	%r93, 1;
	mov.b32 	%r114, 31;
	mov.b32 	%r115, -1;
	// begin inline asm
	shfl.sync.down.b32 %r91, %r92, %r93, %r114, %r115;
	// end inline asm
	setp.gt.s32 	%p17, %r90, 30;
	mov.b32 	%f161, %r91;
	add.f32 	%f162, %f382, %f161;
	selp.f32 	%f163, %f382, %f162, %p17;
	mov.b32 	%r97, %f163;
	mov.b32 	%r98, 2;
	// begin inline asm
	shfl.sync.down.b32 %r96, %r97, %r98, %r114, %r115;
	// end inline asm
	setp.gt.s32 	%p18, %r90, 29;
	mov.b32 	%f164, %r96;
	add.f32 	%f165, %f163, %f164;
	selp.f32 	%f166, %f163, %f165, %p18;
	mov.b32 	%r102, %f166;
	mov.b32 	%r103, 4;
	// begin inline asm
	shfl.sync.down.b32 %r101, %r102, %r103, %r114, %r115;
	// end inline asm
	setp.gt.s32 	%p19, %r90, 27;
	mov.b32 	%f167, %r101;
	add.f32 	%f168, %f166, %f167;
	selp.f32 	%f169, %f166, %f168, %p19;
	mov.b32 	%r107, %f169;
	mov.b32 	%r108, 8;
	// begin inline asm
	shfl.sync.down.b32 %r106, %r107, %r108, %r114, %r115;
	// end inline asm
	setp.gt.s32 	%p20, %r90, 23;
	mov.b32 	%f170, %r106;
	add.f32 	%f171, %f169, %f170;
	selp.f32 	%f172, %f169, %f171, %p20;
	mov.b32 	%r112, %f172;
	mov.b32 	%r113, 16;
	// begin inline asm
	shfl.sync.down.b32 %r111, %r112, %r113, %r114, %r115;
	// end inline asm
	setp.gt.s32 	%p21, %r90, 15;
	mov.b32 	%f173, %r111;
	add.f32 	%f38, %f172, %f173;
	selp.f32 	%f383, %f172, %f38, %p21;
	setp.ne.s32 	%p22, %r90, 0;
	@%p22 bra 	$L__BB3_48;
	shr.u32 	%r116, %r21, 3;
	and.b32  	%r117, %r116, 124;
	mov.u32 	%r118, _ZZN3cub18CUB_300001_SM_10006detail6reduce28DeviceReduceSingleTileKernelINS2_10policy_hubIfjN4cuda3std3__44plusIfEEE10Policy1000EN6thrust24THRUST_300001_SM_1000_NS6detail15normal_iteratorINSD_10device_ptrIfEEEEPfjS9_ffNS7_10__identityEEEvT0_T1_T2_T3_T4_T6_E12temp_storage;
	add.s32 	%r119, %r118, %r117;
	st.shared.f32 	[%r119+16], %f38;
$L__BB3_48:
	bar.sync 	0;
	setp.ne.s32 	%p23, %r21, 0;
	@%p23 bra 	$L__BB3_50;
	ld.shared.f32 	%f174, [_ZZN3cub18CUB_300001_SM_10006detail6reduce28DeviceReduceSingleTileKernelINS2_10policy_hubIfjN4cuda3std3__44plusIfEEE10Policy1000EN6thrust24THRUST_300001_SM_1000_NS6detail15normal_iteratorINSD_10device_ptrIfEEEEPfjS9_ffNS7_10__identityEEEvT0_T1_T2_T3_T4_T6_E12temp_storage+20];
	add.f32 	%f175, %f383, %f174;
	ld.shared.f32 	%f176, [_ZZN3cub18CUB_300001_SM_10006detail6reduce28DeviceReduceSingleTileKernelINS2_10policy_hubIfjN4cuda3std3__44plusIfEEE10Policy1000EN6thrust24THRUST_300001_SM_1000_NS6detail15normal_iteratorINSD_10device_ptrIfEEEEPfjS9_ffNS7_10__identityEEEvT0_T1_T2_T3_T4_T6_E12temp_storage+24];
	add.f32 	%f177, %f175, %f176;
	ld.shared.f32 	%f178, [_ZZN3cub18CUB_300001_SM_10006detail6reduce28DeviceReduceSingleTileKernelINS2_10policy_hubIfjN4cuda3std3__44plusIfEEE10Policy1000EN6thrust24THRUST_300001_SM_1000_NS6detail15normal_iteratorINSD_10device_ptrIfEEEEPfjS9_ffNS7_10__identityEEEvT0_T1_T2_T3_T4_T6_E12temp_storage+28];
	add.f32 	%f179, %f177, %f178;
	ld.shared.f32 	%f180, [_ZZN3cub18CUB_300001_SM_10006detail6reduce28DeviceReduceSingleTileKernelINS2_10policy_hubIfjN4cuda3std3__44plusIfEEE10Policy1000EN6thrust24THRUST_300001_SM_1000_NS6detail15normal_iteratorINSD_10device_ptrIfEEEEPfjS9_ffNS7_10__identityEEEvT0_T1_T2_T3_T4_T6_E12temp_storage+32];
	add.f32 	%f181, %f179, %f180;
	ld.shared.f32 	%f182, [_ZZN3cub18CUB_300001_SM_10006detail6reduce28DeviceReduceSingleTileKernelINS2_10policy_hubIfjN4cuda3std3__44plusIfEEE10Policy1000EN6thrust24THRUST_300001_SM_1000_NS6detail15normal_iteratorINSD_10device_ptrIfEEEEPfjS9_ffNS7_10__identityEEEvT0_T1_T2_T3_T4_T6_E12temp_storage+36];
	add.f32 	%f183, %f181, %f182;
	ld.shared.f32 	%f184, [_ZZN3cub18CUB_300001_SM_10006detail6reduce28DeviceReduceSingleTileKernelINS2_10policy_hubIfjN4cuda3std3__44plusIfEEE10Policy1000EN6thrust24THRUST_300001_SM_1000_NS6detail15normal_iteratorINSD_10device_ptrIfEEEEPfjS9_ffNS7_10__identityEEEvT0_T1_T2_T3_T4_T6_E12temp_storage+40];
	add.f32 	%f185, %f183, %f184;
	ld.shared.f32 	%f186, [_ZZN3cub18CUB_300001_SM_10006detail6reduce28DeviceReduceSingleTileKernelINS2_10policy_hubIfjN4cuda3std3__44plusIfEEE10Policy1000EN6thrust24THRUST_300001_SM_1000_NS6detail15normal_iteratorINSD_10device_ptrIfEEEEPfjS9_ffNS7_10__identityEEEvT0_T1_T2_T3_T4_T6_E12temp_storage+44];
	add.f32 	%f187, %f185, %f186;
	ld.shared.f32 	%f188, [_ZZN3cub18CUB_300001_SM_10006detail6reduce28DeviceReduceSingleTileKernelINS2_10policy_hubIfjN4cuda3std3__44plusIfEEE10Policy1000EN6thrust24THRUST_300001_SM_1000_NS6detail15normal_iteratorINSD_10device_ptrIfEEEEPfjS9_ffNS7_10__identityEEEvT0_T1_T2_T3_T4_T6_E12temp_storage+48];
	add.f32 	%f189, %f187, %f188;
	ld.shared.f32 	%f190, [_ZZN3cub18CUB_300001_SM_10006detail6reduce28DeviceReduceSingleTileKernelINS2_10policy_hubIfjN4cuda3std3__44plusIfEEE10Policy1000EN6thrust24THRUST_300001_SM_1000_NS6detail15normal_iteratorINSD_10device_ptrIfEEEEPfjS9_ffNS7_10__identityEEEvT0_T1_T2_T3_T4_T6_E12temp_storage+52];
	add.f32 	%f191, %f189, %f190;
	ld.shared.f32 	%f192, [_ZZN3cub18CUB_300001_SM_10006detail6reduce28DeviceReduceSingleTileKernelINS2_10policy_hubIfjN4cuda3std3__44plusIfEEE10Policy1000EN6thrust24THRUST_300001_SM_1000_NS6detail15normal_iteratorINSD_10device_ptrIfEEEEPfjS9_ffNS7_10__identityEEEvT0_T1_T2_T3_T4_T6_E12temp_storage+56];
	add.f32 	%f193, %f191, %f192;
	ld.shared.f32 	%f194, [_ZZN3cub18CUB_300001_SM_10006detail6reduce28DeviceReduceSingleTileKernelINS2_10policy_hubIfjN4cuda3std3__44plusIfEEE10Policy1000EN6thrust24THRUST_300001_SM_1000_NS6detail15normal_iteratorINSD_10device_ptrIfEEEEPfjS9_ffNS7_10__identityEEEvT0_T1_T2_T3_T4_T6_E12temp_storage+60];
	add.f32 	%f195, %f193, %f194;
	ld.shared.f32 	%f196, [_ZZN3cub18CUB_300001_SM_10006detail6reduce28DeviceReduceSingleTileKernelINS2_10policy_hubIfjN4cuda3std3__44plusIfEEE10Policy1000EN6thrust24THRUST_300001_SM_1000_NS6detail15normal_iteratorINSD_10device_ptrIfEEEEPfjS9_ffNS7_10__identityEEEvT0_T1_T2_T3_T4_T6_E12temp_storage+64];
	add.f32 	%f197, %f195, %f196;
	ld.shared.f32 	%f198, [_ZZN3cub18CUB_300001_SM_10006detail6reduce28DeviceReduceSingleTileKernelINS2_10policy_hubIfjN4cuda3std3__44plusIfEEE10Policy1000EN6thrust24THRUST_300001_SM_1000_NS6detail15normal_iteratorINSD_10device_ptrIfEEEEPfjS9_ffNS7_10__identityEEEvT0_T1_T2_T3_T4_T6_E12temp_storage+68];
	add.f32 	%f199, %f197, %f198;
	ld.shared.f32 	%f200, [_ZZN3cub18CUB_300001_SM_10006detail6reduce28DeviceReduceSingleTileKernelINS2_10policy_hubIfjN4cuda3std3__44plusIfEEE10Policy1000EN6thrust24THRUST_300001_SM_1000_NS6detail15normal_iteratorINSD_10device_ptrIfEEEEPfjS9_ffNS7_10__identityEEEvT0_T1_T2_T3_T4_T6_E12temp_storage+72];
	add.f32 	%f201, %f199, %f200;
	ld.shared.f32 	%f202, [_ZZN3cub18CUB_300001_SM_10006detail6reduce28DeviceReduceSingleTileKernelINS2_10policy_hubIfjN4cuda3std3__44plusIfEEE10Policy1000EN6thrust24THRUST_300001_SM_1000_NS6detail15normal_iteratorINSD_10device_ptrIfEEEEPfjS9_ffNS7_10__identityEEEvT0_T1_T2_T3_T4_T6_E12temp_storage+76];
	add.f32 	%f383, %f201, %f202;
$L__BB3_50:
	mov.u32 	%r192, %tid.x;
	setp.ne.s32 	%p65, %r192, 0;
	@%p65 bra 	$L__BB3_52;
	add.f32 	%f361, %f42, %f383;
	st.global.f32 	[%rd1], %f361;
$L__BB3_52:
	ret;

}
	// .globl	_ZN3cub18CUB_300001_SM_10006detail6reduce18DeviceReduceKernelINS2_10policy_hubIfjN4cuda3std3__44plusIfEEE10Policy1000EN6thrust24THRUST_300001_SM_1000_NS6detail15normal_iteratorINSD_10device_ptrIfEEEEjS9_fNS7_10__identityEEEvT0_PT3_T1_NS0_13GridEvenShareISN_EET2_T4_
.visible .entry _ZN3cub18CUB_300001_SM_10006detail6reduce18DeviceReduceKernelINS2_10policy_hubIfjN4cuda3std3__44plusIfEEE10Policy1000EN6thrust24THRUST_300001_SM_1000_NS6detail15normal_iteratorINSD_10device_ptrIfEEEEjS9_fNS7_10__identityEEEvT0_PT3_T1_NS0_13GridEvenShareISN_EET2_T4_(
	.param .align 8 .b8 _ZN3cub18CUB_300001_SM_10006detail6reduce18DeviceReduceKernelINS2_10policy_hubIfjN4cuda3std3__44plusIfEEE10Policy1000EN6thrust24THRUST_300001_SM_1000_NS6detail15normal_iteratorINSD_10device_ptrIfEEEEjS9_fNS7_10__identityEEEvT0_PT3_T1_NS0_13GridEvenShareISN_EET2_T4__param_0[8],
	.param .u64 .ptr .align 1 _ZN3cub18CUB_300001_SM_10006detail6reduce18DeviceReduceKernelINS2_10policy_hubIfjN4cuda3std3__44plusIfEEE10Policy1000EN6thrust24THRUST_300001_SM_1000_NS6detail15normal_iteratorINSD_10device_ptrIfEEEEjS9_fNS7_10__identityEEEvT0_PT3_T1_NS0_13GridEvenShareISN_EET2_T4__param_1,
	.param .u32 _ZN3cub18CUB_300001_SM_10006detail6reduce18DeviceReduceKernelINS2_10policy_hubIfjN4cuda3std3__44plusIfEEE10Policy1000EN6thrust24THRUST_300001_SM_1000_NS6detail15normal_iteratorINSD_10device_ptrIfEEEEjS9_fNS7_10__identityEEEvT0_PT3_T1_NS0_13GridEvenShareISN_EET2_T4__param_2,
	.param .align 4 .b8 _ZN3cub18CUB_300001_SM_10006detail6reduce18DeviceReduceKernelINS2_10policy_hubIfjN4cuda3std3__44plusIfEEE10Policy1000EN6thrust24THRUST_300001_SM_1000_NS6detail15normal_iteratorINSD_10device_ptrIfEEEEjS9_fNS7_10__identityEEEvT0_PT3_T1_NS0_13GridEvenShareISN_EET2_T4__param_3[40],
	.param .align 1 .b8 _ZN3cub18CUB_300001_SM_10006detail6reduce18DeviceReduceKernelINS2_10policy_hubIfjN4cuda3std3__44plusIfEEE10Policy1000EN6thrust24THRUST_300001_SM_1000_NS6detail15normal_iteratorINSD_10device_ptrIfEEEEjS9_fNS7_10__identityEEEvT0_PT3_T1_NS0_13GridEvenShareISN_EET2_T4__param_4[1],
	.param .align 1 .b8 _ZN3cub18CUB_300001_SM_10006detail6reduce18DeviceReduceKernelINS2_10policy_hubIfjN4cuda3std3__44plusIfEEE10Policy1000EN6thrust24THRUST_300001_SM_1000_NS6detail15normal_iteratorINSD_10device_ptrIfEEEEjS9_fNS7_10__identityEEEvT0_PT3_T1_NS0_13GridEvenShareISN_EET2_T4__param_5[1]
)
.maxntid 512
{
	.reg .pred 	%p<65>;
	.reg .b16 	%rs<4>;
	.reg .b32 	%r<279>;
	.reg .b32 	%f<380>;
	.reg .b64 	%rd<130>;
	// demoted variable
	.shared .align 4 .b8 _ZZN3cub18CUB_300001_SM_10006detail6reduce18DeviceReduceKernelINS2_10policy_hubIfjN4cuda3std3__44plusIfEEE10Policy1000EN6thrust24THRUST_300001_SM_1000_NS6detail15normal_iteratorINSD_10device_ptrIfEEEEjS9_fNS7_10__identityEEEvT0_PT3_T1_NS0_13GridEvenShareISN_EET2_T4_E12temp_storage[84];
	ld.param.u32 	%r1, [_ZN3cub18CUB_300001_SM_10006detail6reduce18DeviceReduceKernelINS2_10policy_hubIfjN4cuda3std3__44plusIfEEE10Policy1000EN6thrust24THRUST_300001_SM_1000_NS6detail15normal_iteratorINSD_10device_ptrIfEEEEjS9_fNS7_10__identityEEEvT0_PT3_T1_NS0_13GridEvenShareISN_EET2_T4__param_3+20];
	ld.param.u32 	%r2, [_ZN3cub18CUB_300001_SM_10006detail6reduce18DeviceReduceKernelINS2_10policy_hubIfjN4cuda3std3__44plusIfEEE10Policy1000EN6thrust24THRUST_300001_SM_1000_NS6detail15normal_iteratorINSD_10device_ptrIfEEEEjS9_fNS7_10__identityEEEvT0_PT3_T1_NS0_13GridEvenShareISN_EET2_T4__param_3+24];
	ld.param.u64 	%rd3, [_ZN3cub18CUB_300001_SM_10006detail6reduce18DeviceReduceKernelINS2_10policy_hubIfjN4cuda3std3__44plusIfEEE10Policy1000EN6thrust24THRUST_300001_SM_1000_NS6detail15normal_iteratorINSD_10device_ptrIfEEEEjS9_fNS7_10__identityEEEvT0_PT3_T1_NS0_13GridEvenShareISN_EET2_T4__param_0];
	cvta.to.global.u64 	%rd1, %rd3;
	mov.u32 	%r3, %ctaid.x;
	shl.b32 	%r4, %r2, 13;
	shl.b32 	%r270, %r3, 13;
	sub.s32 	%r6, %r1, %r270;
	setp.gt.u32 	%p1, %r6, 8191;
	@%p1 bra 	$L__BB4_26;
	mov.u32 	%r7, %tid.x;
	setp.ge.u32 	%p23, %r7, %r6;
	mov.f32 	%f368, 0f00000000;
	mov.u32 	%r261, %r7;
	@%p23 bra 	$L__BB4_3;
	add.s32 	%r155, %r270, %r7;
	mul.wide.u32 	%rd66, %r155, 4;
	add.s64 	%rd67, %rd1, %rd66;
	ld.global.f32 	%f368, [%rd67];
	add.s32 	%r261, %r7, 512;
$L__BB4_3:
	setp.ge.u32 	%p24, %r261, %r6;
	@%p24 bra 	$L__BB4_17;
	not.b32 	%r156, %r261;
	add.s32 	%r157, %r1, %r156;
	sub.s32 	%r158, %r157, %r270;
	shr.u32 	%r159, %r158, 9;
	add.s32 	%r10, %r159, 1;
	and.b32  	%r11, %r10, 15;
	setp.lt.u32 	%p25, %r158, 7680;
	@%p25 bra 	$L__BB4_8;
	or.b32  	%r260, %r261, 4096;
	add.s32 	%r259, %r261, %r270;
	and.b32  	%r160, %r10, 16777200;
	neg.s32 	%r258, %r160;
$L__BB4_6:
	.pragma "nounroll";
	mul.wide.u32 	%rd68, %r259, 4;
	add.s64 	%rd69, %rd1, %rd68;
	ld.global.f32 	%f203, [%rd69];
	add.f32 	%f204, %f368, %f203;
	add.s32 	%r161, %r259, 512;
	mul.wide.u32 	%rd70, %r161, 4;
	add.s64 	%rd71, %rd1, %rd70;
	ld.global.f32 	%f205, [%rd71];
	add.f32 	%f206, %f204, %f205;
	add.s32 	%r162, %r259, 1024;
	mul.wide.u32 	%rd72, %r162, 4;
	add.s64 	%rd73, %rd1, %rd72;
	ld.global.f32 	%f207, [%rd73];
	add.f32 	%f208, %f206, %f207;
	add.s32 	%r163, %r259, 1536;
	mul.wide.u32 	%rd74, %r163, 4;
	add.s64 	%rd75, %rd1, %rd74;
	ld.global.f32 	%f209, [%rd75];
	add.f32 	%f210, %f208, %f209;
	add.s32 	%r164, %r259, 2048;
	mul.wide.u32 	%rd76, %r164, 4;
	add.s64 	%rd77, %rd1, %rd76;
	ld.global.f32 	%f211, [%rd77];
	add.f32 	%f212, %f210, %f211;
	add.s32 	%r165, %r259, 2560;
	mul.wide.u32 	%rd78, %r165, 4;
	add.s64 	%rd79, %rd1, %rd78;
	ld.global.f32 	%f213, [%rd79];
	add.f32 	%f214, %f212, %f213;
	add.s32 	%r166, %r259, 3072;
	mul.wide.u32 	%rd80, %r166, 4;
	add.s64 	%rd81, %rd1, %rd80;
	ld.global.f32 	%f215, [%rd81];
	add.f32 	%f216, %f214, %f215;
	add.s32 	%r167, %r259, 3584;
	mul.wide.u32 	%rd82, %r167, 4;
	add.s64 	%rd83, %rd1, %rd82;
	ld.global.f32 	%f217, [%rd83];
	add.f32 	%f218, %f216, %f217;
	add.s32 	%r168, %r259, 4096;
	mul.wide.u32 	%rd84, %r168, 4;
	add.s64 	%rd85, %rd1, %rd84;
	ld.global.f32 	%f219, [%rd85];
	add.f32 	%f220, %f218, %f219;
	add.s32 	%r169, %r259, 4608;
	mul.wide.u32 	%rd86, %r169, 4;
	add.s64 	%rd87, %rd1, %rd86;
	ld.global.f32 	%f221, [%rd87];
	add.f32 	%f222, %f220, %f221;
	add.s32 	%r170, %r259, 5120;
	mul.wide.u32 	%rd88, %r170, 4;
	add.s64 	%rd89, %rd1, %rd88;
	ld.global.f32 	%f223, [%rd89];
	add.f32 	%f224, %f222, %f223;
	add.s32 	%r171, %r259, 5632;
	mul.wide.u32 	%rd90, %r171, 4;
	add.s64 	%rd91, %rd1, %rd90;
	ld.global.f32 	%f225, [%rd91];
	add.f32 	%f226, %f224, %f225;
	add.s32 	%r172, %r259, 6144;
	mul.wide.u32 	%rd92, %r172, 4;
	add.s64 	%rd93, %rd1, %rd92;
	ld.global.f32 	%f227, [%rd93];
	add.f32 	%f228, %f226, %f227;
	add.s32 	%r173, %r259, 6656;
	mul.wide.u32 	%rd94, %r173, 4;
	add.s64 	%rd95, %rd1, %rd94;
	ld.global.f32 	%f229, [%rd95];
	add.f32 	%f230, %f228, %f229;
	add.s32 	%r174, %r259, 7168;
	mul.wide.u32 	%rd96, %r174, 4;
	add.s64 	%rd97, %rd1, %rd96;
	ld.global.f32 	%f231, [%rd97];
	add.f32 	%f232, %f230, %f231;
	add.s32 	%r175, %r259, 7680;
	mul.wide.u32 	%rd98, %r175, 4;
	add.s64 	%rd99, %rd1, %rd98;
	ld.global.f32 	%f233, [%rd99];
	add.f32 	%f368, %f232, %f233;
	add.s32 	%r260, %r260, 8192;
	add.s32 	%r259, %r259, 8192;
	add.s32 	%r258, %r258, 16;
	setp.ne.s32 	%p26, %r258, 0;
	@%p26 bra 	$L__BB4_6;
	add.s32 	%r261, %r260, -4096;
$L__BB4_8:
	setp.eq.s32 	%p27, %r11, 0;
	@%p27 bra 	$L__BB4_17;
	and.b32  	%r23, %r10, 7;
	setp.lt.u32 	%p28, %r11, 8;
	@%p28 bra 	$L__BB4_11;
	add.s32 	%r176, %r270, %r261;
	mul.wide.u32 	%rd100, %r176, 4;
	add.s64 	%rd101, %rd1, %rd100;
	ld.global.f32 	%f235, [%rd101];
	add.f32 	%f236, %f368, %f235;
	add.s32 	%r177, %r176, 512;
	mul.wide.u32 	%rd102, %r177, 4;
	add.s64 	%rd103, %rd1, %rd102;
	ld.global.f32 	%f237, [%rd103];
	add.f32 	%f238, %f236, %f237;
	add.s32 	%r178, %r176, 1024;
	mul.wide.u32 	%rd104, %r178, 4;
	add.s64 	%rd105, %rd1, %rd104;
	ld.global.f32 	%f239, [%rd105];
	add.f32 	%f240, %f238, %f239;
	add.s32 	%r179, %r176, 1536;
	mul.wide.u32 	%rd106, %r179, 4;
	add.s64 	%rd107, %rd1, %rd106;
	ld.global.f32 	%f241, [%rd107];
	add.f32 	%f242, %f240, %f241;
	add.s32 	%r180, %r176, 2048;
	mul.wide.u32 	%rd108, %r180, 4;
	add.s64 	%rd109, %rd1, %rd108;
	ld.global.f32 	%f243, [%rd109];
	add.f32 	%f244, %f242, %f243;
	add.s32 	%r181, %r176, 2560;
	mul.wide.u32 	%rd110, %r181, 4;
	add.s64 	%rd111, %rd1, %rd110;
	ld.global.f32 	%f245, [%rd111];
	add.f32 	%f246, %f244, %f245;
	add.s32 	%r182, %r176, 3072;
	mul.wide.u32 	%rd112, %r182, 4;
	add.s64 	%rd113, %rd1, %rd112;
	ld.global.f32 	%f247, [%rd113];
	add.f32 	%f248, %f246, %f247;
	add.s32 	%r183, %r176, 3584;
	mul.wide.u32 	%rd114, %r183, 4;
	add.s64 	%rd115, %rd1, %rd114;
	ld.global.f32 	%f249, [%rd115];
	add.f32 	%f368, %f248, %f249;
	add.s32 	%r261, %r261, 4096;
$L__BB4_11:
	setp.eq.s32 	%p29, %r23, 0;
	@%p29 bra 	$L__BB4_17;
	and.b32  	%r26, %r10, 3;
	setp.lt.u32 	%p30, %r23, 4;
	@%p30 bra 	$L__BB4_14;
	add.s32 	%r184, %r270, %r261;
	mul.wide.u32 	%rd116, %r184, 4;
	add.s64 	%rd117, %rd1, %rd116;
	ld.global.f32 	%f251, [%rd117];
	add.f32 	%f252, %f368, %f251;
	add.s32 	%r185, %r184, 512;
	mul.wide.u32 	%rd118, %r185, 4;
	add.s64 	%rd119, %rd1, %rd118;
	ld.global.f32 	%f253, [%rd119];
	add.f32 	%f254, %f252, %f253;
	add.s32 	%r186, %r184, 1024;
	mul.wide.u32 	%rd120, %r186, 4;
	add.s64 	%rd121, %rd1, %rd120;
	ld.global.f32 	%f255, [%rd121];
	add.f32 	%f256, %f254, %f255;
	add.s32 	%r187, %r184, 1536;
	mul.wide.u32 	%rd122, %r187, 4;
	add.s64 	%rd123, %rd1, %rd122;
	ld.global.f32 	%f257, [%rd123];
	add.f32 	%f368, %f256, %f257;
	add.s32 	%r261, %r261, 2048;
$L__BB4_14:
	setp.eq.s32 	%p31, %r26, 0;
	@%p31 bra 	$L__BB4_17;
	add.s32 	%r265, %r261, %r270;
	neg.s32 	%r264, %r26;
$L__BB4_16:
	.pragma "nounroll";
	mul.wide.u32 	%rd124, %r265, 4;
	add.s64 	%rd125, %rd1, %rd124;
	ld.global.f32 	%f258, [%rd125];
	add.f32 	%f368, %f368, %f258;
	add.s32 	%r265, %r265, 512;
	add.s32 	%r264, %r264, 1;
	setp.ne.s32 	%p32, %r264, 0;
	@%p32 bra 	$L__BB4_16;
$L__BB4_17:
	setp.lt.u32 	%p33, %r6, 512;
	@%p33 bra 	$L__BB4_22;
	// begin inline asm
	mov.u32 %r226, %laneid;
	// end inline asm
	mov.b32 	%r228, %f368;
	mov.b32 	%r229, 1;
	mov.b32 	%r250, 31;
	mov.b32 	%r251, -1;
	// begin inline asm
	shfl.sync.down.b32 %r227, %r228, %r229, %r250, %r251;
	// end inline asm
	setp.gt.s32 	%p57, %r226, 30;
	mov.b32 	%f317, %r227;
	add.f32 	%f318, %f368, %f317;
	selp.f32 	%f319, %f368, %f318, %p57;
	mov.b32 	%r233, %f319;
	mov.b32 	%r234, 2;
	// begin inline asm
	shfl.sync.down.b32 %r232, %r233, %r234, %r250, %r251;
	// end inline asm
	setp.gt.s32 	%p58, %r226, 29;
	mov.b32 	%f320, %r232;
	add.f32 	%f321, %f319, %f320;
	selp.f32 	%f322, %f319, %f321, %p58;
	mov.b32 	%r238, %f322;
	mov.b32 	%r239, 4;
	// begin inline asm
	shfl.sync.down.b32 %r237, %r238, %r239, %r250, %r251;
	// end inline asm
	setp.gt.s32 	%p59, %r226, 27;
	mov.b32 	%f323, %r237;
	add.f32 	%f324, %f322, %f323;
	selp.f32 	%f325, %f322, %f324, %p59;
	mov.b32 	%r243, %f325;
	mov.b32 	%r244, 8;
	// begin inline asm
	shfl.sync.down.b32 %r242, %r243, %r244, %r250, %r251;
	// end inline asm
	setp.gt.s32 	%p60, %r226, 23;
	mov.b32 	%f326, %r242;
	add.f32 	%f327, %f325, %f326;
	selp.f32 	%f328, %f325, %f327, %p60;
	mov.b32 	%r248, %f328;
	mov.b32 	%r249, 16;
	// begin inline asm
	shfl.sync.down.b32 %r247, %r248, %r249, %r250, %r251;
	// end inline asm
	setp.gt.s32 	%p61, %r226, 15;
	mov.b32 	%f329, %r247;
	add.f32 	%f16, %f328, %f329;
	selp.f32 	%f379, %f328, %f16, %p61;
	setp.ne.s32 	%p62, %r226, 0;
	@%p62 bra 	$L__BB4_20;
	shr.u32 	%r252, %r7, 3;
	and.b32  	%r253, %r252, 124;
	mov.u32 	%r254, _ZZN3cub18CUB_300001_SM_10006detail6reduce18DeviceReduceKernelINS2_10policy_hubIfjN4cuda3std3__44plusIfEEE10Policy1000EN6thrust24THRUST_300001_SM_1000_NS6detail15normal_iteratorINSD_10device_ptrIfEEEEjS9_fNS7_10__identityEEEvT0_PT3_T1_NS0_13GridEvenShareISN_EET2_T4_E12temp_storage;
	add.s32 	%r255, %r254, %r253;
	st.shared.f32 	[%r255+16], %f16;
$L__BB4_20:
	bar.sync 	0;
	setp.ne.s32 	%p63, %r7, 0;
	@%p63 bra 	$L__BB4_48;
	ld.shared.f32 	%f330, [_ZZN3cub18CUB_300001_SM_10006detail6reduce18DeviceReduceKernelINS2_10policy_hubIfjN4cuda3std3__44plusIfEEE10Policy1000EN6thrust24THRUST_300001_SM_1000_NS6detail15normal_iteratorINSD_10device_ptrIfEEEEjS9_fNS7_10__identityEEEvT0_PT3_T1_NS0_13GridEvenShareISN_EET2_T4_E12temp_storage+20];
	add.f32 	%f331, %f379, %f330;
	ld.shared.f32 	%f332, [_ZZN3cub18CUB_300001_SM_10006detail6reduce18DeviceReduceKernelINS2_10policy_hubIfjN4cuda3std3__44plusIfEEE10Policy1000EN6thrust24THRUST_300001_SM_1000_NS6detail15normal_iteratorINSD_10device_ptrIfEEEEjS9_fNS7_10__identityEEEvT0_PT3_T1_NS0_13GridEvenShareISN_EET2_T4_E12temp_storage+24];
	add.f32 	%f333, %f331, %f332;
	ld.shared.f32 	%f334, [_ZZN3cub18CUB_300001_SM_10006detail6reduce18DeviceReduceKernelINS2_10policy_hubIfjN4cuda3std3__44plusIfEEE10Policy1000EN6thrust24THRUST_300001_SM_1000_NS6detail15normal_iteratorINSD_10device_ptrIfEEEEjS9_fNS7_10__identityEEEvT0_PT3_T1_NS0_13GridEvenShareISN_EET2_T4_E12temp_storage+28];
	add.f32 	%f335, %f333, %f334;
	ld.shared.f32 	%f336, [_ZZN3cub18CUB_300001_SM_10006detail6reduce18DeviceReduceKernelINS2_10policy_hubIfjN4cuda3std3__44plusIfEEE10Policy1000EN6thrust24THRUST_300001_SM_1000_NS6detail15normal_iteratorINSD_10device_ptrIfEEEEjS9_fNS7_10__identityEEEvT0_PT3_T1_NS0_13GridEvenShareISN_EET2_T4_E12temp_storage+32];
	add.f32 	%f337, %f335, %f336;
	ld.shared.f32 	%f338, [_ZZN3cub18CUB_300001_SM_10006detail6reduce18DeviceReduceKernelINS2_10policy_hubIfjN4cuda3std3__44plusIfEEE10Policy1000EN6thrust24THRUST_300001_SM_1000_NS6detail15normal_iteratorINSD_10device_ptrIfEEEEjS9_fNS7_10__identityEEEvT0_PT3_T1_NS0_13GridEvenShareISN_EET2_T4_E12temp_storage+36];
	add.f32 	%f339, %f337, %f338;
	ld.shared.f32 	%f340, [_ZZN3cub18CUB_300001_SM_10006detail6reduce18DeviceReduceKernelINS2_10policy_hubIfjN4cuda3std3__44plusIfEEE10Policy1000EN6thrust24THRUST_300001_SM_1000_NS6detail15normal_iteratorINSD_10device_ptrIfEEEEjS9_fNS7_10__identityEEEvT0_PT3_T1_NS0_13GridEvenShareISN_EET2_T4_E12temp_storage+40];
	add.f32 	%f341, %f339, %f340;
	ld.shared.f32 	%f342, [_ZZN3cub18CUB_300001_SM_10006detail6reduce18DeviceReduceKernelINS2_10policy_hubIfjN4cuda3std3__44plusIfEEE10Policy1000EN6thrust24THRUST_300001_SM_1000_NS6detail15normal_iteratorINSD_10device_ptrIfEEEEjS9_fNS7_10__identityEEEvT0_PT3_T1_NS0_13GridEvenShareISN_EET2_T4_E12temp_storage+44];
	add.f32 	%f343, %f341, %f342;
	ld.shared.f32 	%f344, [_ZZN3cub18CUB_300001_SM_10006detail6reduce18DeviceReduceKernelINS2_10policy_hubIfjN4cuda3std3__44plusIfEEE10Policy1000EN6thrust24THRUST_300001_SM_1000_NS6detail15normal_iteratorINSD_10device_ptrIfEEEEjS9_fNS7_10__identityEEEvT0_PT3_T1_NS0_13GridEvenShareISN_EET2_T4_E12temp_storage+48];
	add.f32 	%f345, %f343, %f344;
	ld.shared.f32 	%f346, [_ZZN3cub18CUB_300001_SM_10006detail6reduce18DeviceReduceKernelINS2_10policy_hubIfjN4cuda3std3__44plusIfEEE10Policy1000EN6thrust24THRUST_300001_SM_1000_NS6detail15normal_iteratorINSD_10device_ptrIfEEEEjS9_fNS7_10__identityEEEvT0_PT3_T1_NS0_13GridEvenShareISN_EET2_T4_E12temp_storage+52];
	add.f32 	%f347, %f345, %f346;
	ld.shared.f32 	%f348, [_ZZN3cub18CUB_300001_SM_10006detail6reduce18DeviceReduceKernelINS2_10policy_hubIfjN4cuda3std3__44plusIfEEE10Policy1000EN6thrust24THRUST_300001_SM_1000_NS6detail15normal_iteratorINSD_10device_ptrIfEEEEjS9_fNS7_10__identityEEEvT0_PT3_T1_NS0_13GridEvenShareISN_EET2_T4_E12temp_storage+56];
	add.f32 	%f349, %f347, %f348;
	ld.shared.f32 	%f350, [_ZZN3cub18CUB_300001_SM_10006detail6reduce18DeviceReduceKernelINS2_10policy_hubIfjN4cuda3std3__44plusIfEEE10Policy1000EN6thrust24THRUST_300001_SM_1000_NS6detail15normal_iteratorINSD_10device_ptrIfEEEEjS9_fNS7_10__identityEEEvT0_PT3_T1_NS0_13GridEvenShareISN_EET2_T4_E12temp_storage+60];
	add.f32 	%f351, %f349, %f350;
	ld.shared.f32 	%f352, [_ZZN3cub18CUB_300001_SM_10006detail6reduce18DeviceReduceKernelINS2_10policy_hubIfjN4cuda3std3__44plusIfEEE10Policy1000EN6thrust24THRUST_300001_SM_1000_NS6detail15normal_iteratorINSD_10device_ptrIfEEEEjS9_fNS7_10__identityEEEvT0_PT3_T1_NS0_13GridEvenShareISN_EET2_T4_E12temp_storage+64];
	add.f32 	%f353, %f351, %f352;
	ld.shared.f32 	%f354, [_ZZN3cub18CUB_300001_SM_10006detail6reduce18DeviceReduceKernelINS2_10policy_hubIfjN4cuda3std3__44plusIfEEE10Policy1000EN6thrust24THRUST_300001_SM_1000_NS6detail15normal_iteratorINSD_10device_ptrIfEEEEjS9_fNS7_10__identityEEEvT0_PT3_T1_NS0_13GridEvenShareISN_EET2_T4_E12temp_storage+68];
	add.f32 	%f355, %f353, %f354;
	ld.shared.f32 	%f356, [_ZZN3cub18CUB_300001_SM_10006detail6reduce18DeviceReduceKernelINS2_10policy_hubIfjN4cuda3std3__44plusIfEEE10Policy1000EN6thrust24THRUST_300001_SM_1000_NS6detail15normal_iteratorINSD_10device_ptrIfEEEEjS9_fNS7_10__identityEEEvT0_PT3_T1_NS0_13GridEvenShareISN_EET2_T4_E12temp_storage+72];
	add.f32 	%f357, %f355, %f356;
	ld.shared.f32 	%f358, [_ZZN3cub18CUB_300001_SM_10006detail6reduce18DeviceReduceKernelINS2_10policy_hubIfjN4cuda3std3__44plusIfEEE10Policy1000EN6thrust24THRUST_300001_SM_1000_NS6detail15normal_iteratorINSD_10device_ptrIfEEEEjS9_fNS7_10__identityEEEvT0_PT3_T1_NS0_13GridEvenShareISN_EET2_T4_E12temp_storage+76];
	add.f32 	%f379, %f357, %f358;
	bra.uni 	$L__BB4_48;
$L__BB4_22:
	// begin inline asm
	mov.u32 %r188, %laneid;
	// end inline asm
	and.b32  	%r214, %r7, 992;
	add.s32 	%r215, %r214, 32;
	setp.gt.u32 	%p34, %r215, %r6;
	not.b32 	%r216, %r214;
	add.s32 	%r217, %r6, %r216;
	selp.b32 	%r212, %r217, 31, %p34;
	mov.b32 	%r190, %f368;
	mov.b32 	%r191, 1;
	mov.b32 	%r213, -1;
	// begin inline asm
	shfl.sync.down.b32 %r189, %r190, %r191, %r212, %r213;
	// end inline asm
	setp.lt.s32 	%p35, %r188, %r212;
	mov.b32 	%f259, %r189;
	add.f32 	%f260, %f368, %f259;
	selp.f32 	%f261, %f260, %f368, %p35;
	mov.b32 	%r195, %f261;
	mov.b32 	%r196, 2;
	// begin inline asm
	shfl.sync.down.b32 %r194, %r195, %r196, %r212, %r213;
	// end inline asm
	add.s32 	%r218, %r188, 2;
	setp.gt.s32 	%p36, %r218, %r212;
	mov.b32 	%f262, %r194;
	add.f32 	%f263, %f261, %f262;
	selp.f32 	%f264, %f261, %f263, %p36;
	mov.b32 	%r200, %f264;
	mov.b32 	%r201, 4;
	// begin inline asm
	shfl.sync.down.b32 %r199, %r200, %r201, %r212, %r213;
	// end inline asm
	add.s32 	%r219, %r188, 4;
	setp.gt.s32 	%p37, %r219, %r212;
	mov.b32 	%f265, %r199;
	add.f32 	%f266, %f264, %f265;
	selp.f32 	%f267, %f264, %f266, %p37;
	mov.b32 	%r205, %f267;
	mov.b32 	%r206, 8;
	// begin inline asm
	shfl.sync.down.b32 %r204, %r205, %r206, %r212, %r213;
	// end inline asm
	add.s32 	%r220, %r188, 8;
	setp.gt.s32 	%p38, %r220, %r212;
	mov.b32 	%f268, %r204;
	add.f32 	%f269, %f267, %f268;
	selp.f32 	%f270, %f267, %f269, %p38;
	mov.b32 	%r210, %f270;
	mov.b32 	%r211, 16;
	// begin inline asm
	shfl.sync.down.b32 %r209, %r210, %r211, %r212, %r213;
	// end inline asm
	add.s32 	%r221, %r188, 16;
	setp.gt.s32 	%p39, %r221, %r212;
	mov.b32 	%f271, %r209;
	add.f32 	%f272, %f270, %f271;
	selp.f32 	%f379, %f270, %f272, %p39;
	setp.ne.s32 	%p40, %r188, 0;
	@%p40 bra 	$L__BB4_24;
	shr.u32 	%r222, %r7, 3;
	and.b32  	%r223, %r222, 124;
	mov.u32 	%r224, _ZZN3cub18CUB_300001_SM_10006detail6reduce18DeviceReduceKernelINS2_10policy_hubIfjN4cuda3std3__44plusIfEEE10Policy1000EN6thrust24THRUST_300001_SM_1000_NS6detail15normal_iteratorINSD_10device_ptrIfEEEEjS9_fNS7_10__identityEEEvT0_PT3_T1_NS0_13GridEvenShareISN_EET2_T4_E12temp_storage;
	add.s32 	%r225, %r224, %r223;
	st.shared.f32 	[%r225+16], %f379;
$L__BB4_24:
	bar.sync 	0;
	setp.ne.s32 	%p41, %r7, 0;
	@%p41 bra 	$L__BB4_48;
	setp.gt.u32 	%p42, %r6, 32;
	ld.shared.f32 	%f273, [_ZZN3cub18CUB_300001_SM_10006detail6reduce18DeviceReduceKernelINS2_10policy_hubIfjN4cuda3std3__44plusIfEEE10Policy1000EN6thrust24THRUST_300001_SM_1000_NS6detail15normal_iteratorINSD_10device_ptrIfEEEEjS9_fNS7_10__identityEEEvT0_PT3_T1_NS0_13GridEvenShareISN_EET2_T4_E12temp_storage+20];
	add.f32 	%f274, %f379, %f273;
	selp.f32 	%f275, %f274, %f379, %p42;
	setp.gt.u32 	%p43, %r6, 64;
	ld.shared.f32 	%f276, [_ZZN3cub18CUB_300001_SM_10006detail6reduce18DeviceReduceKernelINS2_10policy_hubIfjN4cuda3std3__44plusIfEEE10Policy1000EN6thrust24THRUST_300001_SM_1000_NS6detail15normal_iteratorINSD_10device_ptrIfEEEEjS9_fNS7_10__identityEEEvT0_PT3_T1_NS0_13GridEvenShareISN_EET2_T4_E12temp_storage+24];
	add.f32 	%f277, %f276, %f275;
	selp.f32 	%f278, %f277, %f275, %p43;
	setp.gt.u32 	%p44, %r6, 96;
	ld.shared.f32 	%f279, [_ZZN3cub18CUB_300001_SM_10006detail6reduce18DeviceReduceKernelINS2_10policy_hubIfjN4cuda3std3__44plusIfEEE10Policy1000EN6thrust24THRUST_300001_SM_1000_NS6detail15normal_iteratorINSD_10device_ptrIfEEEEjS9_fNS7_10__identityEEEvT0_PT3_T1_NS0_13GridEvenShareISN_EET2_T4_E12temp_storage+28];
	add.f32 	%f280, %f279, %f278;
	selp.f32 	%f281, %f280, %f278, %p44;
	setp.gt.u32 	%p45, %r6, 128;
	ld.shared.f32 	%f282, [_ZZN3cub18CUB_300001_SM_10006detail6reduce18DeviceReduceKernelINS2_10policy_hubIfjN4cuda3std3__44plusIfEEE10Policy1000EN6thrust24THRUST_300001_SM_1000_NS6detail15normal_iteratorINSD_10device_ptrIfEEEEjS9_fNS7_10__identityEEEvT0_PT3_T1_NS0_13GridEvenShareISN_EET2_T4_E12temp_storage+32];
	add.f32 	%f283, %f282, %f281;
	selp.f32 	%f284, %f283, %f281, %p45;
	setp.gt.u32 	%p46, %r6, 160;
	ld.shared.f32 	%f285, [_ZZN3cub18CUB_300001_SM_10006detail6reduce18DeviceReduceKernelINS2_10policy_hubIfjN4cuda3std3__44plusIfEEE10Policy1000EN6thrust24THRUST_300001_SM_1000_NS6detail15normal_iteratorINSD_10device_ptrIfEEEEjS9_fNS7_10__identityEEEvT0_PT3_T1_NS0_13GridEvenShareISN_EET2_T4_E12temp_storage+36];
	add.f32 	%f286, %f285, %f284;
	selp.f32 	%f287, %f286, %f284, %p46;
	setp.gt.u32 	%p47, %r6, 192;
	ld.shared.f32 	%f288, [_ZZN3cub18CUB_300001_SM_10006detail6reduce18DeviceReduceKernelINS2_10policy_hubIfjN4cuda3std3__44plusIfEEE10Policy1000EN6thrust24THRUST_300001_SM_1000_NS6detail15normal_iteratorINSD_10device_ptrIfEEEEjS9_fNS7_10__identityEEEvT0_PT3_T1_NS0_13GridEvenShareISN_EET2_T4_E12temp_storage+40];
	add.f32 	%f289, %f288, %f287;
	selp.f32 	%f290, %f289, %f287, %p47;
	setp.gt.u32 	%p48, %r6, 224;
	ld.shared.f32 	%f291, [_ZZN3cub18CUB_300001_SM_10006detail6reduce18DeviceReduceKernelINS2_10policy_hubIfjN4cuda3std3__44plusIfEEE10Policy1000EN6thrust24THRUST_300001_SM_1000_NS6detail15normal_iteratorINSD_10device_ptrIfEEEEjS9_fNS7_10__identityEEEvT0_PT3_T1_NS0_13GridEvenShareISN_EET2_T4_E12temp_storage+44];
	add.f32 	%f292, %f291, %f290;
	selp.f32 	%f293, %f292, %f290, %p48;
	setp.gt.u32 	%p49, %r6, 256;
	ld.shared.f32 	%f294, [_ZZN3cub18CUB_300001_SM_10006detail6reduce18DeviceReduceKernelINS2_10policy_hubIfjN4cuda3std3__44plusIfEEE10Policy1000EN6thrust24THRUST_300001_SM_1000_NS6detail15normal_iteratorINSD_10device_ptrIfEEEEjS9_fNS7_10__identityEEEvT0_PT3_T1_NS0_13GridEvenShareISN_EET2_T4_E12temp_storage+48];
	add.f32 	%f295, %f294, %f293;
	selp.f32 	%f296, %f295, %f293, %p49;
	setp.gt.u32 	%p50, %r6, 288;
	ld.shared.f32 	%f297, [_ZZN3cub18CUB_300001_SM_10006detail6reduce18DeviceReduceKernelINS2_10policy_hubIfjN4cuda3std3__44plusIfEEE10Policy1000EN6thrust24THRUST_300001_SM_1000_NS6detail15normal_iteratorINSD_10device_ptrIfEEEEjS9_fNS7_10__identityEEEvT0_PT3_T1_NS0_13GridEvenShareISN_EET2_T4_E12temp_storage+52];
	add.f32 	%f298, %f297, %f296;
	selp.f32 	%f299, %f298, %f296, %p50;
	setp.gt.u32 	%p51, %r6, 320;
	ld.shared.f32 	%f300, [_ZZN3cub18CUB_300001_SM_10006detail6reduce18DeviceReduceKernelINS2_10policy_hubIfjN4cuda3std3__44plusIfEEE10Policy1000EN6thrust24THRUST_300001_SM_1000_NS6detail15normal_iteratorINSD_10device_ptrIfEEEEjS9_fNS7_10__identityEEEvT0_PT3_T1_NS0_13GridEvenShareISN_EET2_T4_E12temp_storage+56];
	add.f32 	%f301, %f300, %f299;
	selp.f32 	%f302, %f301, %f299, %p51;
	setp.gt.u32 	%p52, %r6, 352;
	ld.shared.f32 	%f303, [_ZZN3cub18CUB_300001_SM_10006detail6reduce18DeviceReduceKernelINS2_10policy_hubIfjN4cuda3std3__44plusIfEEE10Policy1000EN6thrust24THRUST_300001_SM_1000_NS6detail15normal_iteratorINSD_10device_ptrIfEEEEjS9_fNS7_10__identityEEEvT0_PT3_T1_NS0_13GridEvenShareISN_EET2_T4_E12temp_storage+60];
	add.f32 	%f304, %f303, %f302;
	selp.f32 	%f305, %f304, %f302, %p52;
	setp.gt.u32 	%p53, %r6, 384;
	ld.shared.f32 	%f306, [_ZZN3cub18CUB_300001_SM_10006detail6reduce18DeviceReduceKernelINS2_10policy_hubIfjN4cuda3std3__44plusIfEEE10Policy1000EN6thrust24THRUST_300001_SM_1000_NS6detail15normal_iteratorINSD_10device_ptrIfEEEEjS9_fNS7_10__identityEEEvT0_PT3_T1_NS0_13GridEvenShareISN_EET2_T4_E12temp_storage+64];
	add.f32 	%f307, %f306, %f305;
	selp.f32 	%f308, %f307, %f305, %p53;
	setp.gt.u32 	%p54, %r6, 416;
	ld.shared.f32 	%f309, [_ZZN3cub18CUB_300001_SM_10006detail6reduce18DeviceReduceKernelINS2_10policy_hubIfjN4cuda3std3__44plusIfEEE10Policy1000EN6thrust24THRUST_300001_SM_1000_NS6detail15normal_iteratorINSD_10device_ptrIfEEEEjS9_fNS7_10__identityEEEvT0_PT3_T1_NS0_13GridEvenShareISN_EET2_T4_E12temp_storage+68];
	add.f32 	%f310, %f309, %f308;
	selp.f32 	%f311, %f310, %f308, %p54;
	setp.gt.u32 	%p55, %r6, 448;
	ld.shared.f32 	%f312, [_ZZN3cub18CUB_300001_SM_10006detail6reduce18DeviceReduceKernelINS2_10policy_hubIfjN4cuda3std3__44plusIfEEE10Policy1000EN6thrust24THRUST_300001_SM_1000_NS6detail15normal_iteratorINSD_10device_ptrIfEEEEjS9_fNS7_10__identityEEEvT0_PT3_T1_NS0_13GridEvenShareISN_EET2_T4_E12temp_storage+72];
	add.f32 	%f313, %f312, %f311;
	selp.f32 	%f314, %f313, %f311, %p55;
	setp.gt.u32 	%p56, %r6, 480;
	ld.shared.f32 	%f315, [_ZZN3cub18CUB_300001_SM_10006detail6reduce18DeviceReduceKernelINS2_10policy_hubIfjN4cuda3std3__44plusIfEEE10Policy1000EN6thrust24THRUST_300001_SM_1000_NS6detail15normal_iteratorINSD_10device_ptrIfEEEEjS9_fNS7_10__identityEEEvT0_PT3_T1_NS0_13GridEvenShareISN_EET2_T4_E12temp_storage+76];
	add.f32 	%f316, %f315, %f314;
	selp.f32 	%f379, %f316, %f314, %p56;
	bra.uni 	$L__BB4_48;
$L__BB4_26:
	mov.u32 	%r35, %tid.x;
	add.s32 	%r72, %r35, %r270;
	mul.wide.u32 	%rd4, %r72, 4;
	add.s64 	%rd5, %rd1, %rd4;
	ld.global.f32 	%f41, [%rd5];
	ld.global.f32 	%f42, [%rd5+2048];
	ld.global.f32 	%f43, [%rd5+4096];
	ld.global.f32 	%f44, [%rd5+6144];
	ld.global.f32 	%f45, [%rd5+8192];
	ld.global.f32 	%f46, [%rd5+10240];
	ld.global.f32 	%f47, [%rd5+12288];
	ld.global.f32 	%f48, [%rd5+14336];
	ld.global.f32 	%f49, [%rd5+16384];
	ld.global.f32 	%f50, [%rd5+18432];
	ld.global.f32 	%f51, [%rd5+20480];
	ld.global.f32 	%f52, [%rd5+22528];
	ld.global.f32 	%f53, [%rd5+24576];
	ld.global.f32 	%f54, [%rd5+26624];
	ld.global.f32 	%f55, [%rd5+28672];
	ld.global.f32 	%f56, [%rd5+30720];
	add.f32 	%f57, %f41, %f42;
	add.f32 	%f58, %f43, %f44;
	add.f32 	%f59, %f45, %f46;
	add.f32 	%f60, %f47, %f48;
	add.f32 	%f61, %f49, %f50;
	add.f32 	%f62, %f51, %f52;
	add.f32 	%f63, %f53, %f54;
	add.f32 	%f64, %f55, %f56;
	add.f32 	%f65, %f57, %f58;
	add.f32 	%f66, %f59, %f60;
	add.f32 	%f67, %f61, %f62;
	add.f32 	%f68, %f63, %f64;
	add.f32 	%f69, %f65, %f66;
	add.f32 	%f70, %f67, %f68;
	add.f32 	%f378, %f69, %f70;
	setp.lt.u32 	%p2, %r6, %r4;
	@%p2 bra 	$L__BB4_44;
	add.s32 	%r36, %r4, %r270;
	not.b32 	%r74, %r35;
	add.s32 	%r75, %r74, %r1;
	sub.s32 	%r76, %r75, %r4;
	sub.s32 	%r267, %r76, %r270;
	add.s32 	%r77, %r36, %r35;
	add.s32 	%r266, %r77, 4096;
	mov.b32 	%r269, 0;
	mov.u32 	%r268, %r36;
$L__BB4_28:
	add.s32 	%r270, %r270, %r4;
	add.s32 	%r79, %r1, -8192;
	setp.gt.u32 	%p3, %r270, %r79;
	@%p3 bra 	$L__BB4_30;
	add.s32 	%r80, %r35, %r270;
	mul.wide.u32 	%rd6, %r80, 4;
	add.s64 	%rd7, %rd1, %rd6;
	ld.global.f32 	%f71, [%rd7];
	ld.global.f32 	%f72, [%rd7+2048];
	ld.global.f32 	%f73, [%rd7+4096];
	ld.global.f32 	%f74, [%rd7+6144];
	ld.global.f32 	%f75, [%rd7+8192];
	ld.global.f32 	%f76, [%rd7+10240];
	ld.global.f32 	%f77, [%rd7+12288];
	ld.global.f32 	%f78, [%rd7+14336];
	ld.global.f32 	%f79, [%rd7+16384];
	ld.global.f32 	%f80, [%rd7+18432];
	ld.global.f32 	%f81, [%rd7+20480];
	ld.global.f32 	%f82, [%rd7+22528];
	ld.global.f32 	%f83, [%rd7+24576];
	ld.global.f32 	%f84, [%rd7+26624];
	ld.global.f32 	%f85, [%rd7+28672];
	ld.global.f32 	%f86, [%rd7+30720];
	add.f32 	%f87, %f378, %f71;
	add.f32 	%f88, %f72, %f73;
	add.f32 	%f89, %f74, %f75;
	add.f32 	%f90, %f76, %f77;
	add.f32 	%f91, %f78, %f79;
	add.f32 	%f92, %f80, %f81;
	add.f32 	%f93, %f82, %f83;
	add.f32 	%f94, %f84, %f85;
	add.f32 	%f95, %f87, %f88;
	add.f32 	%f96, %f89, %f90;
	add.f32 	%f97, %f91, %f92;
	add.f32 	%f98, %f93, %f94;
	add.f32 	%f99, %f95, %f96;
	add.f32 	%f100, %f97, %f98;
	add.f32 	%f101, %f99, %f100;
	add.f32 	%f378, %f101, %f86;
	sub.s32 	%r81, %r1, %r270;
	setp.lt.u32 	%p4, %r81, %r4;
	add.s32 	%r269, %r269, 1;
	add.s32 	%r268, %r268, %r4;
	sub.s32 	%r267, %r267, %r4;
	add.s32 	%r266, %r266, %r4;
	@%p4 bra 	$L__BB4_44;
	bra.uni 	$L__BB4_28;
$L__BB4_30:
	setp.le.u32 	%p5, %r1, %r270;
	sub.s32 	%r83, %r1, %r270;
	setp.ge.s32 	%p6, %r35, %r83;
	or.pred  	%p7, %p5, %p6;
	@%p7 bra 	$L__BB4_44;
	not.b32 	%r85, %r35;
	add.s32 	%r86, %r1, %r85;
	sub.s32 	%r87, %r86, %r36;
	mul.lo.s32 	%r88, %r2, %r269;
	shl.b32 	%r89, %r88, 13;
	sub.s32 	%r90, %r87, %r89;
	shr.u32 	%r91, %r90, 9;
	add.s32 	%r49, %r91, 1;
	and.b32  	%r50, %r49, 15;
	setp.lt.u32 	%p8, %r90, 7680;
	mov.u32 	%r275, %r35;
	@%p8 bra 	$L__BB4_35;
	or.b32  	%r273, %r35, 4096;
	shr.u32 	%r92, %r267, 9;
	add.s32 	%r93, %r92, 1;
	and.b32  	%r94, %r93, 16777200;
	neg.s32 	%r271, %r94;
$L__BB4_33:
	.pragma "nounroll";
	add.s32 	%r95, %r266, -4096;
	mul.wide.u32 	%rd8, %r95, 4;
	add.s64 	%rd9, %rd1, %rd8;
	ld.global.f32 	%f103, [%rd9];
	add.f32 	%f104, %f378, %f103;
	add.s32 	%r96, %r266, -3584;
	mul.wide.u32 	%rd10, %r96, 4;
	add.s64 	%rd11, %rd1, %rd10;
	ld.global.f32 	%f105, [%rd11];
	add.f32 	%f106, %f104, %f105;
	add.s32 	%r97, %r266, -3072;
	mul.wide.u32 	%rd12, %r97, 4;
	add.s64 	%rd13, %rd1, %rd12;
	ld.global.f32 	%f107, [%rd13];
	add.f32 	%f108, %f106, %f107;
	add.s32 	%r98, %r266, -2560;
	mul.wide.u32 	%rd14, %r98, 4;
	add.s64 	%rd15, %rd1, %rd14;
	ld.global.f32 	%f109, [%rd15];
	add.f32 	%f110, %f108, %f109;
	add.s32 	%r99, %r266, -2048;
	mul.wide.u32 	%rd16, %r99, 4;
	add.s64 	%rd17, %rd1, %rd16;
	ld.global.f32 	%f111, [%rd17];
	add.f32 	%f112, %f110, %f111;
	add.s32 	%r100, %r266, -1536;
	mul.wide.u32 	%rd18, %r100, 4;
	add.s64 	%rd19, %rd1, %rd18;
	ld.global.f32 	%f113, [%rd19];
	add.f32 	%f114, %f112, %f113;
	add.s32 	%r101, %r266, -1024;
	mul.wide.u32 	%rd20, %r101, 4;
	add.s64 	%rd21, %rd1, %rd20;
	ld.global.f32 	%f115, [%rd21];
	add.f32 	%f116, %f114, %f115;
	add.s32 	%r102, %r266, 3584;
	add.s32 	%r103, %r266, -512;
	mul.wide.u32 	%rd22, %r103, 4;
	add.s64 	%rd23, %rd1, %rd22;
	ld.global.f32 	%f117, [%rd23];
	add.f32 	%f118, %f116, %f117;
	mul.wide.u32 	%rd24, %r266, 4;
	add.s64 	%rd25, %rd1, %rd24;
	ld.global.f32 	%f119, [%rd25];
	add.f32 	%f120, %f118, %f119;
	add.s32 	%r104, %r266, 512;
	mul.wide.u32 	%rd26, %r104, 4;
	add.s64 	%rd27, %rd1, %rd26;
	ld.global.f32 	%f121, [%rd27];
	add.f32 	%f122, %f120, %f121;
	add.s32 	%r105, %r266, 1024;
	mul.wide.u32 	%rd28, %r105, 4;
	add.s64 	%rd29, %rd1, %rd28;
	ld.global.f32 	%f123, [%rd29];
	add.f32 	%f124, %f122, %f123;
	add.s32 	%r106, %r266, 1536;
	mul.wide.u32 	%rd30, %r106, 4;
	add.s64 	%rd31, %rd1, %rd30;
	ld.global.f32 	%f125, [%rd31];
	add.f32 	%f126, %f124, %f125;
	add.s32 	%r107, %r266, 2048;
	mul.wide.u32 	%rd32, %r107, 4;
	add.s64 	%rd33, %rd1, %rd32;
	ld.global.f32 	%f127, [%rd33];
	add.f32 	%f128, %f126, %f127;
	add.s32 	%r108, %r266, 2560;
	mul.wide.u32 	%rd34, %r108, 4;
	add.s64 	%rd35, %rd1, %rd34;
	ld.global.f32 	%f129, [%rd35];
	add.f32 	%f130, %f128, %f129;
	add.s32 	%r109, %r266, 3072;
	mul.wide.u32 	%rd36, %r109, 4;
	add.s64 	%rd37, %rd1, %rd36;
	ld.global.f32 	%f131, [%rd37];
	add.f32 	%f132, %f130, %f131;
	mul.wide.u32 	%rd38, %r102, 4;
	add.s64 	%rd39, %rd1, %rd38;
	ld.global.f32 	%f133, [%rd39];
	add.f32 	%f378, %f132, %f133;
	add.s32 	%r273, %r273, 8192;
	add.s32 	%r266, %r266, 8192;
	add.s32 	%r271, %r271, 16;
	setp.ne.s32 	%p9, %r271, 0;
	@%p9 bra 	$L__BB4_33;
	add.s32 	%r275, %r273, -4096;
$L__BB4_35:
	setp.eq.s32 	%p10, %r50, 0;
	@%p10 bra 	$L__BB4_44;
	and.b32  	%r61, %r49, 7;
	setp.lt.u32 	%p11, %r50, 8;
	@%p11 bra 	$L__BB4_38;
	add.s32 	%r110, %r275, %r270;
	mul.wide.u32 	%rd40, %r110, 4;
	add.s64 	%rd41, %rd1, %rd40;
	ld.global.f32 	%f135, [%rd41];
	add.f32 	%f136, %f378, %f135;
	add.s32 	%r111, %r110, 512;
	mul.wide.u32 	%rd42, %r111, 4;
	add.s64 	%rd43, %rd1, %rd42;
	ld.global.f32 	%f137, [%rd43];
	add.f32 	%f138, %f136, %f137;
	add.s32 	%r112, %r110, 1024;
	mul.wide.u32 	%rd44, %r112, 4;
	add.s64 	%rd45, %rd1, %rd44;
	ld.global.f32 	%f139, [%rd45];
	add.f32 	%f140, %f138, %f139;
	add.s32 	%r113, %r110, 1536;
	mul.wide.u32 	%rd46, %r113, 4;
	add.s64 	%rd47, %rd1, %rd46;
	ld.global.f32 	%f141, [%rd47];
	add.f32 	%f142, %f140, %f141;
	add.s32 	%r114, %r110, 2048;
	mul.wide.u32 	%rd48, %r114, 4;
	add.s64 	%rd49, %rd1, %rd48;
	ld.global.f32 	%f143, [%rd49];
	add.f32 	%f144, %f142, %f143;
	add.s32 	%r115, %r110, 2560;
	mul.wide.u32 	%rd50, %r115, 4;
	add.s64 	%rd51, %rd1, %rd50;
	ld.global.f32 	%f145, [%rd51];
	add.f32 	%f146, %f144, %f145;
	add.s32 	%r116, %r110, 3072;
	mul.wide.u32 	%rd52, %r116, 4;
	add.s64 	%rd53, %rd1, %rd52;
	ld.global.f32 	%f147, [%rd53];
	add.f32 	%f148, %f146, %f147;
	add.s32 	%r117, %r110, 3584;
	mul.wide.u32 	%rd54, %r117, 4;
	add.s64 	%rd55, %rd1, %rd54;
	ld.global.f32 	%f149, [%rd55];
	add.f32 	%f378, %f148, %f149;
	add.s32 	%r275, %r275, 4096;
$L__BB4_38:
	setp.eq.s32 	%p12, %r61, 0;
	@%p12 bra 	$L__BB4_44;
	setp.lt.u32 	%p13, %r61, 4;
	@%p13 bra 	$L__BB4_41;
	add.s32 	%r118, %r275, %r270;
	mul.wide.u32 	%rd56, %r118, 4;
	add.s64 	%rd57, %rd1, %rd56;
	ld.global.f32 	%f151, [%rd57];
	add.f32 	%f152, %f378, %f151;
	add.s32 	%r119, %r118, 512;
	mul.wide.u32 	%rd58, %r119, 4;
	add.s64 	%rd59, %rd1, %rd58;
	ld.global.f32 	%f153, [%rd59];
	add.f32 	%f154, %f152, %f153;
	add.s32 	%r120, %r118, 1024;
	mul.wide.u32 	%rd60, %r120, 4;
	add.s64 	%rd61, %rd1, %rd60;
	ld.global.f32 	%f155, [%rd61];
	add.f32 	%f156, %f154, %f155;
	add.s32 	%r121, %r118, 1536;
	mul.wide.u32 	%rd62, %r121, 4;
	add.s64 	%rd63, %rd1, %rd62;
	ld.global.f32 	%f157, [%rd63];
	add.f32 	%f378, %f156, %f157;
	add.s32 	%r275, %r275, 2048;
$L__BB4_41:
	and.b32  	%r122, %r49, 3;
	setp.eq.s32 	%p14, %r122, 0;
	@%p14 bra 	$L__BB4_44;
	add.s32 	%r278, %r275, %r268;
	cvt.u16.u32 	%rs1, %r267;
	shr.u16 	%rs2, %rs1, 9;
	add.s16 	%rs3, %rs2, 1;
	cvt.u32.u16 	%r123, %rs3;
	and.b32  	%r124, %r123, 3;
	neg.s32 	%r277, %r124;
$L__BB4_43:
	.pragma "nounroll";
	mul.wide.u32 	%rd64, %r278, 4;
	add.s64 	%rd65, %rd1, %rd64;
	ld.global.f32 	%f158, [%rd65];
	add.f32 	%f378, %f378, %f158;
	add.s32 	%r278, %r278, 512;
	add.s32 	%r277, %r277, 1;
	setp.ne.s32 	%p15, %r277, 0;
	@%p15 bra 	$L__BB4_43;
$L__BB4_44:
	// begin inline asm
	mov.u32 %r125, %laneid;
	// end inline asm
	mov.b32 	%r127, %f378;
	mov.b32 	%r128, 1;
	mov.b32 	%r149, 31;
	mov.b32 	%r150, -1;
	// begin inline asm
	shfl.sync.down.b32 %r126, %r127, %r128, %r149, %r150;
	// end inline asm
	setp.gt.s32 	%p16, %r125, 30;
	mov.b32 	%f159, %r126;
	add.f32 	%f160, %f378, %f159;
	selp.f32 	%f161, %f378, %f160, %p16;
	mov.b32 	%r132, %f161;
	mov.b32 	%r133, 2;
	// begin inline asm
	shfl.sync.down.b32 %r131, %r132, %r133, %r149, %r150;
	// end inline asm
	setp.gt.s32 	%p17, %r125, 29;
	mov.b32 	%f162, %r131;
	add.f32 	%f163, %f161, %f162;
	selp.f32 	%f164, %f161, %f163, %p17;
	mov.b32 	%r137, %f164;
	mov.b32 	%r138, 4;
	// begin inline asm
	shfl.sync.down.b32 %r136, %r137, %r138, %r149, %r150;
	// end inline asm
	setp.gt.s32 	%p18, %r125, 27;
	mov.b32 	%f165, %r136;
	add.f32 	%f166, %f164, %f165;
	selp.f32 	%f167, %f164, %f166, %p18;
	mov.b32 	%r142, %f167;
	mov.b32 	%r143, 8;
	// begin inline asm
	shfl.sync.down.b32 %r141, %r142, %r143, %r149, %r150;
	// end inline asm
	setp.gt.s32 	%p19, %r125, 23;
	mov.b32 	%f168, %r141;
	add.f32 	%f169, %f167, %f168;
	selp.f32 	%f170, %f167, %f169, %p19;
	mov.b32 	%r147, %f170;
	mov.b32 	%r148, 16;
	// begin inline asm
	shfl.sync.down.b32 %r146, %r147, %r148, %r149, %r150;
	// end inline asm
	setp.gt.s32 	%p20, %r125, 15;
	mov.b32 	%f171, %r146;
	add.f32 	%f37, %f170, %f171;
	selp.f32 	%f379, %f170, %f37, %p20;
	setp.ne.s32 	%p21, %r125, 0;
	@%p21 bra 	$L__BB4_46;
	shr.u32 	%r151, %r35, 3;
	and.b32  	%r152, %r151, 124;
	mov.u32 	%r153, _ZZN3cub18CUB_300001_SM_10006detail6reduce18DeviceReduceKernelINS2_10policy_hubIfjN4cuda3std3__44plusIfEEE10Policy1000EN6thrust24THRUST_300001_SM_1000_NS6detail15normal_iteratorINSD_10device_ptrIfEEEEjS9_fNS7_10__identityEEEvT0_PT3_T1_NS0_13GridEvenShareISN_EET2_T4_E12temp_storage;
	add.s32 	%r154, %r153, %r152;
	st.shared.f32 	[%r154+16], %f37;
$L__BB4_46:
	bar.sync 	0;
	setp.ne.s32 	%p22, %r35, 0;
	@%p22 bra 	$L__BB4_48;
	ld.shared.f32 	%f172, [_ZZN3cub18CUB_300001_SM_10006detail6reduce18DeviceReduceKernelINS2_10policy_hubIfjN4cuda3std3__44plusIfEEE10Policy1000EN6thrust24THRUST_300001_SM_1000_NS6detail15normal_iteratorINSD_10device_ptrIfEEEEjS9_fNS7_10__identityEEEvT0_PT3_T1_NS0_13GridEvenShareISN_EET2_T4_E12temp_storage+20];
	add.f32 	%f173, %f379, %f172;
	ld.shared.f32 	%f174, [_ZZN3cub18CUB_300001_SM_10006detail6reduce18DeviceReduceKernelINS2_10policy_hubIfjN4cuda3std3__44plusIfEEE10Policy1000EN6thrust24THRUST_300001_SM_1000_NS6detail15normal_iteratorINSD_10device_ptrIfEEEEjS9_fNS7_10__identityEEEvT0_PT3_T1_NS0_13GridEvenShareISN_EET2_T4_E12temp_storage+24];
	add.f32 	%f175, %f173, %f174;
	ld.shared.f32 	%f176, [_ZZN3cub18CUB_300001_SM_10006detail6reduce18DeviceReduceKernelINS2_10policy_hubIfjN4cuda3std3__44plusIfEEE10Policy1000EN6thrust24THRUST_300001_SM_1000_NS6detail15normal_iteratorINSD_10device_ptrIfEEEEjS9_fNS7_10__identityEEEvT0_PT3_T1_NS0_13GridEvenShareISN_EET2_T4_E12temp_storage+28];
	add.f32 	%f177, %f175, %f176;
	ld.shared.f32 	%f178, [_ZZN3cub18CUB_300001_SM_10006detail6reduce18DeviceReduceKernelINS2_10policy_hubIfjN4cuda3std3__44plusIfEEE10Policy1000EN6thrust24THRUST_300001_SM_1000_NS6detail15normal_iteratorINSD_10device_ptrIfEEEEjS9_fNS7_10__identityEEEvT0_PT3_T1_NS0_13GridEvenShareISN_EET2_T4_E12temp_storage+32];
	add.f32 	%f179, %f177, %f178;
	ld.shared.f32 	%f180, [_ZZN3cub18CUB_300001_SM_10006detail6reduce18DeviceReduceKernelINS2_10policy_hubIfjN4cuda3std3__44plusIfEEE10Policy1000EN6thrust24THRUST_300001_SM_1000_NS6detail15normal_iteratorINSD_10device_ptrIfEEEEjS9_fNS7_10__identityEEEvT0_PT3_T1_NS0_13GridEvenShareISN_EET2_T4_E12temp_storage+36];
	add.f32 	%f181, %f179, %f180;
	ld.shared.f32 	%f182, [_ZZN3cub18CUB_300001_SM_10006detail6reduce18DeviceReduceKernelINS2_10policy_hubIfjN4cuda3std3__44plusIfEEE10Policy1000EN6thrust24THRUST_300001_SM_1000_NS6detail15normal_iteratorINSD_10device_ptrIfEEEEjS9_fNS7_10__identityEEEvT0_PT3_T1_NS0_13GridEvenShareISN_EET2_T4_E12temp_storage+40];
	add.f32 	%f183, %f181, %f182;
	ld.shared.f32 	%f184, [_ZZN3cub18CUB_300001_SM_10006detail6reduce18DeviceReduceKernelINS2_10policy_hubIfjN4cuda3std3__44plusIfEEE10Policy1000EN6thrust24THRUST_300001_SM_1000_NS6detail15normal_iteratorINSD_10device_ptrIfEEEEjS9_fNS7_10__identityEEEvT0_PT3_T1_NS0_13GridEvenShareISN_EET2_T4_E12temp_storage+44];
	add.f32 	%f185, %f183, %f184;
	ld.shared.f32 	%f186, [_ZZN3cub18CUB_300001_SM_10006detail6reduce18DeviceReduceKernelINS2_10policy_hubIfjN4cuda3std3__44plusIfEEE10Policy1000EN6thrust24THRUST_300001_SM_1000_NS6detail15normal_iteratorINSD_10device_ptrIfEEEEjS9_fNS7_10__identityEEEvT0_PT3_T1_NS0_13GridEvenShareISN_EET2_T4_E12temp_storage+48];
	add.f32 	%f187, %f185, %f186;
	ld.shared.f32 	%f188, [_ZZN3cub18CUB_300001_SM_10006detail6reduce18DeviceReduceKernelINS2_10policy_hubIfjN4cuda3std3__44plusIfEEE10Policy1000EN6thrust24THRUST_300001_SM_1000_NS6detail15normal_iteratorINSD_10device_ptrIfEEEEjS9_fNS7_10__identityEEEvT0_PT3_T1_NS0_13GridEvenShareISN_EET2_T4_E12temp_storage+52];
	add.f32 	%f189, %f187, %f188;
	ld.shared.f32 	%f190, [_ZZN3cub18CUB_300001_SM_10006detail6reduce18DeviceReduceKernelINS2_10policy_hubIfjN4cuda3std3__44plusIfEEE10Policy1000EN6thrust24THRUST_300001_SM_1000_NS6detail15normal_iteratorINSD_10device_ptrIfEEEEjS9_fNS7_10__identityEEEvT0_PT3_T1_NS0_13GridEvenShareISN_EET2_T4_E12temp_storage+56];
	add.f32 	%f191, %f189, %f190;
	ld.shared.f32 	%f192, [_ZZN3cub18CUB_300001_SM_10006detail6reduce18DeviceReduceKernelINS2_10policy_hubIfjN4cuda3std3__44plusIfEEE10Policy1000EN6thrust24THRUST_300001_SM_1000_NS6detail15normal_iteratorINSD_10device_ptrIfEEEEjS9_fNS7_10__identityEEEvT0_PT3_T1_NS0_13GridEvenShareISN_EET2_T4_E12temp_storage+60];
	add.f32 	%f193, %f191, %f192;
	ld.shared.f32 	%f194, [_ZZN3cub18CUB_300001_SM_10006detail6reduce18DeviceReduceKernelINS2_10policy_hubIfjN4cuda3std3__44plusIfEEE10Policy1000EN6thrust24THRUST_300001_SM_1000_NS6detail15normal_iteratorINSD_10device_ptrIfEEEEjS9_fNS7_10__identityEEEvT0_PT3_T1_NS0_13GridEvenShareISN_EET2_T4_E12temp_storage+64];
	add.f32 	%f195, %f193, %f194;
	ld.shared.f32 	%f196, [_ZZN3cub18CUB_300001_SM_10006detail6reduce18DeviceReduceKernelINS2_10policy_hubIfjN4cuda3std3__44plusIfEEE10Policy1000EN6thrust24THRUST_300001_SM_1000_NS6detail15normal_iteratorINSD_10device_ptrIfEEEEjS9_fNS7_10__identityEEEvT0_PT3_T1_NS0_13GridEvenShareISN_EET2_T4_E12temp_storage+68];
	add.f32 	%f197, %f195, %f196;
	ld.shared.f32 	%f198, [_ZZN3cub18CUB_300001_SM_10006detail6reduce18DeviceReduceKernelINS2_10policy_hubIfjN4cuda3std3__44plusIfEEE10Policy1000EN6thrust24THRUST_300001_SM_1000_NS6detail15normal_iteratorINSD_10device_ptrIfEEEEjS9_fNS7_10__identityEEEvT0_PT3_T1_NS0_13GridEvenShareISN_EET2_T4_E12temp_storage+72];
	add.f32 	%f199, %f197, %f198;
	ld.shared.f32 	%f200, [_ZZN3cub18CUB_300001_SM_10006detail6reduce18DeviceReduceKernelINS2_10policy_hubIfjN4cuda3std3__44plusIfEEE10Policy1000EN6thrust24THRUST_300001_SM_1000_NS6detail15normal_iteratorINSD_10device_ptrIfEEEEjS9_fNS7_10__identityEEEvT0_PT3_T1_NS0_13GridEvenShareISN_EET2_T4_E12temp_storage+76];
	add.f32 	%f379, %f199, %f200;
$L__BB4_48:
	mov.u32 	%r256, %tid.x;
	setp.ne.s32 	%p64, %r256, 0;
	@%p64 bra 	$L__BB4_50;
	ld.param.u64 	%rd129, [_ZN3cub18CUB_300001_SM_10006detail6reduce18DeviceReduceKernelINS2_10policy_hubIfjN4cuda3std3__44plusIfEEE10Policy1000EN6thrust24THRUST_300001_SM_1000_NS6detail15normal_iteratorINSD_10device_ptrIfEEEEjS9_fNS7_10__identityEEEvT0_PT3_T1_NS0_13GridEvenShareISN_EET2_T4__param_1];
	cvta.to.global.u64 	%rd126, %rd129;
	mul.wide.u32 	%rd127, %r3, 4;
	add.s64 	%rd128, %rd126, %rd127;
	st.global.f32 	[%rd128], %f379;
$L__BB4_50:
	ret;

}
	// .globl	_ZN3cub18CUB_300001_SM_10006detail6reduce28DeviceReduceSingleTileKernelINS2_10policy_hubIfjN4cuda3std3__44plusIfEEE10Policy1000EPfSC_iS9_ffNS7_10__identityEEEvT0_T1_T2_T3_T4_T6_
.visible .entry _ZN3cub18CUB_300001_SM_10006detail6reduce28DeviceReduceSingleTileKernelINS2_10policy_hubIfjN4cuda3std3__44plusIfEEE10Policy1000EPfSC_iS9_ffNS7_10__identityEEEvT0_T1_T2_T3_T4_T6_(
	.param .u64 .ptr .align 1 _ZN3cub18CUB_300001_SM_10006detail6reduce28DeviceReduceSingleTileKernelINS2_10policy_hubIfjN4cuda3std3__44plusIfEEE10Policy1000EPfSC_iS9_ffNS7_10__identityEEEvT0_T1_T2_T3_T4_T6__param_0,
	.param .u64 .ptr .align 1 _ZN3cub18CUB_300001_SM_10006detail6reduce28DeviceReduceSingleTileKernelINS2_10policy_hubIfjN4cuda3std3__44plusIfEEE10Policy1000EPfSC_iS9_ffNS7_10__identityEEEvT0_T1_T2_T3_T4_T6__param_1,
	.param .u32 _ZN3cub18CUB_300001_SM_10006detail6reduce28DeviceReduceSingleTileKernelINS2_10policy_hubIfjN4cuda3std3__44plusIfEEE10Policy1000EPfSC_iS9_ffNS7_10__identityEEEvT0_T1_T2_T3_T4_T6__param_2,
	.param .align 1 .b8 _ZN3cub18CUB_300001_SM_10006detail6reduce28DeviceReduceSingleTileKernelINS2_10policy_hubIfjN4cuda3std3__44plusIfEEE10Policy1000EPfSC_iS9_ffNS7_10__identityEEEvT0_T1_T2_T3_T4_T6__param_3[1],
	.param .f32 _ZN3cub18CUB_300001_SM_10006detail6reduce28DeviceReduceSingleTileKernelINS2_10policy_hubIfjN4cuda3std3__44plusIfEEE10Policy1000EPfSC_iS9_ffNS7_10__identityEEEvT0_T1_T2_T3_T4_T6__param_4,
	.param .align 1 .b8 _ZN3cub18CUB_300001_SM_10006detail6reduce28DeviceReduceSingleTileKernelINS2_10policy_hubIfjN4cuda3std3__44plusIfEEE10Policy1000EPfSC_iS9_ffNS7_10__identityEEEvT0_T1_T2_T3_T4_T6__param_5[1]
)
.maxntid 512
.minnctapersm 1
{
	.reg .pred 	%p<113>;
	.reg .b32 	%r<407>;
	.reg .b32 	%f<531>;
	.reg .b64 	%rd<133>;
	// demoted variable
	.shared .align 4 .b8 _ZZN3cub18CUB_300001_SM_10006detail6reduce28DeviceReduceSingleTileKernelINS2_10policy_hubIfjN4cuda3std3__44plusIfEEE10Policy1000EPfSC_iS9_ffNS7_10__identityEEEvT0_T1_T2_T3_T4_T6_E12temp_storage[84];
	ld.param.u64 	%rd16, [_ZN3cub18CUB_300001_SM_10006detail6reduce28DeviceReduceSingleTileKernelINS2_10policy_hubIfjN4cuda3std3__44plusIfEEE10Policy1000EPfSC_iS9_ffNS7_10__identityEEEvT0_T1_T2_T3_T4_T6__param_0];
	ld.param.u64 	%rd17, [_ZN3cub18CUB_300001_SM_10006detail6reduce28DeviceReduceSingleTileKernelINS2_10policy_hubIfjN4cuda3std3__44plusIfEEE10Policy1000EPfSC_iS9_ffNS7_10__identityEEEvT0_T1_T2_T3_T4_T6__param_1];
	ld.param.u32 	%r67, [_ZN3cub18CUB_300001_SM_10006detail6reduce28DeviceReduceSingleTileKernelINS2_10policy_hubIfjN4cuda3std3__44plusIfEEE10Policy1000EPfSC_iS9_ffNS7_10__identityEEEvT0_T1_T2_T3_T4_T6__param_2];
	ld.param.f32 	%f58, [_ZN3cub18CUB_300001_SM_10006detail6reduce28DeviceReduceSingleTileKernelINS2_10policy_hubIfjN4cuda3std3__44plusIfEEE10Policy1000EPfSC_iS9_ffNS7_10__identityEEEvT0_T1_T2_T3_T4_T6__param_4];
	cvta.to.global.u64 	%rd1, %rd17;
	setp.ne.s32 	%p1, %r67, 0;
	@%p1 bra 	$L__BB5_3;
	mov.u32 	%r380, %tid.x;
	setp.ne.s32 	%p112, %r380, 0;
	@%p112 bra 	$L__BB5_74;
	st.global.f32 	[%rd1], %f58;
	bra.uni 	$L__BB5_74;
$L__BB5_3:
	and.b64  	%rd18, %rd16, 7;
	setp.ne.s64 	%p2, %rd18, 0;
	@%p2 bra 	$L__BB5_38;
	setp.gt.s32 	%p57, %r67, 8191;
	@%p57 bra 	$L__BB5_22;
	mov.u32 	%r1, %tid.x;
	setp.ge.s32 	%p74, %r1, %r67;
	mov.f32 	%f509, 0f00000000;
	mov.u32 	%r384, %r1;
	@%p74 bra 	$L__BB5_7;
	mul.wide.u32 	%rd121, %r1, 4;
	add.s64 	%rd120, %rd16, %rd121;
	// begin inline asm
	ld.global.nc.u32 %r300, [%rd120];
	// end inline asm
	mov.b32 	%f509, %r300;
	add.s32 	%r384, %r1, 512;
$L__BB5_7:
	setp.ge.s32 	%p75, %r384, %r67;
	@%p75 bra 	$L__BB5_13;
	not.b32 	%r301, %r384;
	add.s32 	%r4, %r67, %r301;
	and.b32  	%r302, %r4, 1536;
	setp.eq.s32 	%p76, %r302, 1536;
	@%p76 bra 	$L__BB5_11;
	mul.wide.u32 	%rd122, %r384, 4;
	add.s64 	%rd129, %rd16, %rd122;
	shr.u32 	%r303, %r4, 9;
	add.s32 	%r304, %r303, 1;
	and.b32  	%r305, %r304, 3;
	neg.s32 	%r382, %r305;
$L__BB5_10:
	.pragma "nounroll";
	// begin inline asm
	ld.global.nc.u32 %r306, [%rd129];
	// end inline asm
	mov.b32 	%f395, %r306;
	add.f32 	%f509, %f509, %f395;
	add.s32 	%r384, %r384, 512;
	add.s64 	%rd129, %rd129, 2048;
	add.s32 	%r382, %r382, 1;
	setp.ne.s32 	%p77, %r382, 0;
	@%p77 bra 	$L__BB5_10;
$L__BB5_11:
	setp.lt.u32 	%p78, %r4, 1536;
	@%p78 bra 	$L__BB5_13;
$L__BB5_12:
	mul.wide.s32 	%rd128, %r384, 4;
	add.s64 	%rd124, %rd16, %rd128;
	// begin inline asm
	ld.global.nc.u32 %r307, [%rd124];
	// end inline asm
	mov.b32 	%f396, %r307;
	add.f32 	%f397, %f509, %f396;
	add.s64 	%rd125, %rd124, 2048;
	// begin inline asm
	ld.global.nc.u32 %r308, [%rd125];
	// end inline asm
	mov.b32 	%f398, %r308;
	add.f32 	%f399, %f397, %f398;
	add.s64 	%rd126, %rd124, 4096;
	// begin inline asm
	ld.global.nc.u32 %r309, [%rd126];
	// end inline asm
	mov.b32 	%f400, %r309;
	add.f32 	%f401, %f399, %f400;
	add.s64 	%rd127, %rd124, 6144;
	// begin inline asm
	ld.global.nc.u32 %r310, [%rd127];
	// end inline asm
	mov.b32 	%f402, %r310;
	add.f32 	%f509, %f401, %f402;
	add.s32 	%r384, %r384, 2048;
	setp.lt.s32 	%p79, %r384, %r67;
	@%p79 bra 	$L__BB5_12;
$L__BB5_13:
	setp.lt.s32 	%p80, %r67, 512;
	@%p80 bra 	$L__BB5_18;
	// begin inline asm
	mov.u32 %r349, %laneid;
	// end inline asm
	mov.b32 	%r351, %f509;
	mov.b32 	%r352, 1;
	mov.b32 	%r373, 31;
	mov.b32 	%r374, -1;
	// begin inline asm
	shfl.sync.down.b32 %r350, %r351, %r352, %r373, %r374;
	// end inline asm
	setp.gt.s32 	%p104, %r349, 30;
	mov.b32 	%f461, %r350;
	add.f32 	%f462, %f509, %f461;
	selp.f32 	%f463, %f509, %f462, %p104;
	mov.b32 	%r356, %f463;
	mov.b32 	%r357, 2;
	// begin inline asm
	shfl.sync.down.b32 %r355, %r356, %r357, %r373, %r374;
	// end inline asm
	setp.gt.s32 	%p105, %r349, 29;
	mov.b32 	%f464, %r355;
	add.f32 	%f465, %f463, %f464;
	selp.f32 	%f466, %f463, %f465, %p105;
	mov.b32 	%r361, %f466;
	mov.b32 	%r362, 4;
	// begin inline asm
	shfl.sync.down.b32 %r360, %r361, %r362, %r373, %r374;
	// end inline asm
	setp.gt.s32 	%p106, %r349, 27;
	mov.b32 	%f467, %r360;
	add.f32 	%f468, %f466, %f467;
	selp.f32 	%f469, %f466, %f468, %p106;
	mov.b32 	%r366, %f469;
	mov.b32 	%r367, 8;
	// begin inline asm
	shfl.sync.down.b32 %r365, %r366, %r367, %r373, %r374;
	// end inline asm
	setp.gt.s32 	%p107, %r349, 23;
	mov.b32 	%f470, %r365;
	add.f32 	%f471, %f469, %f470;
	selp.f32 	%f472, %f469, %f471, %p107;
	mov.b32 	%r371, %f472;
	mov.b32 	%r372, 16;
	// begin inline asm
	shfl.sync.down.b32 %r370, %r371, %r372, %r373, %r374;
	// end inline asm
	setp.gt.s32 	%p108, %r349, 15;
	mov.b32 	%f473, %r370;
	add.f32 	%f10, %f472, %f473;
	selp.f32 	%f530, %f472, %f10, %p108;
	setp.ne.s32 	%p109, %r349, 0;
	@%p109 bra 	$L__BB5_16;
	shr.u32 	%r375, %r1, 3;
	and.b32  	%r376, %r375, 124;
	mov.u32 	%r377, _ZZN3cub18CUB_300001_SM_10006detail6reduce28DeviceReduceSingleTileKernelINS2_10policy_hubIfjN4cuda3std3__44plusIfEEE10Policy1000EPfSC_iS9_ffNS7_10__identityEEEvT0_T1_T2_T3_T4_T6_E12temp_storage;
	add.s32 	%r378, %r377, %r376;
	st.shared.f32 	[%r378+16], %f10;
$L__BB5_16:
	bar.sync 	0;
	setp.ne.s32 	%p110, %r1, 0;
	@%p110 bra 	$L__BB5_72;
	ld.shared.f32 	%f474, [_ZZN3cub18CUB_300001_SM_10006detail6reduce28DeviceReduceSingleTileKernelINS2_10policy_hubIfjN4cuda3std3__44plusIfEEE10Policy1000EPfSC_iS9_ffNS7_10__identityEEEvT0_T1_T2_T3_T4_T6_E12temp_storage+20];
	add.f32 	%f475, %f530, %f474;
	ld.shared.f32 	%f476, [_ZZN3cub18CUB_300001_SM_10006detail6reduce28DeviceReduceSingleTileKernelINS2_10policy_hubIfjN4cuda3std3__44plusIfEEE10Policy1000EPfSC_iS9_ffNS7_10__identityEEEvT0_T1_T2_T3_T4_T6_E12temp_storage+24];
	add.f32 	%f477, %f475, %f476;
	ld.shared.f32 	%f478, [_ZZN3cub18CUB_300001_SM_10006detail6reduce28DeviceReduceSingleTileKernelINS2_10policy_hubIfjN4cuda3std3__44plusIfEEE10Policy1000EPfSC_iS9_ffNS7_10__identityEEEvT0_T1_T2_T3_T4_T6_E12temp_storage+28];
	add.f32 	%f479, %f477, %f478;
	ld.shared.f32 	%f480, [_ZZN3cub18CUB_300001_SM_10006detail6reduce28DeviceReduceSingleTileKernelINS2_10policy_hubIfjN4cuda3std3__44plusIfEEE10Policy1000EPfSC_iS9_ffNS7_10__identityEEEvT0_T1_T2_T3_T4_T6_E12temp_storage+32];
	add.f32 	%f481, %f479, %f480;
	ld.shared.f32 	%f482, [_ZZN3cub18CUB_300001_SM_10006detail6reduce28DeviceReduceSingleTileKernelINS2_10policy_hubIfjN4cuda3std3__44plusIfEEE10Policy1000EPfSC_iS9_ffNS7_10__identityEEEvT0_T1_T2_T3_T4_T6_E12temp_storage+36];
	add.f32 	%f483, %f481, %f482;
	ld.shared.f32 	%f484, [_ZZN3cub18CUB_300001_SM_10006detail6reduce28DeviceReduceSingleTileKernelINS2_10policy_hubIfjN4cuda3std3__44plusIfEEE10Policy1000EPfSC_iS9_ffNS7_10__identityEEEvT0_T1_T2_T3_T4_T6_E12temp_storage+40];
	add.f32 	%f485, %f483, %f484;
	ld.shared.f32 	%f486, [_ZZN3cub18CUB_300001_SM_10006detail6reduce28DeviceReduceSingleTileKernelINS2_10policy_hubIfjN4cuda3std3__44plusIfEEE10Policy1000EPfSC_iS9_ffNS7_10__identityEEEvT0_T1_T2_T3_T4_T6_E12temp_storage+44];
	add.f32 	%f487, %f485, %f486;
	ld.shared.f32 	%f488, [_ZZN3cub18CUB_300001_SM_10006detail6reduce28DeviceReduceSingleTileKernelINS2_10policy_hubIfjN4cuda3std3__44plusIfEEE10Policy1000EPfSC_iS9_ffNS7_10__identityEEEvT0_T1_T2_T3_T4_T6_E12temp_storage+48];
	add.f32 	%f489, %f487, %f488;
	ld.shared.f32 	%f490, [_ZZN3cub18CUB_300001_SM_10006detail6reduce28DeviceReduceSingleTileKernelINS2_10policy_hubIfjN4cuda3std3__44plusIfEEE10Policy1000EPfSC_iS9_ffNS7_10__identityEEEvT0_T1_T2_T3_T4_T6_E12temp_storage+52];
	add.f32 	%f491, %f489, %f490;
	ld.shared.f32 	%f492, [_ZZN3cub18CUB_300001_SM_10006detail6reduce28DeviceReduceSingleTileKernelINS2_10policy_hubIfjN4cuda3std3__44plusIfEEE10Policy1000EPfSC_iS9_ffNS7_10__identityEEEvT0_T1_T2_T3_T4_T6_E12temp_storage+56];
	add.f32 	%f493, %f491, %f492;
	ld.shared.f32 	%f494, [_ZZN3cub18CUB_300001_SM_10006detail6reduce28DeviceReduceSingleTileKernelINS2_10policy_hubIfjN4cuda3std3__44plusIfEEE10Policy1000EPfSC_iS9_ffNS7_10__identityEEEvT0_T1_T2_T3_T4_T6_E12temp_storage+60];
	add.f32 	%f495, %f493, %f494;
	ld.shared.f32 	%f496, [_ZZN3cub18CUB_300001_SM_10006detail6reduce28DeviceReduceSingleTileKernelINS2_10policy_hubIfjN4cuda3std3__44plusIfEEE10Policy1000EPfSC_iS9_ffNS7_10__identityEEEvT0_T1_T2_T3_T4_T6_E12temp_storage+64];
	add.f32 	%f497, %f495, %f496;
	ld.shared.f32 	%f498, [_ZZN3cub18CUB_300001_SM_10006detail6reduce28DeviceReduceSingleTileKernelINS2_10policy_hubIfjN4cuda3std3__44plusIfEEE10Policy1000EPfSC_iS9_ffNS7_10__identityEEEvT0_T1_T2_T3_T4_T6_E12temp_storage+68];
	add.f32 	%f499, %f497, %f498;
	ld.shared.f32 	%f500, [_ZZN3cub18CUB_300001_SM_10006detail6reduce28DeviceReduceSingleTileKernelINS2_10policy_hubIfjN4cuda3std3__44plusIfEEE10Policy1000EPfSC_iS9_ffNS7_10__identityEEEvT0_T1_T2_T3_T4_T6_E12temp_storage+72];
	add.f32 	%f501, %f499, %f500;
	ld.shared.f32 	%f502, [_ZZN3cub18CUB_300001_SM_10006detail6reduce28DeviceReduceSingleTileKernelINS2_10policy_hubIfjN4cuda3std3__44plusIfEEE10Policy1000EPfSC_iS9_ffNS7_10__identityEEEvT0_T1_T2_T3_T4_T6_E12temp_storage+76];
	add.f32 	%f530, %f501, %f502;
	bra.uni 	$L__BB5_72;
$L__BB5_18:
	// begin inline asm
	mov.u32 %r311, %laneid;
	// end inline asm
	and.b32  	%r337, %r1, 992;
	add.s32 	%r338, %r337, 32;
	setp.gt.s32 	%p81, %r338, %r67;
	not.b32 	%r339, %r337;
	add.s32 	%r340, %r67, %r339;
	selp.b32 	%r335, %r340, 31, %p81;
	mov.b32 	%r313, %f509;
	mov.b32 	%r314, 1;
	mov.b32 	%r336, -1;
	// begin inline asm
	shfl.sync.down.b32 %r312, %r313, %r314, %r335, %r336;
	// end inline asm
	setp.lt.s32 	%p82, %r311, %r335;
	mov.b32 	%f403, %r312;
	add.f32 	%f404, %f509, %f403;
	selp.f32 	%f405, %f404, %f509, %p82;
	mov.b32 	%r318, %f405;
	mov.b32 	%r319, 2;
	// begin inline asm
	shfl.sync.down.b32 %r317, %r318, %r319, %r335, %r336;
	// end inline asm
	add.s32 	%r341, %r311, 2;
	setp.gt.s32 	%p83, %r341, %r335;
	mov.b32 	%f406, %r317;
	add.f32 	%f407, %f405, %f406;
	selp.f32 	%f408, %f405, %f407, %p83;
	mov.b32 	%r323, %f408;
	mov.b32 	%r324, 4;
	// begin inline asm
	shfl.sync.down.b32 %r322, %r323, %r324, %r335, %r336;
	// end inline asm
	add.s32 	%r342, %r311, 4;
	setp.gt.s32 	%p84, %r342, %r335;
	mov.b32 	%f409, %r322;
	add.f32 	%f410, %f408, %f409;
	selp.f32 	%f411, %f408, %f410, %p84;
	mov.b32 	%r328, %f411;
	mov.b32 	%r329, 8;
	// begin inline asm
	shfl.sync.down.b32 %r327, %r328, %r329, %r335, %r336;
	// end inline asm
	add.s32 	%r343, %r311, 8;
	setp.gt.s32 	%p85, %r343, %r335;
	mov.b32 	%f412, %r327;
	add.f32 	%f413, %f411, %f412;
	selp.f32 	%f414, %f411, %f413, %p85;
	mov.b32 	%r333, %f414;
	mov.b32 	%r334, 16;
	// begin inline asm
	shfl.sync.down.b32 %r332, %r333, %r334, %r335, %r336;
	// end inline asm
	add.s32 	%r344, %r311, 16;
	setp.gt.s32 	%p86, %r344, %r335;
	mov.b32 	%f415, %r332;
	add.f32 	%f416, %f414, %f415;
	selp.f32 	%f530, %f414, %f416, %p86;
	setp.ne.s32 	%p87, %r311, 0;
	@%p87 bra 	$L__BB5_20;
	shr.u32 	%r345, %r1, 3;
	and.b32  	%r346, %r345, 124;
	mov.u32 	%r347, _ZZN3cub18CUB_300001_SM_10006detail6reduce28DeviceReduceSingleTileKernelINS2_10policy_hubIfjN4cuda3std3__44plusIfEEE10Policy1000EPfSC_iS9_ffNS7_10__identityEEEvT0_T1_T2_T3_T4_T6_E12temp_storage;
	add.s32 	%r348, %r347, %r346;
	st.shared.f32 	[%r348+16], %f530;
$L__BB5_20:
	bar.sync 	0;
	setp.ne.s32 	%p88, %r1, 0;
	@%p88 bra 	$L__BB5_72;
	setp.gt.s32 	%p89, %r67, 32;
	ld.shared.f32 	%f417, [_ZZN3cub18CUB_300001_SM_10006detail6reduce28DeviceReduceSingleTileKernelINS2_10policy_hubIfjN4cuda3std3__44plusIfEEE10Policy1000EPfSC_iS9_ffNS7_10__identityEEEvT0_T1_T2_T3_T4_T6_E12temp_storage+20];
	add.f32 	%f418, %f530, %f417;
	selp.f32 	%f419, %f418, %f530, %p89;
	setp.gt.s32 	%p90, %r67, 64;
	ld.shared.f32 	%f420, [_ZZN3cub18CUB_300001_SM_10006detail6reduce28DeviceReduceSingleTileKernelINS2_10policy_hubIfjN4cuda3std3__44plusIfEEE10Policy1000EPfSC_iS9_ffNS7_10__identityEEEvT0_T1_T2_T3_T4_T6_E12temp_storage+24];
	add.f32 	%f421, %f420, %f419;
	selp.f32 	%f422, %f421, %f419, %p90;
	setp.gt.s32 	%p91, %r67, 96;
	ld.shared.f32 	%f423, [_ZZN3cub18CUB_300001_SM_10006detail6reduce28DeviceReduceSingleTileKernelINS2_10policy_hubIfjN4cuda3std3__44plusIfEEE10Policy1000EPfSC_iS9_ffNS7_10__identityEEEvT0_T1_T2_T3_T4_T6_E12temp_storage+28];
	add.f32 	%f424, %f423, %f422;
	selp.f32 	%f425, %f424, %f422, %p91;
	setp.gt.s32 	%p92, %r67, 128;
	ld.shared.f32 	%f426, [_ZZN3cub18CUB_300001_SM_10006detail6reduce28DeviceReduceSingleTileKernelINS2_10policy_hubIfjN4cuda3std3__44plusIfEEE10Policy1000EPfSC_iS9_ffNS7_10__identityEEEvT0_T1_T2_T3_T4_T6_E12temp_storage+32];
	add.f32 	%f427, %f426, %f425;
	selp.f32 	%f428, %f427, %f425, %p92;
	setp.gt.s32 	%p93, %r67, 160;
	ld.shared.f32 	%f429, [_ZZN3cub18CUB_300001_SM_10006detail6reduce28DeviceReduceSingleTileKernelINS2_10policy_hubIfjN4cuda3std3__44plusIfEEE10Policy1000EPfSC_iS9_ffNS7_10__identityEEEvT0_T1_T2_T3_T4_T6_E12temp_storage+36];
	add.f32 	%f430, %f429, %f428;
	selp.f32 	%f431, %f430, %f428, %p93;
	setp.gt.s32 	%p94, %r67, 192;
	ld.shared.f32 	%f432, [_ZZN3cub18CUB_300001_SM_10006detail6reduce28DeviceReduceSingleTileKernelINS2_10policy_hubIfjN4cuda3std3__44plusIfEEE10Policy1000EPfSC_iS9_ffNS7_10__identityEEEvT0_T1_T2_T3_T4_T6_E12temp_storage+40];
	add.f32 	%f433, %f432, %f431;
	selp.f32 	%f434, %f433, %f431, %p94;
	setp.gt.s32 	%p95, %r67, 224;
	ld.shared.f32 	%f435, [_ZZN3cub18CUB_300001_SM_10006detail6reduce28DeviceReduceSingleTileKernelINS2_10policy_hubIfjN4cuda3std3__44plusIfEEE10Policy1000EPfSC_iS9_ffNS7_10__identityEEEvT0_T1_T2_T3_T4_T6_E12temp_storage+44];
	add.f32 	%f436, %f435, %f434;
	selp.f32 	%f437, %f436, %f434, %p95;
	setp.gt.s32 	%p96, %r67, 256;
	ld.shared.f32 	%f438, [_ZZN3cub18CUB_300001_SM_10006detail6reduce28DeviceReduceSingleTileKernelINS2_10policy_hubIfjN4cuda3std3__44plusIfEEE10Policy1000EPfSC_iS9_ffNS7_10__identityEEEvT0_T1_T2_T3_T4_T6_E12temp_storage+48];
	add.f32 	%f439, %f438, %f437;
	selp.f32 	%f440, %f439, %f437, %p96;
	setp.gt.s32 	%p97, %r67, 288;
	ld.shared.f32 	%f441, [_ZZN3cub18CUB_300001_SM_10006detail6reduce28DeviceReduceSingleTileKernelINS2_10policy_hubIfjN4cuda3std3__44plusIfEEE10Policy1000EPfSC_iS9_ffNS7_10__identityEEEvT0_T1_T2_T3_T4_T6_E12temp_storage+52];
	add.f32 	%f442, %f441, %f440;
	selp.f32 	%f443, %f442, %f440, %p97;
	setp.gt.s32 	%p98, %r67, 320;
	ld.shared.f32 	%f444, [_ZZN3cub18CUB_300001_SM_10006detail6reduce28DeviceReduceSingleTileKernelINS2_10policy_hubIfjN4cuda3std3__44plusIfEEE10Policy1000EPfSC_iS9_ffNS7_10__identityEEEvT0_T1_T2_T3_T4_T6_E12temp_storage+56];
	add.f32 	%f445, %f444, %f443;
	selp.f32 	%f446, %f445, %f443, %p98;
	setp.gt.s32 	%p99, %r67, 352;
	ld.shared.f32 	%f447, [_ZZN3cub18CUB_300001_SM_10006detail6reduce28DeviceReduceSingleTileKernelINS2_10policy_hubIfjN4cuda3std3__44plusIfEEE10Policy1000EPfSC_iS9_ffNS7_10__identityEEEvT0_T1_T2_T3_T4_T6_E12temp_storage+60];
	add.f32 	%f448, %f447, %f446;
	selp.f32 	%f449, %f448, %f446, %p99;
	setp.gt.s32 	%p100, %r67, 384;
	ld.shared.f32 	%f450, [_ZZN3cub18CUB_300001_SM_10006detail6reduce28DeviceReduceSingleTileKernelINS2_10policy_hubIfjN4cuda3std3__44plusIfEEE10Policy1000EPfSC_iS9_ffNS7_10__identityEEEvT0_T1_T2_T3_T4_T6_E12temp_storage+64];
	add.f32 	%f451, %f450, %f449;
	selp.f32 	%f452, %f451, %f449, %p100;
	setp.gt.s32 	%p101, %r67, 416;
	ld.shared.f32 	%f453, [_ZZN3cub18CUB_300001_SM_10006detail6reduce28DeviceReduceSingleTileKernelINS2_10policy_hubIfjN4cuda3std3__44plusIfEEE10Policy1000EPfSC_iS9_ffNS7_10__identityEEEvT0_T1_T2_T3_T4_T6_E12temp_storage+68];
	add.f32 	%f454, %f453, %f452;
	selp.f32 	%f455, %f454, %f452, %p101;
	setp.gt.s32 	%p102, %r67, 448;
	ld.shared.f32 	%f456, [_ZZN3cub18CUB_300001_SM_10006detail6reduce28DeviceReduceSingleTileKernelINS2_10policy_hubIfjN4cuda3std3__44plusIfEEE10Policy1000EPfSC_iS9_ffNS7_10__identityEEEvT0_T1_T2_T3_T4_T6_E12temp_storage+72];
	add.f32 	%f457, %f456, %f455;
	selp.f32 	%f458, %f457, %f455, %p102;
	setp.gt.s32 	%p103, %r67, 480;
	ld.shared.f32 	%f459, [_ZZN3cub18CUB_300001_SM_10006detail6reduce28DeviceReduceSingleTileKernelINS2_10policy_hubIfjN4cuda3std3__44plusIfEEE10Policy1000EPfSC_iS9_ffNS7_10__identityEEEvT0_T1_T2_T3_T4_T6_E12temp_storage+76];
	add.f32 	%f460, %f459, %f458;
	selp.f32 	%f530, %f460, %f458, %p103;
	bra.uni 	$L__BB5_72;
$L__BB5_22:
	mov.u32 	%r13, %tid.x;
	shl.b32 	%r224, %r13, 1;
	mul.wide.u32 	%rd90, %r224, 4;
	add.s64 	%rd75, %rd16, %rd90;
	// begin inline asm
	ld.global.nc.u64 %rd74, [%rd75];
	// end inline asm
	mov.b64 	{%r225, %r226}, %rd74;
	mov.b32 	%f281, %r226;
	mov.b32 	%f282, %r225;
	add.s64 	%rd77, %rd75, 4096;
	// begin inline asm
	ld.global.nc.u64 %rd76, [%rd77];
	// end inline asm
	mov.b64 	{%r227, %r228}, %rd76;
	mov.b32 	%f283, %r228;
	mov.b32 	%f284, %r227;
	add.s64 	%rd79, %rd75, 8192;
	// begin inline asm
	ld.global.nc.u64 %rd78, [%rd79];
	// end inline asm
	mov.b64 	{%r229, %r230}, %rd78;
	mov.b32 	%f285, %r230;
	mov.b32 	%f286, %r229;
	add.s64 	%rd81, %rd75, 12288;
	// begin inline asm
	ld.global.nc.u64 %rd80, [%rd81];
	// end inline asm
	mov.b64 	{%r231, %r232}, %rd80;
	mov.b32 	%f287, %r232;
	mov.b32 	%f288, %r231;
	add.s64 	%rd83, %rd75, 16384;
	// begin inline asm
	ld.global.nc.u64 %rd82, [%rd83];
	// end inline asm
	mov.b64 	{%r233, %r234}, %rd82;
	mov.b32 	%f289, %r234;
	mov.b32 	%f290, %r233;
	add.s64 	%rd85, %rd75, 20480;
	// begin inline asm
	ld.global.nc.u64 %rd84, [%rd85];
	// end inline asm
	mov.b64 	{%r235, %r236}, %rd84;
	mov.b32 	%f291, %r236;
	mov.b32 	%f292, %r235;
	add.s64 	%rd87, %rd75, 24576;
	// begin inline asm
	ld.global.nc.u64 %rd86, [%rd87];
	// end inline asm
	mov.b64 	{%r237, %r238}, %rd86;
	mov.b32 	%f293, %r238;
	mov.b32 	%f294, %r237;
	add.s64 	%rd89, %rd75, 28672;
	// begin inline asm
	ld.global.nc.u64 %rd88, [%rd89];
	// end inline asm
	mov.b64 	{%r239, %r240}, %rd88;
	mov.b32 	%f295, %r240;
	mov.b32 	%f296, %r239;
	add.f32 	%f297, %f282, %f281;
	add.f32 	%f298, %f284, %f283;
	add.f32 	%f299, %f286, %f285;
	add.f32 	%f300, %f288, %f287;
	add.f32 	%f301, %f290, %f289;
	add.f32 	%f302, %f292, %f291;
	add.f32 	%f303, %f294, %f293;
	add.f32 	%f304, %f296, %f295;
	add.f32 	%f305, %f297, %f298;
	add.f32 	%f306, %f299, %f300;
	add.f32 	%f307, %f301, %f302;
	add.f32 	%f308, %f303, %f304;
	add.f32 	%f309, %f305, %f306;
	add.f32 	%f310, %f307, %f308;
	add.f32 	%f516, %f309, %f310;
	setp.lt.u32 	%p58, %r67, 16384;
	mov.b32 	%r387, 8192;
	@%p58 bra 	$L__BB5_26;
	add.s32 	%r14, %r67, -8192;
	mov.b32 	%r387, 8192;
$L__BB5_24:
	mul.wide.s32 	%rd107, %r387, 4;
	add.s64 	%rd92, %rd75, %rd107;
	// begin inline asm
	ld.global.nc.u64 %rd91, [%rd92];
	// end inline asm
	mov.b64 	{%r242, %r243}, %rd91;
	mov.b32 	%f311, %r243;
	mov.b32 	%f312, %r242;
	add.s64 	%rd94, %rd92, 4096;
	// begin inline asm
	ld.global.nc.u64 %rd93, [%rd94];
	// end inline asm
	mov.b64 	{%r244, %r245}, %rd93;
	mov.b32 	%f313, %r245;
	mov.b32 	%f314, %r244;
	add.s64 	%rd96, %rd92, 8192;
	// begin inline asm
	ld.global.nc.u64 %rd95, [%rd96];
	// end inline asm
	mov.b64 	{%r246, %r247}, %rd95;
	mov.b32 	%f315, %r247;
	mov.b32 	%f316, %r246;
	add.s64 	%rd98, %rd92, 12288;
	// begin inline asm
	ld.global.nc.u64 %rd97, [%rd98];
	// end inline asm
	mov.b64 	{%r248, %r249}, %rd97;
	mov.b32 	%f317, %r249;
	mov.b32 	%f318, %r248;
	add.s64 	%rd100, %rd92, 16384;
	// begin inline asm
	ld.global.nc.u64 %rd99, [%rd100];
	// end inline asm
	mov.b64 	{%r250, %r251}, %rd99;
	mov.b32 	%f319, %r251;
	mov.b32 	%f320, %r250;
	add.s64 	%rd102, %rd92, 20480;
	// begin inline asm
	ld.global.nc.u64 %rd101, [%rd102];
	// end inline asm
	mov.b64 	{%r252, %r253}, %rd101;
	mov.b32 	%f321, %r253;
	mov.b32 	%f322, %r252;
	add.s64 	%rd104, %rd92, 24576;
	// begin inline asm
	ld.global.nc.u64 %rd103, [%rd104];
	// end inline asm
	mov.b64 	{%r254, %r255}, %rd103;
	mov.b32 	%f323, %r255;
	mov.b32 	%f324, %r254;
	add.s64 	%rd106, %rd92, 28672;
	// begin inline asm
	ld.global.nc.u64 %rd105, [%rd106];
	// end inline asm
	mov.b64 	{%r256, %r257}, %rd105;
	mov.b32 	%f325, %r257;
	mov.b32 	%f326, %r256;
	add.f32 	%f327, %f516, %f312;
	add.f32 	%f328, %f311, %f314;
	add.f32 	%f329, %f313, %f316;
	add.f32 	%f330, %f315, %f318;
	add.f32 	%f331, %f317, %f320;
	add.f32 	%f332, %f319, %f322;
	add.f32 	%f333, %f321, %f324;
	add.f32 	%f334, %f323, %f326;
	add.f32 	%f335, %f327, %f328;
	add.f32 	%f336, %f329, %f330;
	add.f32 	%f337, %f331, %f332;
	add.f32 	%f338, %f333, %f334;
	add.f32 	%f339, %f335, %f336;
	add.f32 	%f340, %f337, %f338;
	add.f32 	%f341, %f339, %f340;
	add.f32 	%f516, %f341, %f325;
	sub.s32 	%r258, %r67, %r387;
	setp.lt.s32 	%p59, %r258, 8192;
	@%p59 bra 	$L__BB5_34;
	add.s32 	%r387, %r387, 8192;
	setp.le.s32 	%p60, %r387, %r14;
	@%p60 bra 	$L__BB5_24;
$L__BB5_26:
	setp.le.s32 	%p61, %r67, %r387;
	@%p61 bra 	$L__BB5_34;
	sub.s32 	%r18, %r67, %r387;
	setp.ge.s32 	%p62, %r13, %r18;
	@%p62 bra 	$L__BB5_34;
	not.b32 	%r259, %r13;
	add.s32 	%r260, %r67, %r259;
	sub.s32 	%r19, %r260, %r387;
	and.b32  	%r261, %r19, 1536;
	setp.eq.s32 	%p63, %r261, 1536;
	mov.u32 	%r391, %r13;
	@%p63 bra 	$L__BB5_31;
	add.s32 	%r389, %r13, %r387;
	shr.u32 	%r262, %r19, 9;
	add.s32 	%r263, %r262, 1;
	and.b32  	%r264, %r263, 3;
	neg.s32 	%r388, %r264;
	mov.u32 	%r391, %r13;
$L__BB5_30:
	.pragma "nounroll";
	mul.wide.u32 	%rd109, %r389, 4;
	add.s64 	%rd108, %rd16, %rd109;
	// begin inline asm
	ld.global.nc.u32 %r265, [%rd108];
	// end inline asm
	mov.b32 	%f343, %r265;
	add.f32 	%f516, %f516, %f343;
	add.s32 	%r391, %r391, 512;
	add.s32 	%r389, %r389, 512;
	add.s32 	%r388, %r388, 1;
	setp.ne.s32 	%p64, %r388, 0;
	@%p64 bra 	$L__BB5_30;
$L__BB5_31:
	setp.lt.u32 	%p65, %r19, 1536;
	@%p65 bra 	$L__BB5_34;
	cvt.u64.u32 	%rd110, %r391;
	cvt.u64.u32 	%rd111, %r387;
	add.s64 	%rd112, %rd110, %rd111;
	shl.b64 	%rd113, %rd112, 2;
	add.s64 	%rd114, %rd113, %rd16;
	add.s64 	%rd130, %rd114, 4096;
	add.s32 	%r392, %r391, %r387;
$L__BB5_33:
	mul.wide.u32 	%rd119, %r392, 4;
	add.s64 	%rd115, %rd16, %rd119;
	// begin inline asm
	ld.global.nc.u32 %r266, [%rd115];
	// end inline asm
	mov.b32 	%f344, %r266;
	add.f32 	%f345, %f516, %f344;
	add.s64 	%rd116, %rd130, -2048;
	// begin inline asm
	ld.global.nc.u32 %r267, [%rd116];
	// end inline asm
	mov.b32 	%f346, %r267;
	add.f32 	%f347, %f345, %f346;
	// begin inline asm
	ld.global.nc.u32 %r268, [%rd130];
	// end inline asm
	mov.b32 	%f348, %r268;
	add.f32 	%f349, %f347, %f348;
	add.s64 	%rd118, %rd130, 2048;
	// begin inline asm
	ld.global.nc.u32 %r269, [%rd118];
	// end inline asm
	mov.b32 	%f350, %r269;
	add.f32 	%f516, %f349, %f350;
	add.s32 	%r391, %r391, 2048;
	add.s64 	%rd130, %rd130, 8192;
	add.s32 	%r392, %r392, 2048;
	setp.lt.s32 	%p66, %r391, %r18;
	@%p66 bra 	$L__BB5_33;
$L__BB5_34:
	// begin inline asm
	mov.u32 %r270, %laneid;
	// end inline asm
	mov.b32 	%r272, %f516;
	mov.b32 	%r273, 1;
	mov.b32 	%r294, 31;
	mov.b32 	%r295, -1;
	// begin inline asm
	shfl.sync.down.b32 %r271, %r272, %r273, %r294, %r295;
	// end inline asm
	setp.gt.s32 	%p67, %r270, 30;
	mov.b32 	%f351, %r271;
	add.f32 	%f352, %f516, %f351;
	selp.f32 	%f353, %f516, %f352, %p67;
	mov.b32 	%r277, %f353;
	mov.b32 	%r278, 2;
	// begin inline asm
	shfl.sync.down.b32 %r276, %r277, %r278, %r294, %r295;
	// end inline asm
	setp.gt.s32 	%p68, %r270, 29;
	mov.b32 	%f354, %r276;
	add.f32 	%f355, %f353, %f354;
	selp.f32 	%f356, %f353, %f355, %p68;
	mov.b32 	%r282, %f356;
	mov.b32 	%r283, 4;
	// begin inline asm
	shfl.sync.down.b32 %r281, %r282, %r283, %r294, %r295;
	// end inline asm
	setp.gt.s32 	%p69, %r270, 27;
	mov.b32 	%f357, %r281;
	add.f32 	%f358, %f356, %f357;
	selp.f32 	%f359, %f356, %f358, %p69;
	mov.b32 	%r287, %f359;
	mov.b32 	%r288, 8;
	// begin inline asm
	shfl.sync.down.b32 %r286, %r287, %r288, %r294, %r295;
	// end inline asm
	setp.gt.s32 	%p70, %r270, 23;
	mov.b32 	%f360, %r286;
	add.f32 	%f361, %f359, %f360;
	selp.f32 	%f362, %f359, %f361, %p70;
	mov.b32 	%r292, %f362;
	mov.b32 	%r293, 16;
	// begin inline asm
	shfl.sync.down.b32 %r291, %r292, %r293, %r294, %r295;
	// end inline asm
	setp.gt.s32 	%p71, %r270, 15;
	mov.b32 	%f363, %r291;
	add.f32 	%f26, %f362, %f363;
	selp.f32 	%f530, %f362, %f26, %p71;
	setp.ne.s32 	%p72, %r270, 0;
	@%p72 bra 	$L__BB5_36;
	shr.u32 	%r296, %r13, 3;
	and.b32  	%r297, %r296, 124;
	mov.u32 	%r298, _ZZN3cub18CUB_300001_SM_10006detail6reduce28DeviceReduceSingleTileKernelINS2_10policy_hubIfjN4cuda3std3__44plusIfEEE10Policy1000EPfSC_iS9_ffNS7_10__identityEEEvT0_T1_T2_T3_T4_T6_E12temp_storage;
	add.s32 	%r299, %r298, %r297;
	st.shared.f32 	[%r299+16], %f26;
$L__BB5_36:
	bar.sync 	0;
	setp.ne.s32 	%p73, %r13, 0;
	@%p73 bra 	$L__BB5_72;
	ld.shared.f32 	%f364, [_ZZN3cub18CUB_300001_SM_10006detail6reduce28DeviceReduceSingleTileKernelINS2_10policy_hubIfjN4cuda3std3__44plusIfEEE10Policy1000EPfSC_iS9_ffNS7_10__identityEEEvT0_T1_T2_T3_T4_T6_E12temp_storage+20];
	add.f32 	%f365, %f530, %f364;
	ld.shared.f32 	%f366, [_ZZN3cub18CUB_300001_SM_10006detail6reduce28DeviceReduceSingleTileKernelINS2_10policy_hubIfjN4cuda3std3__44plusIfEEE10Policy1000EPfSC_iS9_ffNS7_10__identityEEEvT0_T1_T2_T3_T4_T6_E12temp_storage+24];
	add.f32 	%f367, %f365, %f366;
	ld.shared.f32 	%f368, [_ZZN3cub18CUB_300001_SM_10006detail6reduce28DeviceReduceSingleTileKernelINS2_10policy_hubIfjN4cuda3std3__44plusIfEEE10Policy1000EPfSC_iS9_ffNS7_10__identityEEEvT0_T1_T2_T3_T4_T6_E12temp_storage+28];
	add.f32 	%f369, %f367, %f368;
	ld.shared.f32 	%f370, [_ZZN3cub18CUB_300001_SM_10006detail6reduce28DeviceReduceSingleTileKernelINS2_10policy_hubIfjN4cuda3std3__44plusIfEEE10Policy1000EPfSC_iS9_ffNS7_10__identityEEEvT0_T1_T2_T3_T4_T6_E12temp_storage+32];
	add.f32 	%f371, %f369, %f370;
	ld.shared.f32 	%f372, [_ZZN3cub18CUB_300001_SM_10006detail6reduce28DeviceReduceSingleTileKernelINS2_10policy_hubIfjN4cuda3std3__44plusIfEEE10Policy1000EPfSC_iS9_ffNS7_10__identityEEEvT0_T1_T2_T3_T4_T6_E12temp_storage+36];
	add.f32 	%f373, %f371, %f372;
	ld.shared.f32 	%f374, [_ZZN3cub18CUB_300001_SM_10006detail6reduce28DeviceReduceSingleTileKernelINS2_10policy_hubIfjN4cuda3std3__44plusIfEEE10Policy1000EPfSC_iS9_ffNS7_10__identityEEEvT0_T1_T2_T3_T4_T6_E12temp_storage+40];
	add.f32 	%f375, %f373, %f374;
	ld.shared.f32 	%f376, [_ZZN3cub18CUB_300001_SM_10006detail6reduce28DeviceReduceSingleTileKernelINS2_10policy_hubIfjN4cuda3std3__44plusIfEEE10Policy1000EPfSC_iS9_ffNS7_10__identityEEEvT0_T1_T2_T3_T4_T6_E12temp_storage+44];
	add.f32 	%f377, %f375, %f376;
	ld.shared.f32 	%f378, [_ZZN3cub18CUB_300001_SM_10006detail6reduce28DeviceReduceSingleTileKernelINS2_10policy_hubIfjN4cuda3std3__44plusIfEEE10Policy1000EPfSC_iS9_ffNS7_10__identityEEEvT0_T1_T2_T3_T4_T6_E12temp_storage+48];
	add.f32 	%f379, %f377, %f378;
	ld.shared.f32 	%f380, [_ZZN3cub18CUB_300001_SM_10006detail6reduce28DeviceReduceSingleTileKernelINS2_10policy_hubIfjN4cuda3std3__44plusIfEEE10Policy1000EPfSC_iS9_ffNS7_10__identityEEEvT0_T1_T2_T3_T4_T6_E12temp_storage+52];
	add.f32 	%f381, %f379, %f380;
	ld.shared.f32 	%f382, [_ZZN3cub18CUB_300001_SM_10006detail6reduce28DeviceReduceSingleTileKernelINS2_10policy_hubIfjN4cuda3std3__44plusIfEEE10Policy1000EPfSC_iS9_ffNS7_10__identityEEEvT0_T1_T2_T3_T4_T6_E12temp_storage+56];
	add.f32 	%f383, %f381, %f382;
	ld.shared.f32 	%f384, [_ZZN3cub18CUB_300001_SM_10006detail6reduce28DeviceReduceSingleTileKernelINS2_10policy_hubIfjN4cuda3std3__44plusIfEEE10Policy1000EPfSC_iS9_ffNS7_10__identityEEEvT0_T1_T2_T3_T4_T6_E12temp_storage+60];
	add.f32 	%f385, %f383, %f384;
	ld.shared.f32 	%f386, [_ZZN3cub18CUB_300001_SM_10006detail6reduce28DeviceReduceSingleTileKernelINS2_10policy_hubIfjN4cuda3std3__44plusIfEEE10Policy1000EPfSC_iS9_ffNS7_10__identityEEEvT0_T1_T2_T3_T4_T6_E12temp_storage+64];
	add.f32 	%f387, %f385, %f386;
	ld.shared.f32 	%f388, [_ZZN3cub18CUB_300001_SM_10006detail6reduce28DeviceReduceSingleTileKernelINS2_10policy_hubIfjN4cuda3std3__44plusIfEEE10Policy1000EPfSC_iS9_ffNS7_10__identityEEEvT0_T1_T2_T3_T4_T6_E12temp_storage+68];
	add.f32 	%f389, %f387, %f388;
	ld.shared.f32 	%f390, [_ZZN3cub18CUB_300001_SM_10006detail6reduce28DeviceReduceSingleTileKernelINS2_10policy_hubIfjN4cuda3std3__44plusIfEEE10Policy1000EPfSC_iS9_ffNS7_10__identityEEEvT0_T1_T2_T3_T4_T6_E12temp_storage+72];
	add.f32 	%f391, %f389, %f390;
	ld.shared.f32 	%f392, [_ZZN3cub18CUB_300001_SM_10006detail6reduce28DeviceReduceSingleTileKernelINS2_10policy_hubIfjN4cuda3std3__44plusIfEEE10Policy1000EPfSC_iS9_ffNS7_10__identityEEEvT0_T1_T2_T3_T4_T6_E12temp_storage+76];
	add.f32 	%f530, %f391, %f392;
	bra.uni 	$L__BB5_72;
$L__BB5_38:
	setp.gt.s32 	%p3, %r67, 8191;
	@%p3 bra 	$L__BB5_56;
	mov.u32 	%r34, %tid.x;
	setp.ge.s32 	%p20, %r34, %r67;
	mov.f32 	%f522, 0f00000000;
	mov.u32 	%r397, %r34;
	@%p20 bra 	$L__BB5_41;
	mul.wide.u32 	%rd66, %r34, 4;
	add.s64 	%rd65, %rd16, %rd66;
	// begin inline asm
	ld.global.nc.u32 %r144, [%rd65];
	// end inline asm
	mov.b32 	%f522, %r144;
	add.s32 	%r397, %r34, 512;
$L__BB5_41:
	setp.ge.s32 	%p21, %r397, %r67;
	@%p21 bra 	$L__BB5_47;
	not.b32 	%r145, %r397;
	add.s32 	%r37, %r67, %r145;
	and.b32  	%r146, %r37, 1536;
	setp.eq.s32 	%p22, %r146, 1536;
	@%p22 bra 	$L__BB5_45;
	mul.wide.u32 	%rd67, %r397, 4;
	add.s64 	%rd131, %rd16, %rd67;
	shr.u32 	%r147, %r37, 9;
	add.s32 	%r148, %r147, 1;
	and.b32  	%r149, %r148, 3;
	neg.s32 	%r395, %r149;
$L__BB5_44:
	.pragma "nounroll";
	// begin inline asm
	ld.global.nc.u32 %r150, [%rd131];
	// end inline asm
	mov.b32 	%f173, %r150;
	add.f32 	%f522, %f522, %f173;
	add.s32 	%r397, %r397, 512;
	add.s64 	%rd131, %rd131, 2048;
	add.s32 	%r395, %r395, 1;
	setp.ne.s32 	%p23, %r395, 0;
	@%p23 bra 	$L__BB5_44;
$L__BB5_45:
	setp.lt.u32 	%p24, %r37, 1536;
	@%p24 bra 	$L__BB5_47;
$L__BB5_46:
	mul.wide.s32 	%rd73, %r397, 4;
	add.s64 	%rd69, %rd16, %rd73;
	// begin inline asm
	ld.global.nc.u32 %r151, [%rd69];
	// end inline asm
	mov.b32 	%f174, %r151;
	add.f32 	%f175, %f522, %f174;
	add.s64 	%rd70, %rd69, 2048;
	// begin inline asm
	ld.global.nc.u32 %r152, [%rd70];
	// end inline asm
	mov.b32 	%f176, %r152;
	add.f32 	%f177, %f175, %f176;
	add.s64 	%rd71, %rd69, 4096;
	// begin inline asm
	ld.global.nc.u32 %r153, [%rd71];
	// end inline asm
	mov.b32 	%f178, %r153;
	add.f32 	%f179, %f177, %f178;
	add.s64 	%rd72, %rd69, 6144;
	// begin inline asm
	ld.global.nc.u32 %r154, [%rd72];
	// end inline asm
	mov.b32 	%f180, %r154;
	add.f32 	%f522, %f179, %f180;
	add.s32 	%r397, %r397, 2048;
	setp.lt.s32 	%p25, %r397, %r67;
	@%p25 bra 	$L__BB5_46;
$L__BB5_47:
	setp.lt.s32 	%p26, %r67, 512;
	@%p26 bra 	$L__BB5_52;
	// begin inline asm
	mov.u32 %r193, %laneid;
	// end inline asm
	mov.b32 	%r195, %f522;
	mov.b32 	%r196, 1;
	mov.b32 	%r217, 31;
	mov.b32 	%r218, -1;
	// begin inline asm
	shfl.sync.down.b32 %r194, %r195, %r196, %r217, %r218;
	// end inline asm
	setp.gt.s32 	%p50, %r193, 30;
	mov.b32 	%f239, %r194;
	add.f32 	%f240, %f522, %f239;
	selp.f32 	%f241, %f522, %f240, %p50;
	mov.b32 	%r200, %f241;
	mov.b32 	%r201, 2;
	// begin inline asm
	shfl.sync.down.b32 %r199, %r200, %r201, %r217, %r218;
	// end inline asm
	setp.gt.s32 	%p51, %r193, 29;
	mov.b32 	%f242, %r199;
	add.f32 	%f243, %f241, %f242;
	selp.f32 	%f244, %f241, %f243, %p51;
	mov.b32 	%r205, %f244;
	mov.b32 	%r206, 4;
	// begin inline asm
	shfl.sync.down.b32 %r204, %r205, %r206, %r217, %r218;
	// end inline asm
	setp.gt.s32 	%p52, %r193, 27;
	mov.b32 	%f245, %r204;
	add.f32 	%f246, %f244, %f245;
	selp.f32 	%f247, %f244, %f246, %p52;
	mov.b32 	%r210, %f247;
	mov.b32 	%r211, 8;
	// begin inline asm
	shfl.sync.down.b32 %r209, %r210, %r211, %r217, %r218;
	// end inline asm
	setp.gt.s32 	%p53, %r193, 23;
	mov.b32 	%f248, %r209;
	add.f32 	%f249, %f247, %f248;
	selp.f32 	%f250, %f247, %f249, %p53;
	mov.b32 	%r215, %f250;
	mov.b32 	%r216, 16;
	// begin inline asm
	shfl.sync.down.b32 %r214, %r215, %r216, %r217, %r218;
	// end inline asm
	setp.gt.s32 	%p54, %r193, 15;
	mov.b32 	%f251, %r214;
	add.f32 	%f38, %f250, %f251;
	selp.f32 	%f530, %f250, %f38, %p54;
	setp.ne.s32 	%p55, %r193, 0;
	@%p55 bra 	$L__BB5_50;
	shr.u32 	%r219, %r34, 3;
	and.b32  	%r220, %r219, 124;
	mov.u32 	%r221, _ZZN3cub18CUB_300001_SM_10006detail6reduce28DeviceReduceSingleTileKernelINS2_10policy_hubIfjN4cuda3std3__44plusIfEEE10Policy1000EPfSC_iS9_ffNS7_10__identityEEEvT0_T1_T2_T3_T4_T6_E12temp_storage;
	add.s32 	%r222, %r221, %r220;
	st.shared.f32 	[%r222+16], %f38;
$L__BB5_50:
	bar.sync 	0;
	setp.ne.s32 	%p56, %r34, 0;
	@%p56 bra 	$L__BB5_72;
	ld.shared.f32 	%f252, [_ZZN3cub18CUB_300001_SM_10006detail6reduce28DeviceReduceSingleTileKernelINS2_10policy_hubIfjN4cuda3std3__44plusIfEEE10Policy1000EPfSC_iS9_ffNS7_10__identityEEEvT0_T1_T2_T3_T4_T6_E12temp_storage+20];
	add.f32 	%f253, %f530, %f252;
	ld.shared.f32 	%f254, [_ZZN3cub18CUB_300001_SM_10006detail6reduce28DeviceReduceSingleTileKernelINS2_10policy_hubIfjN4cuda3std3__44plusIfEEE10Policy1000EPfSC_iS9_ffNS7_10__identityEEEvT0_T1_T2_T3_T4_T6_E12temp_storage+24];
	add.f32 	%f255, %f253, %f254;
	ld.shared.f32 	%f256, [_ZZN3cub18CUB_300001_SM_10006detail6reduce28DeviceReduceSingleTileKernelINS2_10policy_hubIfjN4cuda3std3__44plusIfEEE10Policy1000EPfSC_iS9_ffNS7_10__identityEEEvT0_T1_T2_T3_T4_T6_E12temp_storage+28];
	add.f32 	%f257, %f255, %f256;
	ld.shared.f32 	%f258, [_ZZN3cub18CUB_300001_SM_10006detail6reduce28DeviceReduceSingleTileKernelINS2_10policy_hubIfjN4cuda3std3__44plusIfEEE10Policy1000EPfSC_iS9_ffNS7_10__identityEEEvT0_T1_T2_T3_T4_T6_E12temp_storage+32];
	add.f32 	%f259, %f257, %f258;
	ld.shared.f32 	%f260, [_ZZN3cub18CUB_300001_SM_10006detail6reduce28DeviceReduceSingleTileKernelINS2_10policy_hubIfjN4cuda3std3__44plusIfEEE10Policy1000EPfSC_iS9_ffNS7_10__identityEEEvT0_T1_T2_T3_T4_T6_E12temp_storage+36];
	add.f32 	%f261, %f259, %f260;
	ld.shared.f32 	%f262, [_ZZN3cub18CUB_300001_SM_10006detail6reduce28DeviceReduceSingleTileKernelINS2_10policy_hubIfjN4cuda3std3__44plusIfEEE10Policy1000EPfSC_iS9_ffNS7_10__identityEEEvT0_T1_T2_T3_T4_T6_E12temp_storage+40];
	add.f32 	%f263, %f261, %f262;
	ld.shared.f32 	%f264, [_ZZN3cub18CUB_300001_SM_10006detail6reduce28DeviceReduceSingleTileKernelINS2_10policy_hubIfjN4cuda3std3__44plusIfEEE10Policy1000EPfSC_iS9_ffNS7_10__identityEEEvT0_T1_T2_T3_T4_T6_E12temp_storage+44];
	add.f32 	%f265, %f263, %f264;
	ld.shared.f32 	%f266, [_ZZN3cub18CUB_300001_SM_10006detail6reduce28DeviceReduceSingleTileKernelINS2_10policy_hubIfjN4cuda3std3__44plusIfEEE10Policy1000EPfSC_iS9_ffNS7_10__identityEEEvT0_T1_T2_T3_T4_T6_E12temp_storage+48];
	add.f32 	%f267, %f265, %f266;
	ld.shared.f32 	%f268, [_ZZN3cub18CUB_300001_SM_10006detail6reduce28DeviceReduceSingleTileKernelINS2_10policy_hubIfjN4cuda3std3__44plusIfEEE10Policy1000EPfSC_iS9_ffNS7_10__identityEEEvT0_T1_T2_T3_T4_T6_E12temp_storage+52];
	add.f32 	%f269, %f267, %f268;
	ld.shared.f32 	%f270, [_ZZN3cub18CUB_300001_SM_10006detail6reduce28DeviceReduceSingleTileKernelINS2_10policy_hubIfjN4cuda3std3__44plusIfEEE10Policy1000EPfSC_iS9_ffNS7_10__identityEEEvT0_T1_T2_T3_T4_T6_E12temp_storage+56];
	add.f32 	%f271, %f269, %f270;
	ld.shared.f32 	%f272, [_ZZN3cub18CUB_300001_SM_10006detail6reduce28DeviceReduceSingleTileKernelINS2_10policy_hubIfjN4cuda3std3__44plusIfEEE10Policy1000EPfSC_iS9_ffNS7_10__identityEEEvT0_T1_T2_T3_T4_T6_E12temp_storage+60];
	add.f32 	%f273, %f271, %f272;
	ld.shared.f32 	%f274, [_ZZN3cub18CUB_300001_SM_10006detail6reduce28DeviceReduceSingleTileKernelINS2_10policy_hubIfjN4cuda3std3__44plusIfEEE10Policy1000EPfSC_iS9_ffNS7_10__identityEEEvT0_T1_T2_T3_T4_T6_E12temp_storage+64];
	add.f32 	%f275, %f273, %f274;
	ld.shared.f32 	%f276, [_ZZN3cub18CUB_300001_SM_10006detail6reduce28DeviceReduceSingleTileKernelINS2_10policy_hubIfjN4cuda3std3__44plusIfEEE10Policy1000EPfSC_iS9_ffNS7_10__identityEEEvT0_T1_T2_T3_T4_T6_E12temp_storage+68];
	add.f32 	%f277, %f275, %f276;
	ld.shared.f32 	%f278, [_ZZN3cub18CUB_300001_SM_10006detail6reduce28DeviceReduceSingleTileKernelINS2_10policy_hubIfjN4cuda3std3__44plusIfEEE10Policy1000EPfSC_iS9_ffNS7_10__identityEEEvT0_T1_T2_T3_T4_T6_E12temp_storage+72];
	add.f32 	%f279, %f277, %f278;
	ld.shared.f32 	%f280, [_ZZN3cub18CUB_300001_SM_10006detail6reduce28DeviceReduceSingleTileKernelINS2_10policy_hubIfjN4cuda3std3__44plusIfEEE10Policy1000EPfSC_iS9_ffNS7_10__identityEEEvT0_T1_T2_T3_T4_T6_E12temp_storage+76];
	add.f32 	%f530, %f279, %f280;
	bra.uni 	$L__BB5_72;
$L__BB5_52:
	// begin inline asm
	mov.u32 %r155, %laneid;
	// end inline asm
	and.b32  	%r181, %r34, 992;
	add.s32 	%r182, %r181, 32;
	setp.gt.s32 	%p27, %r182, %r67;
	not.b32 	%r183, %r181;
	add.s32 	%r184, %r67, %r183;
	selp.b32 	%r179, %r184, 31, %p27;
	mov.b32 	%r157, %f522;
	mov.b32 	%r158, 1;
	mov.b32 	%r180, -1;
	// begin inline asm
	shfl.sync.down.b32 %r156, %r157, %r158, %r179, %r180;
	// end inline asm
	setp.lt.s32 	%p28, %r155, %r179;
	mov.b32 	%f181, %r156;
	add.f32 	%f182, %f522, %f181;
	selp.f32 	%f183, %f182, %f522, %p28;
	mov.b32 	%r162, %f183;
	mov.b32 	%r163, 2;
	// begin inline asm
	shfl.sync.down.b32 %r161, %r162, %r163, %r179, %r180;
	// end inline asm
	add.s32 	%r185, %r155, 2;
	setp.gt.s32 	%p29, %r185, %r179;
	mov.b32 	%f184, %r161;
	add.f32 	%f185, %f183, %f184;
	selp.f32 	%f186, %f183, %f185, %p29;
	mov.b32 	%r167, %f186;
	mov.b32 	%r168, 4;
	// begin inline asm
	shfl.sync.down.b32 %r166, %r167, %r168, %r179, %r180;
	// end inline asm
	add.s32 	%r186, %r155, 4;
	setp.gt.s32 	%p30, %r186, %r179;
	mov.b32 	%f187, %r166;
	add.f32 	%f188, %f186, %f187;
	selp.f32 	%f189, %f186, %f188, %p30;
	mov.b32 	%r172, %f189;
	mov.b32 	%r173, 8;
	// begin inline asm
	shfl.sync.down.b32 %r171, %r172, %r173, %r179, %r180;
	// end inline asm
	add.s32 	%r187, %r155, 8;
	setp.gt.s32 	%p31, %r187, %r179;
	mov.b32 	%f190, %r171;
	add.f32 	%f191, %f189, %f190;
	selp.f32 	%f192, %f189, %f191, %p31;
	mov.b32 	%r177, %f192;
	mov.b32 	%r178, 16;
	// begin inline asm
	shfl.sync.down.b32 %r176, %r177, %r178, %r179, %r180;
	// end inline asm
	add.s32 	%r188, %r155, 16;
	setp.gt.s32 	%p32, %r188, %r179;
	mov.b32 	%f193, %r176;
	add.f32 	%f194, %f192, %f193;
	selp.f32 	%f530, %f192, %f194, %p32;
	setp.ne.s32 	%p33, %r155, 0;
	@%p33 bra 	$L__BB5_54;
	shr.u32 	%r189, %r34, 3;
	and.b32  	%r190, %r189, 124;
	mov.u32 	%r191, _ZZN3cub18CUB_300001_SM_10006detail6reduce28DeviceReduceSingleTileKernelINS2_10policy_hubIfjN4cuda3std3__44plusIfEEE10Policy1000EPfSC_iS9_ffNS7_10__identityEEEvT0_T1_T2_T3_T4_T6_E12temp_storage;
	add.s32 	%r192, %r191, %r190;
	st.shared.f32 	[%r192+16], %f530;
$L__BB5_54:
	bar.sync 	0;
	setp.ne.s32 	%p34, %r34, 0;
	@%p34 bra 	$L__BB5_72;
	setp.gt.s32 	%p35, %r67, 32;
	ld.shared.f32 	%f195, [_ZZN3cub18CUB_300001_SM_10006detail6reduce28DeviceReduceSingleTileKernelINS2_10policy_hubIfjN4cuda3std3__44plusIfEEE10Policy1000EPfSC_iS9_ffNS7_10__identityEEEvT0_T1_T2_T3_T4_T6_E12temp_storage+20];
	add.f32 	%f196, %f530, %f195;
	selp.f32 	%f197, %f196, %f530, %p35;
	setp.gt.s32 	%p36, %r67, 64;
	ld.shared.f32 	%f198, [_ZZN3cub18CUB_300001_SM_10006detail6reduce28DeviceReduceSingleTileKernelINS2_10policy_hubIfjN4cuda3std3__44plusIfEEE10Policy1000EPfSC_iS9_ffNS7_10__identityEEEvT0_T1_T2_T3_T4_T6_E12temp_storage+24];
	add.f32 	%f199, %f198, %f197;
	selp.f32 	%f200, %f199, %f197, %p36;
	setp.gt.s32 	%p37, %r67, 96;
	ld.shared.f32 	%f201, [_ZZN3cub18CUB_300001_SM_10006detail6reduce28DeviceReduceSingleTileKernelINS2_10policy_hubIfjN4cuda3std3__44plusIfEEE10Policy1000EPfSC_iS9_ffNS7_10__identityEEEvT0_T1_T2_T3_T4_T6_E12temp_storage+28];
	add.f32 	%f202, %f201, %f200;
	selp.f32 	%f203, %f202, %f200, %p37;
	setp.gt.s32 	%p38, %r67, 128;
	ld.shared.f32 	%f204, [_ZZN3cub18CUB_300001_SM_10006detail6reduce28DeviceReduceSingleTileKernelINS2_10policy_hubIfjN4cuda3std3__44plusIfEEE10Policy1000EPfSC_iS9_ffNS7_10__identityEEEvT0_T1_T2_T3_T4_T6_E12temp_storage+32];
	add.f32 	%f205, %f204, %f203;
	selp.f32 	%f206, %f205, %f203, %p38;
	setp.gt.s32 	%p39, %r67, 160;
	ld.shared.f32 	%f207, [_ZZN3cub18CUB_300001_SM_10006detail6reduce28DeviceReduceSingleTileKernelINS2_10policy_hubIfjN4cuda3std3__44plusIfEEE10Policy1000EPfSC_iS9_ffNS7_10__identityEEEvT0_T1_T2_T3_T4_T6_E12temp_storage+36];
	add.f32 	%f208, %f207, %f206;
	selp.f32 	%f209, %f208, %f206, %p39;
	setp.gt.s32 	%p40, %r67, 192;
	ld.shared.f32 	%f210, [_ZZN3cub18CUB_300001_SM_10006detail6reduce28DeviceReduceSingleTileKernelINS2_10policy_hubIfjN4cuda3std3__44plusIfEEE10Policy1000EPfSC_iS9_ffNS7_10__identityEEEvT0_T1_T2_T3_T4_T6_E12temp_storage+40];
	add.f32 	%f211, %f210, %f209;
	selp.f32 	%f212, %f211, %f209, %p40;
	setp.gt.s32 	%p41, %r67, 224;
	ld.shared.f32 	%f213, [_ZZN3cub18CUB_300001_SM_10006detail6reduce28DeviceReduceSingleTileKernelINS2_10policy_hubIfjN4cuda3std3__44plusIfEEE10Policy1000EPfSC_iS9_ffNS7_10__identityEEEvT0_T1_T2_T3_T4_T6_E12temp_storage+44];
	add.f32 	%f214, %f213, %f212;
	selp.f32 	%f215, %f214, %f212, %p41;
	setp.gt.s32 	%p42, %r67, 256;
	ld.shared.f32 	%f216, [_ZZN3cub18CUB_300001_SM_10006detail6reduce28DeviceReduceSingleTileKernelINS2_10policy_hubIfjN4cuda3std3__44plusIfEEE10Policy1000EPfSC_iS9_ffNS7_10__identityEEEvT0_T1_T2_T3_T4_T6_E12temp_storage+48];
	add.f32 	%f217, %f216, %f215;
	selp.f32 	%f218, %f217, %f215, %p42;
	setp.gt.s32 	%p43, %r67, 288;
	ld.shared.f32 	%f219, [_ZZN3cub18CUB_300001_SM_10006detail6reduce28DeviceReduceSingleTileKernelINS2_10policy_hubIfjN4cuda3std3__44plusIfEEE10Policy1000EPfSC_iS9_ffNS7_10__identityEEEvT0_T1_T2_T3_T4_T6_E12temp_storage+52];
	add.f32 	%f220, %f219, %f218;
	selp.f32 	%f221, %f220, %f218, %p43;
	setp.gt.s32 	%p44, %r67, 320;
	ld.shared.f32 	%f222, [_ZZN3cub18CUB_300001_SM_10006detail6reduce28DeviceReduceSingleTileKernelINS2_10policy_hubIfjN4cuda3std3__44plusIfEEE10Policy1000EPfSC_iS9_ffNS7_10__identityEEEvT0_T1_T2_T3_T4_T6_E12temp_storage+56];
	add.f32 	%f223, %f222, %f221;
	selp.f32 	%f224, %f223, %f221, %p44;
	setp.gt.s32 	%p45, %r67, 352;
	ld.shared.f32 	%f225, [_ZZN3cub18CUB_300001_SM_10006detail6reduce28DeviceReduceSingleTileKernelINS2_10policy_hubIfjN4cuda3std3__44plusIfEEE10Policy1000EPfSC_iS9_ffNS7_10__identityEEEvT0_T1_T2_T3_T4_T6_E12temp_storage+60];
	add.f32 	%f226, %f225, %f224;
	selp.f32 	%f227, %f226, %f224, %p45;
	setp.gt.s32 	%p46, %r67, 384;
	ld.shared.f32 	%f228, [_ZZN3cub18CUB_300001_SM_10006detail6reduce28DeviceReduceSingleTileKernelINS2_10policy_hubIfjN4cuda3std3__44plusIfEEE10Policy1000EPfSC_iS9_ffNS7_10__identityEEEvT0_T1_T2_T3_T4_T6_E12temp_storage+64];
	add.f32 	%f229, %f228, %f227;
	selp.f32 	%f230, %f229, %f227, %p46;
	setp.gt.s32 	%p47, %r67, 416;
	ld.shared.f32 	%f231, [_ZZN3cub18CUB_300001_SM_10006detail6reduce28DeviceReduceSingleTileKernelINS2_10policy_hubIfjN4cuda3std3__44plusIfEEE10Policy1000EPfSC_iS9_ffNS7_10__identityEEEvT0_T1_T2_T3_T4_T6_E12temp_storage+68];
	add.f32 	%f232, %f231, %f230;
	selp.f32 	%f233, %f232, %f230, %p47;
	setp.gt.s32 	%p48, %r67, 448;
	ld.shared.f32 	%f234, [_ZZN3cub18CUB_300001_SM_10006detail6reduce28DeviceReduceSingleTileKernelINS2_10policy_hubIfjN4cuda3std3__44plusIfEEE10Policy1000EPfSC_iS9_ffNS7_10__identityEEEvT0_T1_T2_T3_T4_T6_E12temp_storage+72];
	add.f32 	%f235, %f234, %f233;
	selp.f32 	%f236, %f235, %f233, %p48;
	setp.gt.s32 	%p49, %r67, 480;
	ld.shared.f32 	%f237, [_ZZN3cub18CUB_300001_SM_10006detail6reduce28DeviceReduceSingleTileKernelINS2_10policy_hubIfjN4cuda3std3__44plusIfEEE10Policy1000EPfSC_iS9_ffNS7_10__identityEEEvT0_T1_T2_T3_T4_T6_E12temp_storage+76];
	add.f32 	%f238, %f237, %f236;
	selp.f32 	%f530, %f238, %f236, %p49;
	bra.uni 	$L__BB5_72;
$L__BB5_56:
	mov.u32 	%r46, %tid.x;
	mul.wide.u32 	%rd35, %r46, 4;
	add.s64 	%rd19, %rd16, %rd35;
	// begin inline asm
	ld.global.nc.u32 %r68, [%rd19];
	// end inline asm
	mov.b32 	%f59, %r68;
	add.s64 	%rd20, %rd19, 2048;
	// begin inline asm
	ld.global.nc.u32 %r69, [%rd20];
	// end inline asm
	mov.b32 	%f60, %r69;
	add.s64 	%rd21, %rd19, 4096;
	// begin inline asm
	ld.global.nc.u32 %r70, [%rd21];
	// end inline asm
	mov.b32 	%f61, %r70;
	add.s64 	%rd22, %rd19, 6144;
	// begin inline asm
	ld.global.nc.u32 %r71, [%rd22];
	// end inline asm
	mov.b32 	%f62, %r71;
	add.s64 	%rd23, %rd19, 8192;
	// begin inline asm
	ld.global.nc.u32 %r72, [%rd23];
	// end inline asm
	mov.b32 	%f63, %r72;
	add.s64 	%rd24, %rd19, 10240;
	// begin inline asm
	ld.global.nc.u32 %r73, [%rd24];
	// end inline asm
	mov.b32 	%f64, %r73;
	add.s64 	%rd25, %rd19, 12288;
	// begin inline asm
	ld.global.nc.u32 %r74, [%rd25];
	// end inline asm
	mov.b32 	%f65, %r74;
	add.s64 	%rd26, %rd19, 14336;
	// begin inline asm
	ld.global.nc.u32 %r75, [%rd26];
	// end inline asm
	mov.b32 	%f66, %r75;
	add.s64 	%rd27, %rd19, 16384;
	// begin inline asm
	ld.global.nc.u32 %r76, [%rd27];
	// end inline asm
	mov.b32 	%f67, %r76;
	add.s64 	%rd28, %rd19, 18432;
	// begin inline asm
	ld.global.nc.u32 %r77, [%rd28];
	// end inline asm
	mov.b32 	%f68, %r77;
	add.s64 	%rd29, %rd19, 20480;
	// begin inline asm
	ld.global.nc.u32 %r78, [%rd29];
	// end inline asm
	mov.b32 	%f69, %r78;
	add.s64 	%rd30, %rd19, 22528;
	// begin inline asm
	ld.global.nc.u32 %r79, [%rd30];
	// end inline asm
	mov.b32 	%f70, %r79;
	add.s64 	%rd31, %rd19, 24576;
	// begin inline asm
	ld.global.nc.u32 %r80, [%rd31];
	// end inline asm
	mov.b32 	%f71, %r80;
	add.s64 	%rd32, %rd19, 26624;
	// begin inline asm
	ld.global.nc.u32 %r81, [%rd32];
	// end inline asm
	mov.b32 	%f72, %r81;
	add.s64 	%rd33, %rd19, 28672;
	// begin inline asm
	ld.global.nc.u32 %r82, [%rd33];
	// end inline asm
	mov.b32 	%f73, %r82;
	add.s64 	%rd34, %rd19, 30720;
	// begin inline asm
	ld.global.nc.u32 %r83, [%rd34];
	// end inline asm
	mov.b32 	%f74, %r83;
	add.f32 	%f75, %f59, %f60;
	add.f32 	%f76, %f61, %f62;
	add.f32 	%f77, %f63, %f64;
	add.f32 	%f78, %f65, %f66;
	add.f32 	%f79, %f67, %f68;
	add.f32 	%f80, %f69, %f70;
	add.f32 	%f81, %f71, %f72;
	add.f32 	%f82, %f73, %f74;
	add.f32 	%f83, %f75, %f76;
	add.f32 	%f84, %f77, %f78;
	add.f32 	%f85, %f79, %f80;
	add.f32 	%f86, %f81, %f82;
	add.f32 	%f87, %f83, %f84;
	add.f32 	%f88, %f85, %f86;
	add.f32 	%f529, %f87, %f88;
	setp.lt.u32 	%p4, %r67, 16384;
	mov.b32 	%r400, 8192;
	@%p4 bra 	$L__BB5_60;
	add.s32 	%r47, %r67, -8192;
	mov.b32 	%r400, 8192;
$L__BB5_58:
	mul.wide.s32 	%rd52, %r400, 4;
	add.s64 	%rd36, %rd19, %rd52;
	// begin inline asm
	ld.global.nc.u32 %r86, [%rd36];
	// end inline asm
	mov.b32 	%f89, %r86;
	add.s64 	%rd37, %rd36, 2048;
	// begin inline asm
	ld.global.nc.u32 %r87, [%rd37];
	// end inline asm
	mov.b32 	%f90, %r87;
	add.s64 	%rd38, %rd36, 4096;
	// begin inline asm
	ld.global.nc.u32 %r88, [%rd38];
	// end inline asm
	mov.b32 	%f91, %r88;
	add.s64 	%rd39, %rd36, 6144;
	// begin inline asm
	ld.global.nc.u32 %r89, [%rd39];
	// end inline asm
	mov.b32 	%f92, %r89;
	add.s64 	%rd40, %rd36, 8192;
	// begin inline asm
	ld.global.nc.u32 %r90, [%rd40];
	// end inline asm
	mov.b32 	%f93, %r90;
	add.s64 	%rd41, %rd36, 10240;
	// begin inline asm
	ld.global.nc.u32 %r91, [%rd41];
	// end inline asm
	mov.b32 	%f94, %r91;
	add.s64 	%rd42, %rd36, 12288;
	// begin inline asm
	ld.global.nc.u32 %r92, [%rd42];
	// end inline asm
	mov.b32 	%f95, %r92;
	add.s64 	%rd43, %rd36, 14336;
	// begin inline asm
	ld.global.nc.u32 %r93, [%rd43];
	// end inline asm
	mov.b32 	%f96, %r93;
	add.s64 	%rd44, %rd36, 16384;
	// begin inline asm
	ld.global.nc.u32 %r94, [%rd44];
	// end inline asm
	mov.b32 	%f97, %r94;
	add.s64 	%rd45, %rd36, 18432;
	// begin inline asm
	ld.global.nc.u32 %r95, [%rd45];
	// end inline asm
	mov.b32 	%f98, %r95;
	add.s64 	%rd46, %rd36, 20480;
	// begin inline asm
	ld.global.nc.u32 %r96, [%rd46];
	// end inline asm
	mov.b32 	%f99, %r96;
	add.s64 	%rd47, %rd36, 22528;
	// begin inline asm
	ld.global.nc.u32 %r97, [%rd47];
	// end inline asm
	mov.b32 	%f100, %r97;
	add.s64 	%rd48, %rd36, 24576;
	// begin inline asm
	ld.global.nc.u32 %r98, [%rd48];
	// end inline asm
	mov.b32 	%f101, %r98;
	add.s64 	%rd49, %rd36, 26624;
	// begin inline asm
	ld.global.nc.u32 %r99, [%rd49];
	// end inline asm
	mov.b32 	%f102, %r99;
	add.s64 	%rd50, %rd36, 28672;
	// begin inline asm
	ld.global.nc.u32 %r100, [%rd50];
	// end inline asm
	mov.b32 	%f103, %r100;
	add.s64 	%rd51, %rd36, 30720;
	// begin inline asm
	ld.global.nc.u32 %r101, [%rd51];
	// end inline asm
	mov.b32 	%f104, %r101;
	add.f32 	%f105, %f529, %f89;
	add.f32 	%f106, %f90, %f91;
	add.f32 	%f107, %f92, %f93;
	add.f32 	%f108, %f94, %f95;
	add.f32 	%f109, %f96, %f97;
	add.f32 	%f110, %f98, %f99;
	add.f32 	%f111, %f100, %f101;
	add.f32 	%f112, %f102, %f103;
	add.f32 	%f113, %f105, %f106;
	add.f32 	%f114, %f107, %f108;
	add.f32 	%f115, %f109, %f110;
	add.f32 	%f116, %f111, %f112;
	add.f32 	%f117, %f113, %f114;
	add.f32 	%f118, %f115, %f116;
	add.f32 	%f119, %f117, %f118;
	add.f32 	%f529, %f119, %f104;
	sub.s32 	%r102, %r67, %r400;
	setp.lt.s32 	%p5, %r102, 8192;
	@%p5 bra 	$L__BB5_68;
	add.s32 	%r400, %r400, 8192;
	setp.le.s32 	%p6, %r400, %r47;
	@%p6 bra 	$L__BB5_58;
$L__BB5_60:
	setp.le.s32 	%p7, %r67, %r400;
	@%p7 bra 	$L__BB5_68;
	sub.s32 	%r51, %r67, %r400;
	setp.ge.s32 	%p8, %r46, %r51;
	@%p8 bra 	$L__BB5_68;
	not.b32 	%r103, %r46;
	add.s32 	%r104, %r67, %r103;
	sub.s32 	%r52, %r104, %r400;
	and.b32  	%r105, %r52, 1536;
	setp.eq.s32 	%p9, %r105, 1536;
	mov.u32 	%r404, %r46;
	@%p9 bra 	$L__BB5_65;
	add.s32 	%r402, %r46, %r400;
	shr.u32 	%r106, %r52, 9;
	add.s32 	%r107, %r106, 1;
	and.b32  	%r108, %r107, 3;
	neg.s32 	%r401, %r108;
	mov.u32 	%r404, %r46;
$L__BB5_64:
	.pragma "nounroll";
	mul.wide.u32 	%rd54, %r402, 4;
	add.s64 	%rd53, %rd16, %rd54;
	// begin inline asm
	ld.global.nc.u32 %r109, [%rd53];
	// end inline asm
	mov.b32 	%f121, %r109;
	add.f32 	%f529, %f529, %f121;
	add.s32 	%r404, %r404, 512;
	add.s32 	%r402, %r402, 512;
	add.s32 	%r401, %r401, 1;
	setp.ne.s32 	%p10, %r401, 0;
	@%p10 bra 	$L__BB5_64;
$L__BB5_65:
	setp.lt.u32 	%p11, %r52, 1536;
	@%p11 bra 	$L__BB5_68;
	cvt.u64.u32 	%rd55, %r404;
	cvt.u64.u32 	%rd56, %r400;
	add.s64 	%rd57, %rd55, %rd56;
	shl.b64 	%rd58, %rd57, 2;
	add.s64 	%rd59, %rd58, %rd16;
	add.s64 	%rd132, %rd59, 4096;
	add.s32 	%r405, %r404, %r400;
$L__BB5_67:
	mul.wide.u32 	%rd64, %r405, 4;
	add.s64 	%rd60, %rd16, %rd64;
	// begin inline asm
	ld.global.nc.u32 %r110, [%rd60];
	// end inline asm
	mov.b32 	%f122, %r110;
	add.f32 	%f123, %f529, %f122;
	add.s64 	%rd61, %rd132, -2048;
	// begin inline asm
	ld.global.nc.u32 %r111, [%rd61];
	// end inline asm
	mov.b32 	%f124, %r111;
	add.f32 	%f125, %f123, %f124;
	// begin inline asm
	ld.global.nc.u32 %r112, [%rd132];
	// end inline asm
	mov.b32 	%f126, %r112;
	add.f32 	%f127, %f125, %f126;
	add.s64 	%rd63, %rd132, 2048;
	// begin inline asm
	ld.global.nc.u32 %r113, [%rd63];
	// end inline asm
	mov.b32 	%f128, %r113;
	add.f32 	%f529, %f127, %f128;
	add.s32 	%r404, %r404, 2048;
	add.s64 	%rd132, %rd132, 8192;
	add.s32 	%r405, %r405, 2048;
	setp.lt.s32 	%p12, %r404, %r51;
	@%p12 bra 	$L__BB5_67;
$L__BB5_68:
	// begin inline asm
	mov.u32 %r114, %laneid;
	// end inline asm
	mov.b32 	%r116, %f529;
	mov.b32 	%r117, 1;
	mov.b32 	%r138, 31;
	mov.b32 	%r139, -1;
	// begin inline asm
	shfl.sync.down.b32 %r115, %r116, %r117, %r138, %r139;
	// end inline asm
	setp.gt.s32 	%p13, %r114, 30;
	mov.b32 	%f129, %r115;
	add.f32 	%f130, %f529, %f129;
	selp.f32 	%f131, %f529, %f130, %p13;
	mov.b32 	%r121, %f131;
	mov.b32 	%r122, 2;
	// begin inline asm
	shfl.sync.down.b32 %r120, %r121, %r122, %r138, %r139;
	// end inline asm
	setp.gt.s32 	%p14, %r114, 29;
	mov.b32 	%f132, %r120;
	add.f32 	%f133, %f131, %f132;
	selp.f32 	%f134, %f131, %f133, %p14;
	mov.b32 	%r126, %f134;
	mov.b32 	%r127, 4;
	// begin inline asm
	shfl.sync.down.b32 %r125, %r126, %r127, %r138, %r139;
	// end inline asm
	setp.gt.s32 	%p15, %r114, 27;
	mov.b32 	%f135, %r125;
	add.f32 	%f136, %f134, %f135;
	selp.f32 	%f137, %f134, %f136, %p15;
	mov.b32 	%r131, %f137;
	mov.b32 	%r132, 8;
	// begin inline asm
	shfl.sync.down.b32 %r130, %r131, %r132, %r138, %r139;
	// end inline asm
	setp.gt.s32 	%p16, %r114, 23;
	mov.b32 	%f138, %r130;
	add.f32 	%f139, %f137, %f138;
	selp.f32 	%f140, %f137, %f139, %p16;
	mov.b32 	%r136, %f140;
	mov.b32 	%r137, 16;
	// begin inline asm
	shfl.sync.down.b32 %r135, %r136, %r137, %r138, %r139;
	// end inline asm
	setp.gt.s32 	%p17, %r114, 15;
	mov.b32 	%f141, %r135;
	add.f32 	%f54, %f140, %f141;
	selp.f32 	%f530, %f140, %f54, %p17;
	setp.ne.s32 	%p18, %r114, 0;
	@%p18 bra 	$L__BB5_70;
	shr.u32 	%r140, %r46, 3;
	and.b32  	%r141, %r140, 124;
	mov.u32 	%r142, _ZZN3cub18CUB_300001_SM_10006detail6reduce28DeviceReduceSingleTileKernelINS2_10policy_hubIfjN4cuda3std3__44plusIfEEE10Policy1000EPfSC_iS9_ffNS7_10__identityEEEvT0_T1_T2_T3_T4_T6_E12temp_storage;
	add.s32 	%r143, %r142, %r141;
	st.shared.f32 	[%r143+16], %f54;
$L__BB5_70:
	bar.sync 	0;
	setp.ne.s32 	%p19, %r46, 0;
	@%p19 bra 	$L__BB5_72;
	ld.shared.f32 	%f142, [_ZZN3cub18CUB_300001_SM_10006detail6reduce28DeviceReduceSingleTileKernelINS2_10policy_hubIfjN4cuda3std3__44plusIfEEE10Policy1000EPfSC_iS9_ffNS7_10__identityEEEvT0_T1_T2_T3_T4_T6_E12temp_storage+20];
	add.f32 	%f143, %f530, %f142;
	ld.shared.f32 	%f144, [_ZZN3cub18CUB_300001_SM_10006detail6reduce28DeviceReduceSingleTileKernelINS2_10policy_hubIfjN4cuda3std3__44plusIfEEE10Policy1000EPfSC_iS9_ffNS7_10__identityEEEvT0_T1_T2_T3_T4_T6_E12temp_storage+24];
	add.f32 	%f145, %f143, %f144;
	ld.shared.f32 	%f146, [_ZZN3cub18CUB_300001_SM_10006detail6reduce28DeviceReduceSingleTileKernelINS2_10policy_hubIfjN4cuda3std3__44plusIfEEE10Policy1000EPfSC_iS9_ffNS7_10__identityEEEvT0_T1_T2_T3_T4_T6_E12temp_storage+28];
	add.f32 	%f147, %f145, %f146;
	ld.shared.f32 	%f148, [_ZZN3cub18CUB_300001_SM_10006detail6reduce28DeviceReduceSingleTileKernelINS2_10policy_hubIfjN4cuda3std3__44plusIfEEE10Policy1000EPfSC_iS9_ffNS7_10__identityEEEvT0_T1_T2_T3_T4_T6_E12temp_storage+32];
	add.f32 	%f149, %f147, %f148;
	ld.shared.f32 	%f150, [_ZZN3cub18CUB_300001_SM_10006detail6reduce28DeviceReduceSingleTileKernelINS2_10policy_hubIfjN4cuda3std3__44plusIfEEE10Policy1000EPfSC_iS9_ffNS7_10__identityEEEvT0_T1_T2_T3_T4_T6_E12temp_storage+36];
	add.f32 	%f151, %f149, %f150;
	ld.shared.f32 	%f152, [_ZZN3cub18CUB_300001_SM_10006detail6reduce28DeviceReduceSingleTileKernelINS2_10policy_hubIfjN4cuda3std3__44plusIfEEE10Policy1000EPfSC_iS9_ffNS7_10__identityEEEvT0_T1_T2_T3_T4_T6_E12temp_storage+40];
	add.f32 	%f153, %f151, %f152;
	ld.shared.f32 	%f154, [_ZZN3cub18CUB_300001_SM_10006detail6reduce28DeviceReduceSingleTileKernelINS2_10policy_hubIfjN4cuda3std3__44plusIfEEE10Policy1000EPfSC_iS9_ffNS7_10__identityEEEvT0_T1_T2_T3_T4_T6_E12temp_storage+44];
	add.f32 	%f155, %f153, %f154;
	ld.shared.f32 	%f156, [_ZZN3cub18CUB_300001_SM_10006detail6reduce28DeviceReduceSingleTileKernelINS2_10policy_hubIfjN4cuda3std3__44plusIfEEE10Policy1000EPfSC_iS9_ffNS7_10__identityEEEvT0_T1_T2_T3_T4_T6_E12temp_storage+48];
	add.f32 	%f157, %f155, %f156;
	ld.shared.f32 	%f158, [_ZZN3cub18CUB_300001_SM_10006detail6reduce28DeviceReduceSingleTileKernelINS2_10policy_hubIfjN4cuda3std3__44plusIfEEE10Policy1000EPfSC_iS9_ffNS7_10__identityEEEvT0_T1_T2_T3_T4_T6_E12temp_storage+52];
	add.f32 	%f159, %f157, %f158;
	ld.shared.f32 	%f160, [_ZZN3cub18CUB_300001_SM_10006detail6reduce28DeviceReduceSingleTileKernelINS2_10policy_hubIfjN4cuda3std3__44plusIfEEE10Policy1000EPfSC_iS9_ffNS7_10__identityEEEvT0_T1_T2_T3_T4_T6_E12temp_storage+56];
	add.f32 	%f161, %f159, %f160;
	ld.shared.f32 	%f162, [_ZZN3cub18CUB_300001_SM_10006detail6reduce28DeviceReduceSingleTileKernelINS2_10policy_hubIfjN4cuda3std3__44plusIfEEE10Policy1000EPfSC_iS9_ffNS7_10__identityEEEvT0_T1_T2_T3_T4_T6_E12temp_storage+60];
	add.f32 	%f163, %f161, %f162;
	ld.shared.f32 	%f164, [_ZZN3cub18CUB_300001_SM_10006detail6reduce28DeviceReduceSingleTileKernelINS2_10policy_hubIfjN4cuda3std3__44plusIfEEE10Policy1000EPfSC_iS9_ffNS7_10__identityEEEvT0_T1_T2_T3_T4_T6_E12temp_storage+64];
	add.f32 	%f165, %f163, %f164;
	ld.shared.f32 	%f166, [_ZZN3cub18CUB_300001_SM_10006detail6reduce28DeviceReduceSingleTileKernelINS2_10policy_hubIfjN4cuda3std3__44plusIfEEE10Policy1000EPfSC_iS9_ffNS7_10__identityEEEvT0_T1_T2_T3_T4_T6_E12temp_storage+68];
	add.f32 	%f167, %f165, %f166;
	ld.shared.f32 	%f168, [_ZZN3cub18CUB_300001_SM_10006detail6reduce28DeviceReduceSingleTileKernelINS2_10policy_hubIfjN4cuda3std3__44plusIfEEE10Policy1000EPfSC_iS9_ffNS7_10__identityEEEvT0_T1_T2_T3_T4_T6_E12temp_storage+72];
	add.f32 	%f169, %f167, %f168;
	ld.shared.f32 	%f170, [_ZZN3cub18CUB_300001_SM_10006detail6reduce28DeviceReduceSingleTileKernelINS2_10policy_hubIfjN4cuda3std3__44plusIfEEE10Policy1000EPfSC_iS9_ffNS7_10__identityEEEvT0_T1_T2_T3_T4_T6_E12temp_storage+76];
	add.f32 	%f530, %f169, %f170;
$L__BB5_72:
	mov.u32 	%r379, %tid.x;
	setp.ne.s32 	%p111, %r379, 0;
	@%p111 bra 	$L__BB5_74;
	add.f32 	%f503, %f58, %f530;
	st.global.f32 	[%rd1], %f503;
$L__BB5_74:
	ret;

}
	// .globl	_ZN3cub18CUB_300001_SM_10006detail6reduce28DeviceReduceSingleTileKernelINS2_10policy_hubIfyN4cuda3std3__44plusIfEEE10Policy1000EN6thrust24THRUST_300001_SM_1000_NS6detail15normal_iteratorINSD_10device_ptrIfEEEEPfyS9_ffNS7_10__identityEEEvT0_T1_T2_T3_T4_T6_
.visible .entry _ZN3cub18CUB_300001_SM_10006detail6reduce28DeviceReduceSingleTileKernelINS2_10policy_hubIfyN4cuda3std3__44plusIfEEE10Policy1000EN6thrust24THRUST_300001_SM_1000_NS6detail15normal_iteratorINSD_10device_ptrIfEEEEPfyS9_ffNS7_10__identityEEEvT0_T1_T2_T3_T4_T6_(
	.param .align 8 .b8 _ZN3cub18CUB_300001_SM_10006detail6reduce28DeviceReduceSingleTileKernelINS2_10policy_hubIfyN4cuda3std3__44plusIfEEE10Policy1000EN6thrust24THRUST_300001_SM_1000_NS6detail15normal_iteratorINSD_10device_ptrIfEEEEPfyS9_ffNS7_10__identityEEEvT0_T1_T2_T3_T4_T6__param_0[8],
	.param .u64 .ptr .align 1 _ZN3cub18CUB_300001_SM_10006detail6reduce28DeviceReduceSingleTileKernelINS2_10policy_hubIfyN4cuda3std3__44plusIfEEE10Policy1000EN6thrust24THRUST_300001_SM_1000_NS6detail15normal_iteratorINSD_10device_ptrIfEEEEPfyS9_ffNS7_10__identityEEEvT0_T1_T2_T3_T4_T6__param_1,
	.param .u64 _ZN3cub18CUB_300001_SM_10006detail6reduce28DeviceReduceSingleTileKernelINS2_10policy_hubIfyN4cuda3std3__44plusIfEEE10Policy1000EN6thrust24THRUST_300001_SM_1000_NS6detail15normal_iteratorINSD_10device_ptrIfEEEEPfyS9_ffNS7_10__identityEEEvT0_T1_T2_T3_T4_T6__param_2,
	.param .align 1 .b8 _ZN3cub18CUB_300001_SM_10006detail6reduce28DeviceReduceSingleTileKernelINS2_10policy_hubIfyN4cuda3std3__44plusIfEEE10Policy1000EN6thrust24THRUST_300001_SM_1000_NS6detail15normal_iteratorINSD_10device_ptrIfEEEEPfyS9_ffNS7_10__identityEEEvT0_T1_T2_T3_T4_T6__param_3[1],
	.param .f32 _ZN3cub18CUB_300001_SM_10006detail6reduce28DeviceReduceSingleTileKernelINS2_10policy_hubIfyN4cuda3std3__44plusIfEEE10Policy1000EN6thrust24THRUST_300001_SM_1000_NS6detail15normal_iteratorINSD_10device_ptrIfEEEEPfyS9_ffNS7_10__identityEEEvT0_T1_T2_T3_T4_T6__param_4,
	.param .align 1 .b8 _ZN3cub18CUB_300001_SM_10006detail6reduce28DeviceReduceSingleTileKernelINS2_10policy_hubIfyN4cuda3std3__44plusIfEEE10Policy1000EN6thrust24THRUST_300001_SM_1000_NS6detail15normal_iteratorINSD_10device_ptrIfEEEEPfyS9_ffNS7_10__identityEEEvT0_T1_T2_T3_T4_T6__param_5[1]
)
.maxntid 256
.minnctapersm 1
{
	.reg .pred 	%p<59>;
	.reg .b32 	%r<171>;
	.reg .b32 	%f<328>;
	.reg .b64 	%rd<56>;
	// demoted variable
	.shared .align 4 .b8 _ZZN3cub18CUB_300001_SM_10006detail6reduce28DeviceReduceSingleTileKernelINS2_10policy_hubIfyN4cuda3std3__44plusIfEEE10Policy1000EN6thrust24THRUST_300001_SM_1000_NS6detail15normal_iteratorINSD_10device_ptrIfEEEEPfyS9_ffNS7_10__identityEEEvT0_T1_T2_T3_T4_T6_E12temp_storage[44];
	ld.param.u64 	%rd18, [_ZN3cub18CUB_300001_SM_10006detail6reduce28DeviceReduceSingleTileKernelINS2_10policy_hubIfyN4cuda3std3__44plusIfEEE10Policy1000EN6thrust24THRUST_300001_SM_1000_NS6detail15normal_iteratorINSD_10device_ptrIfEEEEPfyS9_ffNS7_10__identityEEEvT0_T1_T2_T3_T4_T6__param_0];
	ld.param.u64 	%rd20, [_ZN3cub18CUB_300001_SM_10006detail6reduce28DeviceReduceSingleTileKernelINS2_10policy_hubIfyN4cuda3std3__44plusIfEEE10Policy1000EN6thrust24THRUST_300001_SM_1000_NS6detail15normal_iteratorINSD_10device_ptrIfEEEEPfyS9_ffNS7_10__identityEEEvT0_T1_T2_T3_T4_T6__param_1];
	ld.param.u64 	%rd19, [_ZN3cub18CUB_300001_SM_10006detail6reduce28DeviceReduceSingleTileKernelINS2_10policy_hubIfyN4cuda3std3__44plusIfEEE10Policy1000EN6thrust24THRUST_300001_SM_1000_NS6detail15normal_iteratorINSD_10device_ptrIfEEEEPfyS9_ffNS7_10__identityEEEvT0_T1_T2_T3_T4_T6__param_2];
	ld.param.f32 	%f42, [_ZN3cub18CUB_300001_SM_10006detail6reduce28DeviceReduceSingleTileKernelINS2_10policy_hubIfyN4cuda3std3__44plusIfEEE10Policy1000EN6thrust24THRUST_300001_SM_1000_NS6detail15normal_iteratorINSD_10device_ptrIfEEEEPfyS9_ffNS7_10__identityEEEvT0_T1_T2_T3_T4_T6__param_4];
	cvta.to.global.u64 	%rd1, %rd20;
	setp.ne.s64 	%p1, %rd19, 0;
	@%p1 bra 	$L__BB6_3;
	mov.u32 	%r156, %tid.x;
	setp.ne.s32 	%p58, %r156, 0;
	@%p58 bra 	$L__BB6_51;
	st.global.f32 	[%rd1], %f42;
	bra.uni 	$L__BB6_51;
$L__BB6_3:
	cvta.to.global.u64 	%rd2, %rd18;
	setp.gt.u64 	%p2, %rd19, 4095;
	@%p2 bra 	$L__BB6_28;
	cvt.u32.u64 	%r1, %rd19;
	mov.u32 	%r2, %tid.x;
	setp.ge.u32 	%p24, %r2, %r1;
	mov.f32 	%f315, 0f00000000;
	mov.u32 	%r160, %r2;
	@%p24 bra 	$L__BB6_6;
	mul.wide.u32 	%rd41, %r2, 4;
	add.s64 	%rd42, %rd2, %rd41;
	ld.global.f32 	%f315, [%rd42];
	add.s32 	%r160, %r2, 256;
$L__BB6_6:
	setp.ge.u32 	%p25, %r160, %r1;
	@%p25 bra 	$L__BB6_19;
	not.b32 	%r83, %r160;
	add.s32 	%r84, %r83, %r1;
	shr.u32 	%r85, %r84, 8;
	add.s32 	%r5, %r85, 1;
	and.b32  	%r6, %r5, 15;
	setp.lt.u32 	%p26, %r84, 3840;
	@%p26 bra 	$L__BB6_10;
	and.b32  	%r86, %r5, 33554416;
	neg.s32 	%r158, %r86;
	mul.wide.u32 	%rd43, %r160, 4;
	add.s64 	%rd44, %rd43, %rd2;
	add.s64 	%rd51, %rd44, 8192;
$L__BB6_9:
	.pragma "nounroll";
	ld.global.f32 	%f189, [%rd51+-8192];
	add.f32 	%f190, %f315, %f189;
	ld.global.f32 	%f191, [%rd51+-7168];
	add.f32 	%f192, %f190, %f191;
	ld.global.f32 	%f193, [%rd51+-6144];
	add.f32 	%f194, %f192, %f193;
	ld.global.f32 	%f195, [%rd51+-5120];
	add.f32 	%f196, %f194, %f195;
	ld.global.f32 	%f197, [%rd51+-4096];
	add.f32 	%f198, %f196, %f197;
	ld.global.f32 	%f199, [%rd51+-3072];
	add.f32 	%f200, %f198, %f199;
	ld.global.f32 	%f201, [%rd51+-2048];
	add.f32 	%f202, %f200, %f201;
	ld.global.f32 	%f203, [%rd51+-1024];
	add.f32 	%f204, %f202, %f203;
	ld.global.f32 	%f205, [%rd51];
	add.f32 	%f206, %f204, %f205;
	ld.global.f32 	%f207, [%rd51+1024];
	add.f32 	%f208, %f206, %f207;
	ld.global.f32 	%f209, [%rd51+2048];
	add.f32 	%f210, %f208, %f209;
	ld.global.f32 	%f211, [%rd51+3072];
	add.f32 	%f212, %f210, %f211;
	ld.global.f32 	%f213, [%rd51+4096];
	add.f32 	%f214, %f212, %f213;
	ld.global.f32 	%f215, [%rd51+5120];
	add.f32 	%f216, %f214, %f215;
	ld.global.f32 	%f217, [%rd51+6144];
	add.f32 	%f218, %f216, %f217;
	ld.global.f32 	%f219, [%rd51+7168];
	add.f32 	%f315, %f218, %f219;
	add.s32 	%r160, %r160, 4096;
	add.s32 	%r158, %r158, 16;
	add.s64 	%rd51, %rd51, 16384;
	setp.ne.s32 	%p27, %r158, 0;
	@%p27 bra 	$L__BB6_9;
$L__BB6_10:
	setp.eq.s32 	%p28, %r6, 0;
	@%p28 bra 	$L__BB6_19;
	and.b32  	%r13, %r5, 7;
	setp.lt.u32 	%p29, %r6, 8;
	@%p29 bra 	$L__BB6_13;
	mul.wide.s32 	%rd45, %r160, 4;
	add.s64 	%rd46, %rd2, %rd45;
	ld.global.f32 	%f221, [%rd46];
	add.f32 	%f222, %f315, %f221;
	ld.global.f32 	%f223, [%rd46+1024];
	add.f32 	%f224, %f222, %f223;
	ld.global.f32 	%f225, [%rd46+2048];
	add.f32 	%f226, %f224, %f225;
	ld.global.f32 	%f227, [%rd46+3072];
	add.f32 	%f228, %f226, %f227;
	ld.global.f32 	%f229, [%rd46+4096];
	add.f32 	%f230, %f228, %f229;
	ld.global.f32 	%f231, [%rd46+5120];
	add.f32 	%f232, %f230, %f231;
	ld.global.f32 	%f233, [%rd46+6144];
	add.f32 	%f234, %f232, %f233;
	ld.global.f32 	%f235, [%rd46+7168];
	add.f32 	%f315, %f234, %f235;
	add.s32 	%r160, %r160, 2048;
$L__BB6_13:
	setp.eq.s32 	%p30, %r13, 0;
	@%p30 bra 	$L__BB6_19;
	and.b32  	%r16, %r5, 3;
	setp.lt.u32 	%p31, %r13, 4;
	@%p31 bra 	$L__BB6_16;
	mul.wide.s32 	%rd47, %r160, 4;
	add.s64 	%rd48, %rd2, %rd47;
	ld.global.f32 	%f237, [%rd48];
	add.f32 	%f238, %f315, %f237;
	ld.global.f32 	%f239, [%rd48+1024];
	add.f32 	%f240, %f238, %f239;
	ld.global.f32 	%f241, [%rd48+2048];
	add.f32 	%f242, %f240, %f241;
	ld.global.f32 	%f243, [%rd48+3072];
	add.f32 	%f315, %f242, %f243;
	add.s32 	%r160, %r160, 1024;
$L__BB6_16:
	setp.eq.s32 	%p32, %r16, 0;
	@%p32 bra 	$L__BB6_19;
	neg.s32 	%r163, %r16;
$L__BB6_18:
	.pragma "nounroll";
	mul.wide.s32 	%rd49, %r160, 4;
	add.s64 	%rd50, %rd2, %rd49;
	ld.global.f32 	%f244, [%rd50];
	add.f32 	%f315, %f315, %f244;
	add.s32 	%r160, %r160, 256;
	add.s32 	%r163, %r163, 1;
	setp.ne.s32 	%p33, %r163, 0;
	@%p33 bra 	$L__BB6_18;
$L__BB6_19:
	setp.lt.u64 	%p34, %rd19, 256;
	@%p34 bra 	$L__BB6_24;
	// begin inline asm
	mov.u32 %r125, %laneid;
	// end inline asm
	mov.b32 	%r127, %f315;
	mov.b32 	%r128, 1;
	mov.b32 	%r149, 31;
	mov.b32 	%r150, -1;
	// begin inline asm
	shfl.sync.down.b32 %r126, %r127, %r128, %r149, %r150;
	// end inline asm
	setp.gt.s32 	%p50, %r125, 30;
	mov.b32 	%f279, %r126;
	add.f32 	%f280, %f315, %f279;
	selp.f32 	%f281, %f315, %f280, %p50;
	mov.b32 	%r132, %f281;
	mov.b32 	%r133, 2;
	// begin inline asm
	shfl.sync.down.b32 %r131, %r132, %r133, %r149, %r150;
	// end inline asm
	setp.gt.s32 	%p51, %r125, 29;
	mov.b32 	%f282, %r131;
	add.f32 	%f283, %f281, %f282;
	selp.f32 	%f284, %f281, %f283, %p51;
	mov.b32 	%r137, %f284;
	mov.b32 	%r138, 4;
	// begin inline asm
	shfl.sync.down.b32 %r136, %r137, %r138, %r149, %r150;
	// end inline asm
	setp.gt.s32 	%p52, %r125, 27;
	mov.b32 	%f285, %r136;
	add.f32 	%f286, %f284, %f285;
	selp.f32 	%f287, %f284, %f286, %p52;
	mov.b32 	%r142, %f287;
	mov.b32 	%r143, 8;
	// begin inline asm
	shfl.sync.down.b32 %r141, %r142, %r143, %r149, %r150;
	// end inline asm
	setp.gt.s32 	%p53, %r125, 23;
	mov.b32 	%f288, %r141;
	add.f32 	%f289, %f287, %f288;
	selp.f32 	%f290, %f287, %f289, %p53;
	mov.b32 	%r147, %f290;
	mov.b32 	%r148, 16;
	// begin inline asm
	shfl.sync.down.b32 %r146, %r147, %r148, %r149, %r150;
	// end inline asm
	setp.gt.s32 	%p54, %r125, 15;
	mov.b32 	%f291, %r146;
	add.f32 	%f16, %f290, %f291;
	selp.f32 	%f327, %f290, %f16, %p54;
	setp.ne.s32 	%p55, %r125, 0;
	@%p55 bra 	$L__BB6_22;
	shr.u32 	%r151, %r2, 3;
	and.b32  	%r152, %r151, 124;
	mov.u32 	%r153, _ZZN3cub18CUB_300001_SM_10006detail6reduce28DeviceReduceSingleTileKernelINS2_10policy_hubIfyN4cuda3std3__44plusIfEEE10Policy1000EN6thrust24THRUST_300001_SM_1000_NS6detail15normal_iteratorINSD_10device_ptrIfEEEEPfyS9_ffNS7_10__identityEEEvT0_T1_T2_T3_T4_T6_E12temp_storage;
	add.s32 	%r154, %r153, %r152;
	st.shared.f32 	[%r154+8], %f16;
$L__BB6_22:
	bar.sync 	0;
	setp.ne.s32 	%p56, %r2, 0;
	@%p56 bra 	$L__BB6_49;
	ld.shared.f32 	%f292, [_ZZN3cub18CUB_300001_SM_10006detail6reduce28DeviceReduceSingleTileKernelINS2_10policy_hubIfyN4cuda3std3__44plusIfEEE10Policy1000EN6thrust24THRUST_300001_SM_1000_NS6detail15normal_iteratorINSD_10device_ptrIfEEEEPfyS9_ffNS7_10__identityEEEvT0_T1_T2_T3_T4_T6_E12temp_storage+12];
	add.f32 	%f293, %f327, %f292;
	ld.shared.f32 	%f294, [_ZZN3cub18CUB_300001_SM_10006detail6reduce28DeviceReduceSingleTileKernelINS2_10policy_hubIfyN4cuda3std3__44plusIfEEE10Policy1000EN6thrust24THRUST_300001_SM_1000_NS6detail15normal_iteratorINSD_10device_ptrIfEEEEPfyS9_ffNS7_10__identityEEEvT0_T1_T2_T3_T4_T6_E12temp_storage+16];
	add.f32 	%f295, %f293, %f294;
	ld.shared.f32 	%f296, [_ZZN3cub18CUB_300001_SM_10006detail6reduce28DeviceReduceSingleTileKernelINS2_10policy_hubIfyN4cuda3std3__44plusIfEEE10Policy1000EN6thrust24THRUST_300001_SM_1000_NS6detail15normal_iteratorINSD_10device_ptrIfEEEEPfyS9_ffNS7_10__identityEEEvT0_T1_T2_T3_T4_T6_E12temp_storage+20];
	add.f32 	%f297, %f295, %f296;
	ld.shared.f32 	%f298, [_ZZN3cub18CUB_300001_SM_10006detail6reduce28DeviceReduceSingleTileKernelINS2_10policy_hubIfyN4cuda3std3__44plusIfEEE10Policy1000EN6thrust24THRUST_300001_SM_1000_NS6detail15normal_iteratorINSD_10device_ptrIfEEEEPfyS9_ffNS7_10__identityEEEvT0_T1_T2_T3_T4_T6_E12temp_storage+24];
	add.f32 	%f299, %f297, %f298;
	ld.shared.f32 	%f300, [_ZZN3cub18CUB_300001_SM_10006detail6reduce28DeviceReduceSingleTileKernelINS2_10policy_hubIfyN4cuda3std3__44plusIfEEE10Policy1000EN6thrust24THRUST_300001_SM_1000_NS6detail15normal_iteratorINSD_10device_ptrIfEEEEPfyS9_ffNS7_10__identityEEEvT0_T1_T2_T3_T4_T6_E12temp_storage+28];
	add.f32 	%f301, %f299, %f300;
	ld.shared.f32 	%f302, [_ZZN3cub18CUB_300001_SM_10006detail6reduce28DeviceReduceSingleTileKernelINS2_10policy_hubIfyN4cuda3std3__44plusIfEEE10Policy1000EN6thrust24THRUST_300001_SM_1000_NS6detail15normal_iteratorINSD_10device_ptrIfEEEEPfyS9_ffNS7_10__identityEEEvT0_T1_T2_T3_T4_T6_E12temp_storage+32];
	add.f32 	%f303, %f301, %f302;
	ld.shared.f32 	%f304, [_ZZN3cub18CUB_300001_SM_10006detail6reduce28DeviceReduceSingleTileKernelINS2_10policy_hubIfyN4cuda3std3__44plusIfEEE10Policy1000EN6thrust24THRUST_300001_SM_1000_NS6detail15normal_iteratorINSD_10device_ptrIfEEEEPfyS9_ffNS7_10__identityEEEvT0_T1_T2_T3_T4_T6_E12temp_storage+36];
	add.f32 	%f327, %f303, %f304;
	bra.uni 	$L__BB6_49;
$L__BB6_24:
	// begin inline asm
	mov.u32 %r87, %laneid;
	// end inline asm
	and.b32  	%r113, %r2, 992;
	add.s32 	%r114, %r113, 32;
	setp.gt.u32 	%p35, %r114, %r1;
	not.b32 	%r115, %r113;
	add.s32 	%r116, %r1, %r115;
	selp.b32 	%r111, %r116, 31, %p35;
	mov.b32 	%r89, %f315;
	mov.b32 	%r90, 1;
	mov.b32 	%r112, -1;
	// begin inline asm
	shfl.sync.down.b32 %r88, %r89, %r90, %r111, %r112;
	// end inline asm
	setp.lt.s32 	%p36, %r87, %r111;
	mov.b32 	%f245, %r88;
	add.f32 	%f246, %f315, %f245;
	selp.f32 	%f247, %f246, %f315, %p36;
	mov.b32 	%r94, %f247;
	mov.b32 	%r95, 2;
	// begin inline asm
	shfl.sync.down.b32 %r93, %r94, %r95, %r111, %r112;
	// end inline asm
	add.s32 	%r117, %r87, 2;
	setp.gt.s32 	%p37, %r117, %r111;
	mov.b32 	%f248, %r93;
	add.f32 	%f249, %f247, %f248;
	selp.f32 	%f250, %f247, %f249, %p37;
	mov.b32 	%r99, %f250;
	mov.b32 	%r100, 4;
	// begin inline asm
	shfl.sync.down.b32 %r98, %r99, %r100, %r111, %r112;
	// end inline asm
	add.s32 	%r118, %r87, 4;
	setp.gt.s32 	%p38, %r118, %r111;
	mov.b32 	%f251, %r98;
	add.f32 	%f252, %f250, %f251;
	selp.f32 	%f253, %f250, %f252, %p38;
	mov.b32 	%r104, %f253;
	mov.b32 	%r105, 8;
	// begin inline asm
	shfl.sync.down.b32 %r103, %r104, %r105, %r111, %r112;
	// end inline asm
	add.s32 	%r119, %r87, 8;
	setp.gt.s32 	%p39, %r119, %r111;
	mov.b32 	%f254, %r103;
	add.f32 	%f255, %f253, %f254;
	selp.f32 	%f256, %f253, %f255, %p39;
	mov.b32 	%r109, %f256;
	mov.b32 	%r110, 16;
	// begin inline asm
	shfl.sync.down.b32 %r108, %r109, %r110, %r111, %r112;
	// end inline asm
	add.s32 	%r120, %r87, 16;
	setp.gt.s32 	%p40, %r120, %r111;
	mov.b32 	%f257, %r108;
	add.f32 	%f258, %f256, %f257;
	selp.f32 	%f327, %f256, %f258, %p40;
	setp.ne.s32 	%p41, %r87, 0;
	@%p41 bra 	$L__BB6_26;
	shr.u32 	%r121, %r2, 3;
	and.b32  	%r122, %r121, 124;
	mov.u32 	%r123, _ZZN3cub18CUB_300001_SM_10006detail6reduce28DeviceReduceSingleTileKernelINS2_10policy_hubIfyN4cuda3std3__44plusIfEEE10Policy1000EN6thrust24THRUST_300001_SM_1000_NS6detail15normal_iteratorINSD_10device_ptrIfEEEEPfyS9_ffNS7_10__identityEEEvT0_T1_T2_T3_T4_T6_E12temp_storage;
	add.s32 	%r124, %r123, %r122;
	st.shared.f32 	[%r124+8], %f327;
$L__BB6_26:
	bar.sync 	0;
	setp.ne.s32 	%p42, %r2, 0;
	@%p42 bra 	$L__BB6_49;
	setp.gt.u64 	%p43, %rd19, 32;
	ld.shared.f32 	%f259, [_ZZN3cub18CUB_300001_SM_10006detail6reduce28DeviceReduceSingleTileKernelINS2_10policy_hubIfyN4cuda3std3__44plusIfEEE10Policy1000EN6thrust24THRUST_300001_SM_1000_NS6detail15normal_iteratorINSD_10device_ptrIfEEEEPfyS9_ffNS7_10__identityEEEvT0_T1_T2_T3_T4_T6_E12temp_storage+12];
	add.f32 	%f260, %f327, %f259;
	selp.f32 	%f261, %f260, %f327, %p43;
	setp.gt.u64 	%p44, %rd19, 64;
	ld.shared.f32 	%f262, [_ZZN3cub18CUB_300001_SM_10006detail6reduce28DeviceReduceSingleTileKernelINS2_10policy_hubIfyN4cuda3std3__44plusIfEEE10Policy1000EN6thrust24THRUST_300001_SM_1000_NS6detail15normal_iteratorINSD_10device_ptrIfEEEEPfyS9_ffNS7_10__identityEEEvT0_T1_T2_T3_T4_T6_E12temp_storage+16];
	add.f32 	%f263, %f262, %f261;
	selp.f32 	%f264, %f263, %f261, %p44;
	setp.gt.u64 	%p45, %rd19, 96;
	ld.shared.f32 	%f265, [_ZZN3cub18CUB_300001_SM_10006detail6reduce28DeviceReduceSingleTileKernelINS2_10policy_hubIfyN4cuda3std3__44plusIfEEE10Policy1000EN6thrust24THRUST_300001_SM_1000_NS6detail15normal_iteratorINSD_10device_ptrIfEEEEPfyS9_ffNS7_10__identityEEEvT0_T1_T2_T3_T4_T6_E12temp_storage+20];
	add.f32 	%f266, %f265, %f264;
	selp.f32 	%f267, %f266, %f264, %p45;
	setp.gt.u64 	%p46, %rd19, 128;
	ld.shared.f32 	%f268, [_ZZN3cub18CUB_300001_SM_10006detail6reduce28DeviceReduceSingleTileKernelINS2_10policy_hubIfyN4cuda3std3__44plusIfEEE10Policy1000EN6thrust24THRUST_300001_SM_1000_NS6detail15normal_iteratorINSD_10device_ptrIfEEEEPfyS9_ffNS7_10__identityEEEvT0_T1_T2_T3_T4_T6_E12temp_storage+24];
	add.f32 	%f269, %f268, %f267;
	selp.f32 	%f270, %f269, %f267, %p46;
	setp.gt.u64 	%p47, %rd19, 160;
	ld.shared.f32 	%f271, [_ZZN3cub18CUB_300001_SM_10006detail6reduce28DeviceReduceSingleTileKernelINS2_10policy_hubIfyN4cuda3std3__44plusIfEEE10Policy1000EN6thrust24THRUST_300001_SM_1000_NS6detail15normal_iteratorINSD_10device_ptrIfEEEEPfyS9_ffNS7_10__identityEEEvT0_T1_T2_T3_T4_T6_E12temp_storage+28];
	add.f32 	%f272, %f271, %f270;
	selp.f32 	%f273, %f272, %f270, %p47;
	setp.gt.u64 	%p48, %rd19, 192;
	ld.shared.f32 	%f274, [_ZZN3cub18CUB_300001_SM_10006detail6reduce28DeviceReduceSingleTileKernelINS2_10policy_hubIfyN4cuda3std3__44plusIfEEE10Policy1000EN6thrust24THRUST_300001_SM_1000_NS6detail15normal_iteratorINSD_10device_ptrIfEEEEPfyS9_ffNS7_10__identityEEEvT0_T1_T2_T3_T4_T6_E12temp_storage+32];
	add.f32 	%f275, %f274, %f273;
	selp.f32 	%f276, %f275, %f273, %p48;
	setp.gt.u64 	%p49, %rd19, 224;
	ld.shared.f32 	%f277, [_ZZN3cub18CUB_300001_SM_10006detail6reduce28DeviceReduceSingleTileKernelINS2_10policy_hubIfyN4cuda3std3__44plusIfEEE10Policy1000EN6thrust24THRUST_300001_SM_1000_NS6detail15normal_iteratorINSD_10device_ptrIfEEEEPfyS9_ffNS7_10__identityEEEvT0_T1_T2_T3_T4_T6_E12temp_storage+36];
	add.f32 	%f278, %f277, %f276;
	selp.f32 	%f327, %f278, %f276, %p49;
	bra.uni 	$L__BB6_49;
$L__BB6_28:
	mov.u32 	%r24, %tid.x;
	cvt.u64.u32 	%rd6, %r24;
	mul.wide.u32 	%rd22, %r24, 4;
	add.s64 	%rd7, %rd2, %rd22;
	ld.global.f32 	%f43, [%rd7];
	ld.global.f32 	%f44, [%rd7+1024];
	ld.global.f32 	%f45, [%rd7+2048];
	ld.global.f32 	%f46, [%rd7+3072];
	ld.global.f32 	%f47, [%rd7+4096];
	ld.global.f32 	%f48, [%rd7+5120];
	ld.global.f32 	%f49, [%rd7+6144];
	ld.global.f32 	%f50, [%rd7+7168];
	ld.global.f32 	%f51, [%rd7+8192];
	ld.global.f32 	%f52, [%rd7+9216];
	ld.global.f32 	%f53, [%rd7+10240];
	ld.global.f32 	%f54, [%rd7+11264];
	ld.global.f32 	%f55, [%rd7+12288];
	ld.global.f32 	%f56, [%rd7+13312];
	ld.global.f32 	%f57, [%rd7+14336];
	ld.global.f32 	%f58, [%rd7+15360];
	add.f32 	%f59, %f43, %f44;
	add.f32 	%f60, %f45, %f46;
	add.f32 	%f61, %f47, %f48;
	add.f32 	%f62, %f49, %f50;
	add.f32 	%f63, %f51, %f52;
	add.f32 	%f64, %f53, %f54;
	add.f32 	%f65, %f55, %f56;
	add.f32 	%f66, %f57, %f58;
	add.f32 	%f67, %f59, %f60;
	add.f32 	%f68, %f61, %f62;
	add.f32 	%f69, %f63, %f64;
	add.f32 	%f70, %f65, %f66;
	add.f32 	%f71, %f67, %f68;
	add.f32 	%f72, %f69, %f70;
	add.f32 	%f326, %f71, %f72;
	add.s64 	%rd8, %rd19, -4096;
	setp.lt.u64 	%p3, %rd8, 4096;
	mov.b64 	%rd53, 4096;
	@%p3 bra 	$L__BB6_32;
	mov.b64 	%rd53, 4096;
$L__BB6_30:
	shl.b64 	%rd24, %rd53, 2;
	add.s64 	%rd25, %rd7, %rd24;
	ld.global.f32 	%f73, [%rd25];
	ld.global.f32 	%f74, [%rd25+1024];
	ld.global.f32 	%f75, [%rd25+2048];
	ld.global.f32 	%f76, [%rd25+3072];
	ld.global.f32 	%f77, [%rd25+4096];
	ld.global.f32 	%f78, [%rd25+5120];
	ld.global.f32 	%f79, [%rd25+6144];
	ld.global.f32 	%f80, [%rd25+7168];
	ld.global.f32 	%f81, [%rd25+8192];
	ld.global.f32 	%f82, [%rd25+9216];
	ld.global.f32 	%f83, [%rd25+10240];
	ld.global.f32 	%f84, [%rd25+11264];
	ld.global.f32 	%f85, [%rd25+12288];
	ld.global.f32 	%f86, [%rd25+13312];
	ld.global.f32 	%f87, [%rd25+14336];
	ld.global.f32 	%f88, [%rd25+15360];
	add.f32 	%f89, %f326, %f73;
	add.f32 	%f90, %f74, %f75;
	add.f32 	%f91, %f76, %f77;
	add.f32 	%f92, %f78, %f79;
	add.f32 	%f93, %f80, %f81;
	add.f32 	%f94, %f82, %f83;
	add.f32 	%f95, %f84, %f85;
	add.f32 	%f96, %f86, %f87;
	add.f32 	%f97, %f89, %f90;
	add.f32 	%f98, %f91, %f92;
	add.f32 	%f99, %f93, %f94;
	add.f32 	%f100, %f95, %f96;
	add.f32 	%f101, %f97, %f98;
	add.f32 	%f102, %f99, %f100;
	add.f32 	%f103, %f101, %f102;
	add.f32 	%f326, %f103, %f88;
	sub.s64 	%rd26, %rd19, %rd53;
	setp.lt.u64 	%p4, %rd26, 4096;
	@%p4 bra 	$L__BB6_45;
	add.s64 	%rd53, %rd53, 4096;
	setp.le.u64 	%p5, %rd53, %rd8;
	@%p5 bra 	$L__BB6_30;
$L__BB6_32:
	setp.le.u64 	%p6, %rd19, %rd53;
	cvt.u32.u64 	%r42, %rd53;
	cvt.u32.u64 	%r43, %rd19;
	sub.s32 	%r44, %r43, %r42;
	setp.ge.s32 	%p7, %r24, %r44;
	or.pred  	%p8, %p6, %p7;
	@%p8 bra 	$L__BB6_45;
	not.b32 	%r47, %r24;
	add.s32 	%r48, %r47, %r43;
	sub.s32 	%r50, %r48, %r42;
	shr.u32 	%r51, %r50, 8;
	add.s32 	%r25, %r51, 1;
	and.b32  	%r26, %r25, 15;
	setp.lt.u32 	%p9, %r50, 3840;
	mov.u32 	%r167, %r24;
	@%p9 bra 	$L__BB6_36;
	and.b32  	%r52, %r25, 33554416;
	neg.s32 	%r165, %r52;
	add.s64 	%rd27, %rd53, %rd6;
	shl.b64 	%rd28, %rd27, 2;
	add.s64 	%rd29, %rd28, %rd2;
	add.s64 	%rd54, %rd29, 8192;
	mov.u32 	%r167, %r24;
$L__BB6_35:
	.pragma "nounroll";
	ld.global.f32 	%f105, [%rd54+-8192];
	add.f32 	%f106, %f326, %f105;
	ld.global.f32 	%f107, [%rd54+-7168];
	add.f32 	%f108, %f106, %f107;
	ld.global.f32 	%f109, [%rd54+-6144];
	add.f32 	%f110, %f108, %f109;
	ld.global.f32 	%f111, [%rd54+-5120];
	add.f32 	%f112, %f110, %f111;
	ld.global.f32 	%f113, [%rd54+-4096];
	add.f32 	%f114, %f112, %f113;
	ld.global.f32 	%f115, [%rd54+-3072];
	add.f32 	%f116, %f114, %f115;
	ld.global.f32 	%f117, [%rd54+-2048];
	add.f32 	%f118, %f116, %f117;
	ld.global.f32 	%f119, [%rd54+-1024];
	add.f32 	%f120, %f118, %f119;
	ld.global.f32 	%f121, [%rd54];
	add.f32 	%f122, %f120, %f121;
	ld.global.f32 	%f123, [%rd54+1024];
	add.f32 	%f124, %f122, %f123;
	ld.global.f32 	%f125, [%rd54+2048];
	add.f32 	%f126, %f124, %f125;
	ld.global.f32 	%f127, [%rd54+3072];
	add.f32 	%f128, %f126, %f127;
	ld.global.f32 	%f129, [%rd54+4096];
	add.f32 	%f130, %f128, %f129;
	ld.global.f32 	%f131, [%rd54+5120];
	add.f32 	%f132, %f130, %f131;
	ld.global.f32 	%f133, [%rd54+6144];
	add.f32 	%f134, %f132, %f133;
	ld.global.f32 	%f135, [%rd54+7168];
	add.f32 	%f326, %f134, %f135;
	add.s32 	%r167, %r167, 4096;
	add.s32 	%r165, %r165, 16;
	add.s64 	%rd54, %rd54, 16384;
	setp.ne.s32 	%p10, %r165, 0;
	@%p10 bra 	$L__BB6_35;
$L__BB6_36:
	setp.eq.s32 	%p11, %r26, 0;
	@%p11 bra 	$L__BB6_45;
	and.b32  	%r33, %r25, 7;
	setp.lt.u32 	%p12, %r26, 8;
	@%p12 bra 	$L__BB6_39;
	cvt.u64.u32 	%rd30, %r167;
	add.s64 	%rd31, %rd53, %rd30;
	shl.b64 	%rd32, %rd31, 2;
	add.s64 	%rd33, %rd2, %rd32;
	ld.global.f32 	%f137, [%rd33];
	add.f32 	%f138, %f326, %f137;
	ld.global.f32 	%f139, [%rd33+1024];
	add.f32 	%f140, %f138, %f139;
	ld.global.f32 	%f141, [%rd33+2048];
	add.f32 	%f142, %f140, %f141;
	ld.global.f32 	%f143, [%rd33+3072];
	add.f32 	%f144, %f142, %f143;
	ld.global.f32 	%f145, [%rd33+4096];
	add.f32 	%f146, %f144, %f145;
	ld.global.f32 	%f147, [%rd33+5120];
	add.f32 	%f148, %f146, %f147;
	ld.global.f32 	%f149, [%rd33+6144];
	add.f32 	%f150, %f148, %f149;
	ld.global.f32 	%f151, [%rd33+7168];
	add.f32 	%f326, %f150, %f151;
	add.s32 	%r167, %r167, 2048;
$L__BB6_39:
	setp.eq.s32 	%p13, %r33, 0;
	@%p13 bra 	$L__BB6_45;
	and.b32  	%r36, %r25, 3;
	setp.lt.u32 	%p14, %r33, 4;
	@%p14 bra 	$L__BB6_42;
	cvt.u64.u32 	%rd34, %r167;
	add.s64 	%rd35, %rd53, %rd34;
	shl.b64 	%rd36, %rd35, 2;
	add.s64 	%rd37, %rd2, %rd36;
	ld.global.f32 	%f153, [%rd37];
	add.f32 	%f154, %f326, %f153;
	ld.global.f32 	%f155, [%rd37+1024];
	add.f32 	%f156, %f154, %f155;
	ld.global.f32 	%f157, [%rd37+2048];
	add.f32 	%f158, %f156, %f157;
	ld.global.f32 	%f159, [%rd37+3072];
	add.f32 	%f326, %f158, %f159;
	add.s32 	%r167, %r167, 1024;
$L__BB6_42:
	setp.eq.s32 	%p15, %r36, 0;
	@%p15 bra 	$L__BB6_45;
	cvt.u64.u32 	%rd38, %r167;
	add.s64 	%rd39, %rd53, %rd38;
	shl.b64 	%rd40, %rd39, 2;
	add.s64 	%rd55, %rd2, %rd40;
	neg.s32 	%r170, %r36;
$L__BB6_44:
	.pragma "nounroll";
	ld.global.f32 	%f160, [%rd55];
	add.f32 	%f326, %f326, %f160;
	add.s64 	%rd55, %rd55, 1024;
	add.s32 	%r170, %r170, 1;
	setp.ne.s32 	%p16, %r170, 0;
	@%p16 bra 	$L__BB6_44;
$L__BB6_45:
	// begin inline asm
	mov.u32 %r53, %laneid;
	// end inline asm
	mov.b32 	%r55, %f326;
	mov.b32 	%r56, 1;
	mov.b32 	%r77, 31;
	mov.b32 	%r78, -1;
	// begin inline asm
	shfl.sync.down.b32 %r54, %r55, %r56, %r77, %r78;
	// end inline asm
	setp.gt.s32 	%p17, %r53, 30;
	mov.b32 	%f161, %r54;
	add.f32 	%f162, %f326, %f161;
	selp.f32 	%f163, %f326, %f162, %p17;
	mov.b32 	%r60, %f163;
	mov.b32 	%r61, 2;
	// begin inline asm
	shfl.sync.down.b32 %r59, %r60, %r61, %r77, %r78;
	// end inline asm
	setp.gt.s32 	%p18, %r53, 29;
	mov.b32 	%f164, %r59;
	add.f32 	%f165, %f163, %f164;
	selp.f32 	%f166, %f163, %f165, %p18;
	mov.b32 	%r65, %f166;
	mov.b32 	%r66, 4;
	// begin inline asm
	shfl.sync.down.b32 %r64, %r65, %r66, %r77, %r78;
	// end inline asm
	setp.gt.s32 	%p19, %r53, 27;
	mov.b32 	%f167, %r64;
	add.f32 	%f168, %f166, %f167;
	selp.f32 	%f169, %f166, %f168, %p19;
	mov.b32 	%r70, %f169;
	mov.b32 	%r71, 8;
	// begin inline asm
	shfl.sync.down.b32 %r69, %r70, %r71, %r77, %r78;
	// end inline asm
	setp.gt.s32 	%p20, %r53, 23;
	mov.b32 	%f170, %r69;
	add.f32 	%f171, %f169, %f170;
	selp.f32 	%f172, %f169, %f171, %p20;
	mov.b32 	%r75, %f172;
	mov.b32 	%r76, 16;
	// begin inline asm
	shfl.sync.down.b32 %r74, %r75, %r76, %r77, %r78;
	// end inline asm
	setp.gt.s32 	%p21, %r53, 15;
	mov.b32 	%f173, %r74;
	add.f32 	%f38, %f172, %f173;
	selp.f32 	%f327, %f172, %f38, %p21;
	setp.ne.s32 	%p22, %r53, 0;
	@%p22 bra 	$L__BB6_47;
	shr.u32 	%r79, %r24, 3;
	and.b32  	%r80, %r79, 124;
	mov.u32 	%r81, _ZZN3cub18CUB_300001_SM_10006detail6reduce28DeviceReduceSingleTileKernelINS2_10policy_hubIfyN4cuda3std3__44plusIfEEE10Policy1000EN6thrust24THRUST_300001_SM_1000_NS6detail15normal_iteratorINSD_10device_ptrIfEEEEPfyS9_ffNS7_10__identityEEEvT0_T1_T2_T3_T4_T6_E12temp_storage;
	add.s32 	%r82, %r81, %r80;
	st.shared.f32 	[%r82+8], %f38;
$L__BB6_47:
	bar.sync 	0;
	setp.ne.s32 	%p23, %r24, 0;
	@%p23 bra 	$L__BB6_49;
	ld.shared.f32 	%f174, [_ZZN3cub18CUB_300001_SM_10006detail6reduce28DeviceReduceSingleTileKernelINS2_10policy_hubIfyN4cuda3std3__44plusIfEEE10Policy1000EN6thrust24THRUST_300001_SM_1000_NS6detail15normal_iteratorINSD_10device_ptrIfEEEEPfyS9_ffNS7_10__identityEEEvT0_T1_T2_T3_T4_T6_E12temp_storage+12];
	add.f32 	%f175, %f327, %f174;
	ld.shared.f32 	%f176, [_ZZN3cub18CUB_300001_SM_10006detail6reduce28DeviceReduceSingleTileKernelINS2_10policy_hubIfyN4cuda3std3__44plusIfEEE10Policy1000EN6thrust24THRUST_300001_SM_1000_NS6detail15normal_iteratorINSD_10device_ptrIfEEEEPfyS9_ffNS7_10__identityEEEvT0_T1_T2_T3_T4_T6_E12temp_storage+16];
	add.f32 	%f177, %f175, %f176;
	ld.shared.f32 	%f178, [_ZZN3cub18CUB_300001_SM_10006detail6reduce28DeviceReduceSingleTileKernelINS2_10policy_hubIfyN4cuda3std3__44plusIfEEE10Policy1000EN6thrust24THRUST_300001_SM_1000_NS6detail15normal_iteratorINSD_10device_ptrIfEEEEPfyS9_ffNS7_10__identityEEEvT0_T1_T2_T3_T4_T6_E12temp_storage+20];
	add.f32 	%f179, %f177, %f178;
	ld.shared.f32 	%f180, [_ZZN3cub18CUB_300001_SM_10006detail6reduce28DeviceReduceSingleTileKernelINS2_10policy_hubIfyN4cuda3std3__44plusIfEEE10Policy1000EN6thrust24THRUST_300001_SM_1000_NS6detail15normal_iteratorINSD_10device_ptrIfEEEEPfyS9_ffNS7_10__identityEEEvT0_T1_T2_T3_T4_T6_E12temp_storage+24];
	add.f32 	%f181, %f179, %f180;
	ld.shared.f32 	%f182, [_ZZN3cub18CUB_300001_SM_10006detail6reduce28DeviceReduceSingleTileKernelINS2_10policy_hubIfyN4cuda3std3__44plusIfEEE10Policy1000EN6thrust24THRUST_300001_SM_1000_NS6detail15normal_iteratorINSD_10device_ptrIfEEEEPfyS9_ffNS7_10__identityEEEvT0_T1_T2_T3_T4_T6_E12temp_storage+28];
	add.f32 	%f183, %f181, %f182;
	ld.shared.f32 	%f184, [_ZZN3cub18CUB_300001_SM_10006detail6reduce28DeviceReduceSingleTileKernelINS2_10policy_hubIfyN4cuda3std3__44plusIfEEE10Policy1000EN6thrust24THRUST_300001_SM_1000_NS6detail15normal_iteratorINSD_10device_ptrIfEEEEPfyS9_ffNS7_10__identityEEEvT0_T1_T2_T3_T4_T6_E12temp_storage+32];
	add.f32 	%f185, %f183, %f184;
	ld.shared.f32 	%f186, [_ZZN3cub18CUB_300001_SM_10006detail6reduce28DeviceReduceSingleTileKernelINS2_10policy_hubIfyN4cuda3std3__44plusIfEEE10Policy1000EN6thrust24THRUST_300001_SM_1000_NS6detail15normal_iteratorINSD_10device_ptrIfEEEEPfyS9_ffNS7_10__identityEEEvT0_T1_T2_T3_T4_T6_E12temp_storage+36];
	add.f32 	%f327, %f185, %f186;
$L__BB6_49:
	mov.u32 	%r155, %tid.x;
	setp.ne.s32 	%p57, %r155, 0;
	@%p57 bra 	$L__BB6_51;
	add.f32 	%f305, %f42, %f327;
	st.global.f32 	[%rd1], %f305;
$L__BB6_51:
	ret;

}
	// .globl	_ZN3cub18CUB_300001_SM_10006detail6reduce18DeviceReduceKernelINS2_10policy_hubIfyN4cuda3std3__44plusIfEEE10Policy1000EN6thrust24THRUST_300001_SM_1000_NS6detail15normal_iteratorINSD_10device_ptrIfEEEEyS9_fNS7_10__identityEEEvT0_PT3_T1_NS0_13GridEvenShareISN_EET2_T4_
.visible .entry _ZN3cub18CUB_300001_SM_10006detail6reduce18DeviceReduceKernelINS2_10policy_hubIfyN4cuda3std3__44plusIfEEE10Policy1000EN6thrust24THRUST_300001_SM_1000_NS6detail15normal_iteratorINSD_10device_ptrIfEEEEyS9_fNS7_10__identityEEEvT0_PT3_T1_NS0_13GridEvenShareISN_EET2_T4_(
	.param .align 8 .b8 _ZN3cub18CUB_300001_SM_10006detail6reduce18DeviceReduceKernelINS2_10policy_hubIfyN4cuda3std3__44plusIfEEE10Policy1000EN6thrust24THRUST_300001_SM_1000_NS6detail15normal_iteratorINSD_10device_ptrIfEEEEyS9_fNS7_10__identityEEEvT0_PT3_T1_NS0_13GridEvenShareISN_EET2_T4__param_0[8],
	.param .u64 .ptr .align 1 _ZN3cub18CUB_300001_SM_10006detail6reduce18DeviceReduceKernelINS2_10policy_hubIfyN4cuda3std3__44plusIfEEE10Policy1000EN6thrust24THRUST_300001_SM_1000_NS6detail15normal_iteratorINSD_10device_ptrIfEEEEyS9_fNS7_10__identityEEEvT0_PT3_T1_NS0_13GridEvenShareISN_EET2_T4__param_1,
	.param .u64 _ZN3cub18CUB_300001_SM_10006detail6reduce18DeviceReduceKernelINS2_10policy_hubIfyN4cuda3std3__44plusIfEEE10Policy1000EN6thrust24THRUST_300001_SM_1000_NS6detail15normal_iteratorINSD_10device_ptrIfEEEEyS9_fNS7_10__identityEEEvT0_PT3_T1_NS0_13GridEvenShareISN_EET2_T4__param_2,
	.param .align 8 .b8 _ZN3cub18CUB_300001_SM_10006detail6reduce18DeviceReduceKernelINS2_10policy_hubIfyN4cuda3std3__44plusIfEEE10Policy1000EN6thrust24THRUST_300001_SM_1000_NS6detail15normal_iteratorINSD_10device_ptrIfEEEEyS9_fNS7_10__identityEEEvT0_PT3_T1_NS0_13GridEvenShareISN_EET2_T4__param_3[72],
	.param .align 1 .b8 _ZN3cub18CUB_300001_SM_10006detail6reduce18DeviceReduceKernelINS2_10policy_hubIfyN4cuda3std3__44plusIfEEE10Policy1000EN6thrust24THRUST_300001_SM_1000_NS6detail15normal_iteratorINSD_10device_ptrIfEEEEyS9_fNS7_10__identityEEEvT0_PT3_T1_NS0_13GridEvenShareISN_EET2_T4__param_4[1],
	.param .align 1 .b8 _ZN3cub18CUB_300001_SM_10006detail6reduce18DeviceReduceKernelINS2_10policy_hubIfyN4cuda3std3__44plusIfEEE10Policy1000EN6thrust24THRUST_300001_SM_1000_NS6detail15normal_iteratorINSD_10device_ptrIfEEEEyS9_fNS7_10__identityEEEvT0_PT3_T1_NS0_13GridEvenShareISN_EET2_T4__param_5[1]
)
.maxntid 256
{
	.reg .pred 	%p<57>;
	.reg .b16 	%rs<4>;
	.reg .b32 	%r<206>;
	.reg .b32 	%f<324>;
	.reg .b64 	%rd<78>;
	// demoted variable
	.shared .align 4 .b8 _ZZN3cub18CUB_300001_SM_10006detail6reduce18DeviceReduceKernelINS2_10policy_hubIfyN4cuda3std3__44plusIfEEE10Policy1000EN6thrust24THRUST_300001_SM_1000_NS6detail15normal_iteratorINSD_10device_ptrIfEEEEyS9_fNS7_10__identityEEEvT0_PT3_T1_NS0_13GridEvenShareISN_EET2_T4_E12temp_storage[44];
	ld.param.u64 	%rd1, [_ZN3cub18CUB_300001_SM_10006detail6reduce18DeviceReduceKernelINS2_10policy_hubIfyN4cuda3std3__44plusIfEEE10Policy1000EN6thrust24THRUST_300001_SM_1000_NS6detail15normal_iteratorINSD_10device_ptrIfEEEEyS9_fNS7_10__identityEEEvT0_PT3_T1_NS0_13GridEvenShareISN_EET2_T4__param_3+32];
	ld.param.u32 	%r1, [_ZN3cub18CUB_300001_SM_10006detail6reduce18DeviceReduceKernelINS2_10policy_hubIfyN4cuda3std3__44plusIfEEE10Policy1000EN6thrust24THRUST_300001_SM_1000_NS6detail15normal_iteratorINSD_10device_ptrIfEEEEyS9_fNS7_10__identityEEEvT0_PT3_T1_NS0_13GridEvenShareISN_EET2_T4__param_3+40];
	ld.param.u64 	%rd25, [_ZN3cub18CUB_300001_SM_10006detail6reduce18DeviceReduceKernelINS2_10policy_hubIfyN4cuda3std3__44plusIfEEE10Policy1000EN6thrust24THRUST_300001_SM_1000_NS6detail15normal_iteratorINSD_10device_ptrIfEEEEyS9_fNS7_10__identityEEEvT0_PT3_T1_NS0_13GridEvenShareISN_EET2_T4__param_0];
	cvta.to.global.u64 	%rd2, %rd25;
	mov.u32 	%r2, %ctaid.x;
	shl.b32 	%r50, %r1, 12;
	cvt.s64.s32 	%rd3, %r50;
	shl.b32 	%r51, %r2, 12;
	cvt.u64.u32 	%rd4, %r51;
	sub.s64 	%rd5, %rd1, %rd4;
	setp.gt.u64 	%p1, %rd5, 4095;
	@%p1 bra 	$L__BB7_25;
	cvt.u32.u64 	%r112, %rd4;
	cvt.u32.u64 	%r3, %rd1;
	sub.s32 	%r4, %r3, %r112;
	mov.u32 	%r5, %tid.x;
	setp.ge.s32 	%p23, %r5, %r4;
	mov.f32 	%f312, 0f00000000;
	mov.u32 	%r193, %r5;
	@%p23 bra 	$L__BB7_3;
	add.s32 	%r114, %r112, %r5;
	mul.wide.u32 	%rd51, %r114, 4;
	add.s64 	%rd52, %rd2, %rd51;
	ld.global.f32 	%f312, [%rd52];
	add.s32 	%r193, %r5, 256;
$L__BB7_3:
	setp.ge.s32 	%p24, %r193, %r4;
	@%p24 bra 	$L__BB7_16;
	not.b32 	%r116, %r193;
	add.s32 	%r117, %r116, %r3;
	sub.s32 	%r118, %r117, %r112;
	shr.u32 	%r119, %r118, 8;
	add.s32 	%r8, %r119, 1;
	and.b32  	%r9, %r8, 15;
	setp.lt.u32 	%p25, %r118, 3840;
	@%p25 bra 	$L__BB7_7;
	and.b32  	%r120, %r8, 33554416;
	neg.s32 	%r191, %r120;
	mul.wide.u32 	%rd53, %r2, 16384;
	mul.wide.u32 	%rd54, %r193, 4;
	or.b64  	%rd55, %rd53, %rd54;
	add.s64 	%rd56, %rd55, %rd2;
	add.s64 	%rd72, %rd56, 8192;
$L__BB7_6:
	.pragma "nounroll";
	ld.global.f32 	%f187, [%rd72+-8192];
	add.f32 	%f188, %f312, %f187;
	ld.global.f32 	%f189, [%rd72+-7168];
	add.f32 	%f190, %f188, %f189;
	ld.global.f32 	%f191, [%rd72+-6144];
	add.f32 	%f192, %f190, %f191;
	ld.global.f32 	%f193, [%rd72+-5120];
	add.f32 	%f194, %f192, %f193;
	ld.global.f32 	%f195, [%rd72+-4096];
	add.f32 	%f196, %f194, %f195;
	ld.global.f32 	%f197, [%rd72+-3072];
	add.f32 	%f198, %f196, %f197;
	ld.global.f32 	%f199, [%rd72+-2048];
	add.f32 	%f200, %f198, %f199;
	ld.global.f32 	%f201, [%rd72+-1024];
	add.f32 	%f202, %f200, %f201;
	ld.global.f32 	%f203, [%rd72];
	add.f32 	%f204, %f202, %f203;
	ld.global.f32 	%f205, [%rd72+1024];
	add.f32 	%f206, %f204, %f205;
	ld.global.f32 	%f207, [%rd72+2048];
	add.f32 	%f208, %f206, %f207;
	ld.global.f32 	%f209, [%rd72+3072];
	add.f32 	%f210, %f208, %f209;
	ld.global.f32 	%f211, [%rd72+4096];
	add.f32 	%f212, %f210, %f211;
	ld.global.f32 	%f213, [%rd72+5120];
	add.f32 	%f214, %f212, %f213;
	ld.global.f32 	%f215, [%rd72+6144];
	add.f32 	%f216, %f214, %f215;
	ld.global.f32 	%f217, [%rd72+7168];
	add.f32 	%f312, %f216, %f217;
	add.s32 	%r193, %r193, 4096;
	add.s32 	%r191, %r191, 16;
	add.s64 	%rd72, %rd72, 16384;
	setp.ne.s32 	%p26, %r191, 0;
	@%p26 bra 	$L__BB7_6;
$L__BB7_7:
	setp.eq.s32 	%p27, %r9, 0;
	@%p27 bra 	$L__BB7_16;
	and.b32  	%r16, %r8, 7;
	setp.lt.u32 	%p28, %r9, 8;
	@%p28 bra 	$L__BB7_10;
	cvt.s64.s32 	%rd57, %r193;
	add.s64 	%rd58, %rd57, %rd4;
	shl.b64 	%rd59, %rd58, 2;
	add.s64 	%rd60, %rd2, %rd59;
	ld.global.f32 	%f219, [%rd60];
	add.f32 	%f220, %f312, %f219;
	ld.global.f32 	%f221, [%rd60+1024];
	add.f32 	%f222, %f220, %f221;
	ld.global.f32 	%f223, [%rd60+2048];
	add.f32 	%f224, %f222, %f223;
	ld.global.f32 	%f225, [%rd60+3072];
	add.f32 	%f226, %f224, %f225;
	ld.global.f32 	%f227, [%rd60+4096];
	add.f32 	%f228, %f226, %f227;
	ld.global.f32 	%f229, [%rd60+5120];
	add.f32 	%f230, %f228, %f229;
	ld.global.f32 	%f231, [%rd60+6144];
	add.f32 	%f232, %f230, %f231;
	ld.global.f32 	%f233, [%rd60+7168];
	add.f32 	%f312, %f232, %f233;
	add.s32 	%r193, %r193, 2048;
$L__BB7_10:
	setp.eq.s32 	%p29, %r16, 0;
	@%p29 bra 	$L__BB7_16;
	and.b32  	%r19, %r8, 3;
	setp.lt.u32 	%p30, %r16, 4;
	@%p30 bra 	$L__BB7_13;
	cvt.s64.s32 	%rd61, %r193;
	add.s64 	%rd62, %rd61, %rd4;
	shl.b64 	%rd63, %rd62, 2;
	add.s64 	%rd64, %rd2, %rd63;
	ld.global.f32 	%f235, [%rd64];
	add.f32 	%f236, %f312, %f235;
	ld.global.f32 	%f237, [%rd64+1024];
	add.f32 	%f238, %f236, %f237;
	ld.global.f32 	%f239, [%rd64+2048];
	add.f32 	%f240, %f238, %f239;
	ld.global.f32 	%f241, [%rd64+3072];
	add.f32 	%f312, %f240, %f241;
	add.s32 	%r193, %r193, 1024;
$L__BB7_13:
	setp.eq.s32 	%p31, %r19, 0;
	@%p31 bra 	$L__BB7_16;
	mul.wide.u32 	%rd65, %r2, 16384;
	add.s64 	%rd9, %rd2, %rd65;
	neg.s32 	%r196, %r19;
$L__BB7_15:
	.pragma "nounroll";
	mul.wide.s32 	%rd66, %r193, 4;
	add.s64 	%rd67, %rd9, %rd66;
	ld.global.f32 	%f242, [%rd67];
	add.f32 	%f312, %f312, %f242;
	add.s32 	%r193, %r193, 256;
	add.s32 	%r196, %r196, 1;
	setp.ne.s32 	%p32, %r196, 0;
	@%p32 bra 	$L__BB7_15;
$L__BB7_16:
	setp.lt.s32 	%p33, %r4, 256;
	@%p33 bra 	$L__BB7_21;
	// begin inline asm
	mov.u32 %r159, %laneid;
	// end inline asm
	mov.b32 	%r161, %f312;
	mov.b32 	%r162, 1;
	mov.b32 	%r183, 31;
	mov.b32 	%r184, -1;
	// begin inline asm
	shfl.sync.down.b32 %r160, %r161, %r162, %r183, %r184;
	// end inline asm
	setp.gt.s32 	%p49, %r159, 30;
	mov.b32 	%f277, %r160;
	add.f32 	%f278, %f312, %f277;
	selp.f32 	%f279, %f312, %f278, %p49;
	mov.b32 	%r166, %f279;
	mov.b32 	%r167, 2;
	// begin inline asm
	shfl.sync.down.b32 %r165, %r166, %r167, %r183, %r184;
	// end inline asm
	setp.gt.s32 	%p50, %r159, 29;
	mov.b32 	%f280, %r165;
	add.f32 	%f281, %f279, %f280;
	selp.f32 	%f282, %f279, %f281, %p50;
	mov.b32 	%r171, %f282;
	mov.b32 	%r172, 4;
	// begin inline asm
	shfl.sync.down.b32 %r170, %r171, %r172, %r183, %r184;
	// end inline asm
	setp.gt.s32 	%p51, %r159, 27;
	mov.b32 	%f283, %r170;
	add.f32 	%f284, %f282, %f283;
	selp.f32 	%f285, %f282, %f284, %p51;
	mov.b32 	%r176, %f285;
	mov.b32 	%r177, 8;
	// begin inline asm
	shfl.sync.down.b32 %r175, %r176, %r177, %r183, %r184;
	// end inline asm
	setp.gt.s32 	%p52, %r159, 23;
	mov.b32 	%f286, %r175;
	add.f32 	%f287, %f285, %f286;
	selp.f32 	%f288, %f285, %f287, %p52;
	mov.b32 	%r181, %f288;
	mov.b32 	%r182, 16;
	// begin inline asm
	shfl.sync.down.b32 %r180, %r181, %r182, %r183, %r184;
	// end inline asm
	setp.gt.s32 	%p53, %r159, 15;
	mov.b32 	%f289, %r180;
	add.f32 	%f16, %f288, %f289;
	selp.f32 	%f323, %f288, %f16, %p53;
	setp.ne.s32 	%p54, %r159, 0;
	@%p54 bra 	$L__BB7_19;
	shr.u32 	%r185, %r5, 3;
	and.b32  	%r186, %r185, 124;
	mov.u32 	%r187, _ZZN3cub18CUB_300001_SM_10006detail6reduce18DeviceReduceKernelINS2_10policy_hubIfyN4cuda3std3__44plusIfEEE10Policy1000EN6thrust24THRUST_300001_SM_1000_NS6detail15normal_iteratorINSD_10device_ptrIfEEEEyS9_fNS7_10__identityEEEvT0_PT3_T1_NS0_13GridEvenShareISN_EET2_T4_E12temp_storage;
	add.s32 	%r188, %r187, %r186;
	st.shared.f32 	[%r188+8], %f16;
$L__BB7_19:
	bar.sync 	0;
	setp.ne.s32 	%p55, %r5, 0;
	@%p55 bra 	$L__BB7_46;
	ld.shared.f32 	%f290, [_ZZN3cub18CUB_300001_SM_10006detail6reduce18DeviceReduceKernelINS2_10policy_hubIfyN4cuda3std3__44plusIfEEE10Policy1000EN6thrust24THRUST_300001_SM_1000_NS6detail15normal_iteratorINSD_10device_ptrIfEEEEyS9_fNS7_10__identityEEEvT0_PT3_T1_NS0_13GridEvenShareISN_EET2_T4_E12temp_storage+12];
	add.f32 	%f291, %f323, %f290;
	ld.shared.f32 	%f292, [_ZZN3cub18CUB_300001_SM_10006detail6reduce18DeviceReduceKernelINS2_10policy_hubIfyN4cuda3std3__44plusIfEEE10Policy1000EN6thrust24THRUST_300001_SM_1000_NS6detail15normal_iteratorINSD_10device_ptrIfEEEEyS9_fNS7_10__identityEEEvT0_PT3_T1_NS0_13GridEvenShareISN_EET2_T4_E12temp_storage+16];
	add.f32 	%f293, %f291, %f292;
	ld.shared.f32 	%f294, [_ZZN3cub18CUB_300001_SM_10006detail6reduce18DeviceReduceKernelINS2_10policy_hubIfyN4cuda3std3__44plusIfEEE10Policy1000EN6thrust24THRUST_300001_SM_1000_NS6detail15normal_iteratorINSD_10device_ptrIfEEEEyS9_fNS7_10__identityEEEvT0_PT3_T1_NS0_13GridEvenShareISN_EET2_T4_E12temp_storage+20];
	add.f32 	%f295, %f293, %f294;
	ld.shared.f32 	%f296, [_ZZN3cub18CUB_300001_SM_10006detail6reduce18DeviceReduceKernelINS2_10policy_hubIfyN4cuda3std3__44plusIfEEE10Policy1000EN6thrust24THRUST_300001_SM_1000_NS6detail15normal_iteratorINSD_10device_ptrIfEEEEyS9_fNS7_10__identityEEEvT0_PT3_T1_NS0_13GridEvenShareISN_EET2_T4_E12temp_storage+24];
	add.f32 	%f297, %f295, %f296;
	ld.shared.f32 	%f298, [_ZZN3cub18CUB_300001_SM_10006detail6reduce18DeviceReduceKernelINS2_10policy_hubIfyN4cuda3std3__44plusIfEEE10Policy1000EN6thrust24THRUST_300001_SM_1000_NS6detail15normal_iteratorINSD_10device_ptrIfEEEEyS9_fNS7_10__identityEEEvT0_PT3_T1_NS0_13GridEvenShareISN_EET2_T4_E12temp_storage+28];
	add.f32 	%f299, %f297, %f298;
	ld.shared.f32 	%f300, [_ZZN3cub18CUB_300001_SM_10006detail6reduce18DeviceReduceKernelINS2_10policy_hubIfyN4cuda3std3__44plusIfEEE10Policy1000EN6thrust24THRUST_300001_SM_1000_NS6detail15normal_iteratorINSD_10device_ptrIfEEEEyS9_fNS7_10__identityEEEvT0_PT3_T1_NS0_13GridEvenShareISN_EET2_T4_E12temp_storage+32];
	add.f32 	%f301, %f299, %f300;
	ld.shared.f32 	%f302, [_ZZN3cub18CUB_300001_SM_10006detail6reduce18DeviceReduceKernelINS2_10policy_hubIfyN4cuda3std3__44plusIfEEE10Policy1000EN6thrust24THRUST_300001_SM_1000_NS6detail15normal_iteratorINSD_10device_ptrIfEEEEyS9_fNS7_10__identityEEEvT0_PT3_T1_NS0_13GridEvenShareISN_EET2_T4_E12temp_storage+36];
	add.f32 	%f323, %f301, %f302;
	bra.uni 	$L__BB7_46;
$L__BB7_21:
	// begin inline asm
	mov.u32 %r121, %laneid;
	// end inline asm
	and.b32  	%r147, %r5, 992;
	add.s32 	%r148, %r147, 32;
	setp.gt.s32 	%p34, %r148, %r4;
	not.b32 	%r149, %r147;
	add.s32 	%r150, %r4, %r149;
	selp.b32 	%r145, %r150, 31, %p34;
	mov.b32 	%r123, %f312;
	mov.b32 	%r124, 1;
	mov.b32 	%r146, -1;
	// begin inline asm
	shfl.sync.down.b32 %r122, %r123, %r124, %r145, %r146;
	// end inline asm
	setp.lt.s32 	%p35, %r121, %r145;
	mov.b32 	%f243, %r122;
	add.f32 	%f244, %f312, %f243;
	selp.f32 	%f245, %f244, %f312, %p35;
	mov.b32 	%r128, %f245;
	mov.b32 	%r129, 2;
	// begin inline asm
	shfl.sync.down.b32 %r127, %r128, %r129, %r145, %r146;
	// end inline asm
	add.s32 	%r151, %r121, 2;
	setp.gt.s32 	%p36, %r151, %r145;
	mov.b32 	%f246, %r127;
	add.f32 	%f247, %f245, %f246;
	selp.f32 	%f248, %f245, %f247, %p36;
	mov.b32 	%r133, %f248;
	mov.b32 	%r134, 4;
	// begin inline asm
	shfl.sync.down.b32 %r132, %r133, %r134, %r145, %r146;
	// end inline asm
	add.s32 	%r152, %r121, 4;
	setp.gt.s32 	%p37, %r152, %r145;
	mov.b32 	%f249, %r132;
	add.f32 	%f250, %f248, %f249;
	selp.f32 	%f251, %f248, %f250, %p37;
	mov.b32 	%r138, %f251;
	mov.b32 	%r139, 8;
	// begin inline asm
	shfl.sync.down.b32 %r137, %r138, %r139, %r145, %r146;
	// end inline asm
	add.s32 	%r153, %r121, 8;
	setp.gt.s32 	%p38, %r153, %r145;
	mov.b32 	%f252, %r137;
	add.f32 	%f253, %f251, %f252;
	selp.f32 	%f254, %f251, %f253, %p38;
	mov.b32 	%r143, %f254;
	mov.b32 	%r144, 16;
	// begin inline asm
	shfl.sync.down.b32 %r142, %r143, %r144, %r145, %r146;
	// end inline asm
	add.s32 	%r154, %r121, 16;
	setp.gt.s32 	%p39, %r154, %r145;
	mov.b32 	%f255, %r142;
	add.f32 	%f256, %f254, %f255;
	selp.f32 	%f323, %f254, %f256, %p39;
	setp.ne.s32 	%p40, %r121, 0;
	@%p40 bra 	$L__BB7_23;
	shr.u32 	%r155, %r5, 3;
	and.b32  	%r156, %r155, 124;
	mov.u32 	%r157, _ZZN3cub18CUB_300001_SM_10006detail6reduce18DeviceReduceKernelINS2_10policy_hubIfyN4cuda3std3__44plusIfEEE10Policy1000EN6thrust24THRUST_300001_SM_1000_NS6detail15normal_iteratorINSD_10device_ptrIfEEEEyS9_fNS7_10__identityEEEvT0_PT3_T1_NS0_13GridEvenShareISN_EET2_T4_E12temp_storage;
	add.s32 	%r158, %r157, %r156;
	st.shared.f32 	[%r158+8], %f323;
$L__BB7_23:
	bar.sync 	0;
	setp.ne.s32 	%p41, %r5, 0;
	@%p41 bra 	$L__BB7_46;
	setp.gt.s32 	%p42, %r4, 32;
	ld.shared.f32 	%f257, [_ZZN3cub18CUB_300001_SM_10006detail6reduce18DeviceReduceKernelINS2_10policy_hubIfyN4cuda3std3__44plusIfEEE10Policy1000EN6thrust24THRUST_300001_SM_1000_NS6detail15normal_iteratorINSD_10device_ptrIfEEEEyS9_fNS7_10__identityEEEvT0_PT3_T1_NS0_13GridEvenShareISN_EET2_T4_E12temp_storage+12];
	add.f32 	%f258, %f323, %f257;
	selp.f32 	%f259, %f258, %f323, %p42;
	setp.gt.s32 	%p43, %r4, 64;
	ld.shared.f32 	%f260, [_ZZN3cub18CUB_300001_SM_10006detail6reduce18DeviceReduceKernelINS2_10policy_hubIfyN4cuda3std3__44plusIfEEE10Policy1000EN6thrust24THRUST_300001_SM_1000_NS6detail15normal_iteratorINSD_10device_ptrIfEEEEyS9_fNS7_10__identityEEEvT0_PT3_T1_NS0_13GridEvenShareISN_EET2_T4_E12temp_storage+16];
	add.f32 	%f261, %f260, %f259;
	selp.f32 	%f262, %f261, %f259, %p43;
	setp.gt.s32 	%p44, %r4, 96;
	ld.shared.f32 	%f263, [_ZZN3cub18CUB_300001_SM_10006detail6reduce18DeviceReduceKernelINS2_10policy_hubIfyN4cuda3std3__44plusIfEEE10Policy1000EN6thrust24THRUST_300001_SM_1000_NS6detail15normal_iteratorINSD_10device_ptrIfEEEEyS9_fNS7_10__identityEEEvT0_PT3_T1_NS0_13GridEvenShareISN_EET2_T4_E12temp_storage+20];
	add.f32 	%f264, %f263, %f262;
	selp.f32 	%f265, %f264, %f262, %p44;
	setp.gt.s32 	%p45, %r4, 128;
	ld.shared.f32 	%f266, [_ZZN3cub18CUB_300001_SM_10006detail6reduce18DeviceReduceKernelINS2_10policy_hubIfyN4cuda3std3__44plusIfEEE10Policy1000EN6thrust24THRUST_300001_SM_1000_NS6detail15normal_iteratorINSD_10device_ptrIfEEEEyS9_fNS7_10__identityEEEvT0_PT3_T1_NS0_13GridEvenShareISN_EET2_T4_E12temp_storage+24];
	add.f32 	%f267, %f266, %f265;
	selp.f32 	%f268, %f267, %f265, %p45;
	setp.gt.s32 	%p46, %r4, 160;
	ld.shared.f32 	%f269, [_ZZN3cub18CUB_300001_SM_10006detail6reduce18DeviceReduceKernelINS2_10policy_hubIfyN4cuda3std3__44plusIfEEE10Policy1000EN6thrust24THRUST_300001_SM_1000_NS6detail15normal_iteratorINSD_10device_ptrIfEEEEyS9_fNS7_10__identityEEEvT0_PT3_T1_NS0_13GridEvenShareISN_EET2_T4_E12temp_storage+28];
	add.f32 	%f270, %f269, %f268;
	selp.f32 	%f271, %f270, %f268, %p46;
	setp.gt.s32 	%p47, %r4, 192;
	ld.shared.f32 	%f272, [_ZZN3cub18CUB_300001_SM_10006detail6reduce18DeviceReduceKernelINS2_10policy_hubIfyN4cuda3std3__44plusIfEEE10Policy1000EN6thrust24THRUST_300001_SM_1000_NS6detail15normal_iteratorINSD_10device_ptrIfEEEEyS9_fNS7_10__identityEEEvT0_PT3_T1_NS0_13GridEvenShareISN_EET2_T4_E12temp_storage+32];
	add.f32 	%f273, %f272, %f271;
	selp.f32 	%f274, %f273, %f271, %p47;
	setp.gt.s32 	%p48, %r4, 224;
	ld.shared.f32 	%f275, [_ZZN3cub18CUB_300001_SM_10006detail6reduce18DeviceReduceKernelINS2_10policy_hubIfyN4cuda3std3__44plusIfEEE10Policy1000EN6thrust24THRUST_300001_SM_1000_NS6detail15normal_iteratorINSD_10device_ptrIfEEEEyS9_fNS7_10__identityEEEvT0_PT3_T1_NS0_13GridEvenShareISN_EET2_T4_E12temp_storage+36];
	add.f32 	%f276, %f275, %f274;
	selp.f32 	%f323, %f276, %f274, %p48;
	bra.uni 	$L__BB7_46;
$L__BB7_25:
	cvt.u32.u64 	%r52, %rd4;
	mov.u32 	%r27, %tid.x;
	add.s32 	%r53, %r27, %r52;
	mul.wide.u32 	%rd26, %r53, 4;
	add.s64 	%rd27, %rd2, %rd26;
	ld.global.f32 	%f41, [%rd27];
	ld.global.f32 	%f42, [%rd27+1024];
	ld.global.f32 	%f43, [%rd27+2048];
	ld.global.f32 	%f44, [%rd27+3072];
	ld.global.f32 	%f45, [%rd27+4096];
	ld.global.f32 	%f46, [%rd27+5120];
	ld.global.f32 	%f47, [%rd27+6144];
	ld.global.f32 	%f48, [%rd27+7168];
	ld.global.f32 	%f49, [%rd27+8192];
	ld.global.f32 	%f50, [%rd27+9216];
	ld.global.f32 	%f51, [%rd27+10240];
	ld.global.f32 	%f52, [%rd27+11264];
	ld.global.f32 	%f53, [%rd27+12288];
	ld.global.f32 	%f54, [%rd27+13312];
	ld.global.f32 	%f55, [%rd27+14336];
	ld.global.f32 	%f56, [%rd27+15360];
	add.f32 	%f57, %f41, %f42;
	add.f32 	%f58, %f43, %f44;
	add.f32 	%f59, %f45, %f46;
	add.f32 	%f60, %f47, %f48;
	add.f32 	%f61, %f49, %f50;
	add.f32 	%f62, %f51, %f52;
	add.f32 	%f63, %f53, %f54;
	add.f32 	%f64, %f55, %f56;
	add.f32 	%f65, %f57, %f58;
	add.f32 	%f66, %f59, %f60;
	add.f32 	%f67, %f61, %f62;
	add.f32 	%f68, %f63, %f64;
	add.f32 	%f69, %f65, %f66;
	add.f32 	%f70, %f67, %f68;
	add.f32 	%f322, %f69, %f70;
	setp.lt.u64 	%p2, %rd5, %rd3;
	@%p2 bra 	$L__BB7_42;
	cvt.u32.u64 	%r55, %rd3;
	cvt.u64.u32 	%rd28, %r27;
	add.s64 	%rd74, %rd4, %rd3;
	cvt.u32.u64 	%r28, %rd1;
	not.b32 	%r57, %r27;
	add.s32 	%r58, %r57, %r28;
	sub.s32 	%r59, %r58, %r55;
	sub.s32 	%r198, %r59, %r52;
	add.s64 	%rd29, %rd74, %rd28;
	shl.b64 	%rd30, %rd29, 2;
	add.s64 	%rd31, %rd30, %rd2;
	add.s64 	%rd73, %rd31, 8192;
	mov.b32 	%r199, 0;
	shl.b32 	%r60, %r1, 12;
	mov.u64 	%rd75, %rd4;
$L__BB7_27:
	cvt.s64.s32 	%rd15, %r60;
	add.s64 	%rd75, %rd75, %rd15;
	add.s64 	%rd32, %rd1, -4096;
	setp.gt.u64 	%p3, %rd75, %rd32;
	@%p3 bra 	$L__BB7_29;
	shl.b32 	%r61, %r1, 12;
	cvt.s64.s32 	%rd33, %r61;
	cvt.u64.u32 	%rd34, %r27;
	add.s64 	%rd35, %rd75, %rd34;
	shl.b64 	%rd36, %rd35, 2;
	add.s64 	%rd37, %rd2, %rd36;
	ld.global.f32 	%f71, [%rd37];
	ld.global.f32 	%f72, [%rd37+1024];
	ld.global.f32 	%f73, [%rd37+2048];
	ld.global.f32 	%f74, [%rd37+3072];
	ld.global.f32 	%f75, [%rd37+4096];
	ld.global.f32 	%f76, [%rd37+5120];
	ld.global.f32 	%f77, [%rd37+6144];
	ld.global.f32 	%f78, [%rd37+7168];
	ld.global.f32 	%f79, [%rd37+8192];
	ld.global.f32 	%f80, [%rd37+9216];
	ld.global.f32 	%f81, [%rd37+10240];
	ld.global.f32 	%f82, [%rd37+11264];
	ld.global.f32 	%f83, [%rd37+12288];
	ld.global.f32 	%f84, [%rd37+13312];
	ld.global.f32 	%f85, [%rd37+14336];
	ld.global.f32 	%f86, [%rd37+15360];
	add.f32 	%f87, %f322, %f71;
	add.f32 	%f88, %f72, %f73;
	add.f32 	%f89, %f74, %f75;
	add.f32 	%f90, %f76, %f77;
	add.f32 	%f91, %f78, %f79;
	add.f32 	%f92, %f80, %f81;
	add.f32 	%f93, %f82, %f83;
	add.f32 	%f94, %f84, %f85;
	add.f32 	%f95, %f87, %f88;
	add.f32 	%f96, %f89, %f90;
	add.f32 	%f97, %f91, %f92;
	add.f32 	%f98, %f93, %f94;
	add.f32 	%f99, %f95, %f96;
	add.f32 	%f100, %f97, %f98;
	add.f32 	%f101, %f99, %f100;
	add.f32 	%f322, %f101, %f86;
	sub.s64 	%rd38, %rd1, %rd75;
	setp.lt.u64 	%p4, %rd38, %rd33;
	add.s32 	%r199, %r199, 1;
	add.s64 	%rd74, %rd74, %rd33;
	sub.s32 	%r198, %r198, %r61;
	mul.wide.s32 	%rd39, %r61, 4;
	add.s64 	%rd73, %rd73, %rd39;
	@%p4 bra 	$L__BB7_42;
	bra.uni 	$L__BB7_27;
$L__BB7_29:
	setp.le.u64 	%p5, %rd1, %rd75;
	cvt.u32.u64 	%r62, %rd75;
	cvt.u32.u64 	%r63, %rd1;
	sub.s32 	%r64, %r63, %r62;
	setp.ge.s32 	%p6, %r27, %r64;
	or.pred  	%p7, %p5, %p6;
	@%p7 bra 	$L__BB7_42;
	cvt.u32.u64 	%r66, %rd15;
	cvt.u32.u64 	%r67, %rd4;
	not.b32 	%r68, %r27;
	add.s32 	%r69, %r68, %r28;
	add.s32 	%r70, %r66, %r67;
	sub.s32 	%r71, %r69, %r70;
	mul.lo.s32 	%r72, %r1, %r199;
	shl.b32 	%r73, %r72, 12;
	sub.s32 	%r74, %r71, %r73;
	shr.u32 	%r75, %r74, 8;
	add.s32 	%r34, %r75, 1;
	and.b32  	%r35, %r34, 15;
	setp.lt.u32 	%p8, %r74, 3840;
	mov.u32 	%r202, %r27;
	@%p8 bra 	$L__BB7_33;
	shr.u32 	%r76, %r198, 8;
	add.s32 	%r77, %r76, 1;
	and.b32  	%r78, %r77, 33554416;
	neg.s32 	%r200, %r78;
	mov.u32 	%r202, %r27;
$L__BB7_32:
	.pragma "nounroll";
	ld.global.f32 	%f103, [%rd73+-8192];
	add.f32 	%f104, %f322, %f103;
	ld.global.f32 	%f105, [%rd73+-7168];
	add.f32 	%f106, %f104, %f105;
	ld.global.f32 	%f107, [%rd73+-6144];
	add.f32 	%f108, %f106, %f107;
	ld.global.f32 	%f109, [%rd73+-5120];
	add.f32 	%f110, %f108, %f109;
	ld.global.f32 	%f111, [%rd73+-4096];
	add.f32 	%f112, %f110, %f111;
	ld.global.f32 	%f113, [%rd73+-3072];
	add.f32 	%f114, %f112, %f113;
	ld.global.f32 	%f115, [%rd73+-2048];
	add.f32 	%f116, %f114, %f115;
	ld.global.f32 	%f117, [%rd73+-1024];
	add.f32 	%f118, %f116, %f117;
	ld.global.f32 	%f119, [%rd73];
	add.f32 	%f120, %f118, %f119;
	ld.global.f32 	%f121, [%rd73+1024];
	add.f32 	%f122, %f120, %f121;
	ld.global.f32 	%f123, [%rd73+2048];
	add.f32 	%f124, %f122, %f123;
	ld.global.f32 	%f125, [%rd73+3072];
	add.f32 	%f126, %f124, %f125;
	ld.global.f32 	%f127, [%rd73+4096];
	add.f32 	%f128, %f126, %f127;
	ld.global.f32 	%f129, [%rd73+5120];
	add.f32 	%f130, %f128, %f129;
	ld.global.f32 	%f131, [%rd73+6144];
	add.f32 	%f132, %f130, %f131;
	ld.global.f32 	%f133, [%rd73+7168];
	add.f32 	%f322, %f132, %f133;
	add.s32 	%r202, %r202, 4096;
	add.s32 	%r200, %r200, 16;
	add.s64 	%rd73, %rd73, 16384;
	setp.ne.s32 	%p9, %r200, 0;
	@%p9 bra 	$L__BB7_32;
$L__BB7_33:
	setp.eq.s32 	%p10, %r35, 0;
	@%p10 bra 	$L__BB7_42;
	and.b32  	%r42, %r34, 7;
	setp.lt.u32 	%p11, %r35, 8;
	@%p11 bra 	$L__BB7_36;
	cvt.u64.u32 	%rd40, %r202;
	add.s64 	%rd41, %rd75, %rd40;
	shl.b64 	%rd42, %rd41, 2;
	add.s64 	%rd43, %rd2, %rd42;
	ld.global.f32 	%f135, [%rd43];
	add.f32 	%f136, %f322, %f135;
	ld.global.f32 	%f137, [%rd43+1024];
	add.f32 	%f138, %f136, %f137;
	ld.global.f32 	%f139, [%rd43+2048];
	add.f32 	%f140, %f138, %f139;
	ld.global.f32 	%f141, [%rd43+3072];
	add.f32 	%f142, %f140, %f141;
	ld.global.f32 	%f143, [%rd43+4096];
	add.f32 	%f144, %f142, %f143;
	ld.global.f32 	%f145, [%rd43+5120];
	add.f32 	%f146, %f144, %f145;
	ld.global.f32 	%f147, [%rd43+6144];
	add.f32 	%f148, %f146, %f147;
	ld.global.f32 	%f149, [%rd43+7168];
	add.f32 	%f322, %f148, %f149;
	add.s32 	%r202, %r202, 2048;
$L__BB7_36:
	setp.eq.s32 	%p12, %r42, 0;
	@%p12 bra 	$L__BB7_42;
	setp.lt.u32 	%p13, %r42, 4;
	@%p13 bra 	$L__BB7_39;
	cvt.u64.u32 	%rd44, %r202;
	add.s64 	%rd45, %rd75, %rd44;
	shl.b64 	%rd46, %rd45, 2;
	add.s64 	%rd47, %rd2, %rd46;
	ld.global.f32 	%f151, [%rd47];
	add.f32 	%f152, %f322, %f151;
	ld.global.f32 	%f153, [%rd47+1024];
	add.f32 	%f154, %f152, %f153;
	ld.global.f32 	%f155, [%rd47+2048];
	add.f32 	%f156, %f154, %f155;
	ld.global.f32 	%f157, [%rd47+3072];
	add.f32 	%f322, %f156, %f157;
	add.s32 	%r202, %r202, 1024;
$L__BB7_39:
	and.b32  	%r79, %r34, 3;
	setp.eq.s32 	%p14, %r79, 0;
	@%p14 bra 	$L__BB7_42;
	cvt.u64.u32 	%rd48, %r202;
	add.s64 	%rd49, %rd48, %rd74;
	shl.b64 	%rd50, %rd49, 2;
	add.s64 	%rd77, %rd2, %rd50;
	cvt.u16.u32 	%rs1, %r198;
	shr.u16 	%rs2, %rs1, 8;
	add.s16 	%rs3, %rs2, 1;
	cvt.u32.u16 	%r80, %rs3;
	and.b32  	%r81, %r80, 3;
	neg.s32 	%r205, %r81;
$L__BB7_41:
	.pragma "nounroll";
	ld.global.f32 	%f158, [%rd77];
	add.f32 	%f322, %f322, %f158;
	add.s64 	%rd77, %rd77, 1024;
	add.s32 	%r205, %r205, 1;
	setp.ne.s32 	%p15, %r205, 0;
	@%p15 bra 	$L__BB7_41;
$L__BB7_42:
	// begin inline asm
	mov.u32 %r82, %laneid;
	// end inline asm
	mov.b32 	%r84, %f322;
	mov.b32 	%r85, 1;
	mov.b32 	%r106, 31;
	mov.b32 	%r107, -1;
	// begin inline asm
	shfl.sync.down.b32 %r83, %r84, %r85, %r106, %r107;
	// end inline asm
	setp.gt.s32 	%p16, %r82, 30;
	mov.b32 	%f159, %r83;
	add.f32 	%f160, %f322, %f159;
	selp.f32 	%f161, %f322, %f160, %p16;
	mov.b32 	%r89, %f161;
	mov.b32 	%r90, 2;
	// begin inline asm
	shfl.sync.down.b32 %r88, %r89, %r90, %r106, %r107;
	// end inline asm
	setp.gt.s32 	%p17, %r82, 29;
	mov.b32 	%f162, %r88;
	add.f32 	%f163, %f161, %f162;
	selp.f32 	%f164, %f161, %f163, %p17;
	mov.b32 	%r94, %f164;
	mov.b32 	%r95, 4;
	// begin inline asm
	shfl.sync.down.b32 %r93, %r94, %r95, %r106, %r107;
	// end inline asm
	setp.gt.s32 	%p18, %r82, 27;
	mov.b32 	%f165, %r93;
	add.f32 	%f166, %f164, %f165;
	selp.f32 	%f167, %f164, %f166, %p18;
	mov.b32 	%r99, %f167;
	mov.b32 	%r100, 8;
	// begin inline asm
	shfl.sync.down.b32 %r98, %r99, %r100, %r106, %r107;
	// end inline asm
	setp.gt.s32 	%p19, %r82, 23;
	mov.b32 	%f168, %r98;
	add.f32 	%f169, %f167, %f168;
	selp.f32 	%f170, %f167, %f169, %p19;
	mov.b32 	%r104, %f170;
	mov.b32 	%r105, 16;
	// begin inline asm
	shfl.sync.down.b32 %r103, %r104, %r105, %r106, %r107;
	// end inline asm
	setp.gt.s32 	%p20, %r82, 15;
	mov.b32 	%f171, %r103;
	add.f32 	%f37, %f170, %f171;
	selp.f32 	%f323, %f170, %f37, %p20;
	setp.ne.s32 	%p21, %r82, 0;
	@%p21 bra 	$L__BB7_44;
	shr.u32 	%r108, %r27, 3;
	and.b32  	%r109, %r108, 124;
	mov.u32 	%r110, _ZZN3cub18CUB_300001_SM_10006detail6reduce18DeviceReduceKernelINS2_10policy_hubIfyN4cuda3std3__44plusIfEEE10Policy1000EN6thrust24THRUST_300001_SM_1000_NS6detail15normal_iteratorINSD_10device_ptrIfEEEEyS9_fNS7_10__identityEEEvT0_PT3_T1_NS0_13GridEvenShareISN_EET2_T4_E12temp_storage;
	add.s32 	%r111, %r110, %r109;
	st.shared.f32 	[%r111+8], %f37;
$L__BB7_44:
	bar.sync 	0;
	setp.ne.s32 	%p22, %r27, 0;
	@%p22 bra 	$L__BB7_46;
	ld.shared.f32 	%f172, [_ZZN3cub18CUB_300001_SM_10006detail6reduce18DeviceReduceKernelINS2_10policy_hubIfyN4cuda3std3__44plusIfEEE10Policy1000EN6thrust24THRUST_300001_SM_1000_NS6detail15normal_iteratorINSD_10device_ptrIfEEEEyS9_fNS7_10__identityEEEvT0_PT3_T1_NS0_13GridEvenShareISN_EET2_T4_E12temp_storage+12];
	add.f32 	%f173, %f323, %f172;
	ld.shared.f32 	%f174, [_ZZN3cub18CUB_300001_SM_10006detail6reduce18DeviceReduceKernelINS2_10policy_hubIfyN4cuda3std3__44plusIfEEE10Policy1000EN6thrust24THRUST_300001_SM_1000_NS6detail15normal_iteratorINSD_10device_ptrIfEEEEyS9_fNS7_10__identityEEEvT0_PT3_T1_NS0_13GridEvenShareISN_EET2_T4_E12temp_storage+16];
	add.f32 	%f175, %f173, %f174;
	ld.shared.f32 	%f176, [_ZZN3cub18CUB_300001_SM_10006detail6reduce18DeviceReduceKernelINS2_10policy_hubIfyN4cuda3std3__44plusIfEEE10Policy1000EN6thrust24THRUST_300001_SM_1000_NS6detail15normal_iteratorINSD_10device_ptrIfEEEEyS9_fNS7_10__identityEEEvT0_PT3_T1_NS0_13GridEvenShareISN_EET2_T4_E12temp_storage+20];
	add.f32 	%f177, %f175, %f176;
	ld.shared.f32 	%f178, [_ZZN3cub18CUB_300001_SM_10006detail6reduce18DeviceReduceKernelINS2_10policy_hubIfyN4cuda3std3__44plusIfEEE10Policy1000EN6thrust24THRUST_300001_SM_1000_NS6detail15normal_iteratorINSD_10device_ptrIfEEEEyS9_fNS7_10__identityEEEvT0_PT3_T1_NS0_13GridEvenShareISN_EET2_T4_E12temp_storage+24];
	add.f32 	%f179, %f177, %f178;
	ld.shared.f32 	%f180, [_ZZN3cub18CUB_300001_SM_10006detail6reduce18DeviceReduceKernelINS2_10policy_hubIfyN4cuda3std3__44plusIfEEE10Policy1000EN6thrust24THRUST_300001_SM_1000_NS6detail15normal_iteratorINSD_10device_ptrIfEEEEyS9_fNS7_10__identityEEEvT0_PT3_T1_NS0_13GridEvenShareISN_EET2_T4_E12temp_storage+28];
	add.f32 	%f181, %f179, %f180;
	ld.shared.f32 	%f182, [_ZZN3cub18CUB_300001_SM_10006detail6reduce18DeviceReduceKernelINS2_10policy_hubIfyN4cuda3std3__44plusIfEEE10Policy1000EN6thrust24THRUST_300001_SM_1000_NS6detail15normal_iteratorINSD_10device_ptrIfEEEEyS9_fNS7_10__identityEEEvT0_PT3_T1_NS0_13GridEvenShareISN_EET2_T4_E12temp_storage+32];
	add.f32 	%f183, %f181, %f182;
	ld.shared.f32 	%f184, [_ZZN3cub18CUB_300001_SM_10006detail6reduce18DeviceReduceKernelINS2_10policy_hubIfyN4cuda3std3__44plusIfEEE10Policy1000EN6thrust24THRUST_300001_SM_1000_NS6detail15normal_iteratorINSD_10device_ptrIfEEEEyS9_fNS7_10__identityEEEvT0_PT3_T1_NS0_13GridEvenShareISN_EET2_T4_E12temp_storage+36];
	add.f32 	%f323, %f183, %f184;
$L__BB7_46:
	mov.u32 	%r189, %tid.x;
	setp.ne.s32 	%p56, %r189, 0;
	@%p56 bra 	$L__BB7_48;
	ld.param.u64 	%rd71, [_ZN3cub18CUB_300001_SM_10006detail6reduce18DeviceReduceKernelINS2_10policy_hubIfyN4cuda3std3__44plusIfEEE10Policy1000EN6thrust24THRUST_300001_SM_1000_NS6detail15normal_iteratorINSD_10device_ptrIfEEEEyS9_fNS7_10__identityEEEvT0_PT3_T1_NS0_13GridEvenShareISN_EET2_T4__param_1];
	cvta.to.global.u64 	%rd68, %rd71;
	mul.wide.u32 	%rd69, %r2, 4;
	add.s64 	%rd70, %rd68, %rd69;
	st.global.f32 	[%rd70], %f323;
$L__BB7_48:
	ret;

}
	// .globl	_ZN3cub18CUB_300001_SM_10006detail6reduce28DeviceReduceSingleTileKernelINS2_10policy_hubIfyN4cuda3std3__44plusIfEEE10Policy1000EPfSC_iS9_ffNS7_10__identityEEEvT0_T1_T2_T3_T4_T6_
.visible .entry _ZN3cub18CUB_300001_SM_10006detail6reduce28DeviceReduceSingleTileKernelINS2_10policy_hubIfyN4cuda3std3__44plusIfEEE10Policy1000EPfSC_iS9_ffNS7_10__identityEEEvT0_T1_T2_T3_T4_T6_(
	.param .u64 .ptr .align 1 _ZN3cub18CUB_300001_SM_10006detail6reduce28DeviceReduceSingleTileKernelINS2_10policy_hubIfyN4cuda3std3__44plusIfEEE10Policy1000EPfSC_iS9_ffNS7_10__identityEEEvT0_T1_T2_T3_T4_T6__param_0,
	.param .u64 .ptr .align 1 _ZN3cub18CUB_300001_SM_10006detail6reduce28DeviceReduceSingleTileKernelINS2_10policy_hubIfyN4cuda3std3__44plusIfEEE10Policy1000EPfSC_iS9_ffNS7_10__identityEEEvT0_T1_T2_T3_T4_T6__param_1,
	.param .u32 _ZN3cub18CUB_300001_SM_10006detail6reduce28DeviceReduceSingleTileKernelINS2_10policy_hubIfyN4cuda3std3__44plusIfEEE10Policy1000EPfSC_iS9_ffNS7_10__identityEEEvT0_T1_T2_T3_T4_T6__param_2,
	.param .align 1 .b8 _ZN3cub18CUB_300001_SM_10006detail6reduce28DeviceReduceSingleTileKernelINS2_10policy_hubIfyN4cuda3std3__44plusIfEEE10Policy1000EPfSC_iS9_ffNS7_10__identityEEEvT0_T1_T2_T3_T4_T6__param_3[1],
	.param .f32 _ZN3cub18CUB_300001_SM_10006detail6reduce28DeviceReduceSingleTileKernelINS2_10policy_hubIfyN4cuda3std3__44plusIfEEE10Policy1000EPfSC_iS9_ffNS7_10__identityEEEvT0_T1_T2_T3_T4_T6__param_4,
	.param .align 1 .b8 _ZN3cub18CUB_300001_SM_10006detail6reduce28DeviceReduceSingleTileKernelINS2_10policy_hubIfyN4cuda3std3__44plusIfEEE10Policy1000EPfSC_iS9_ffNS7_10__identityEEEvT0_T1_T2_T3_T4_T6__param_5[1]
)
.maxntid 256
.minnctapersm 1
{
	.reg .pred 	%p<97>;
	.reg .b32 	%r<407>;
	.reg .b32 	%f<419>;
	.reg .b64 	%rd<125>;
	// demoted variable
	.shared .align 4 .b8 _ZZN3cub18CUB_300001_SM_10006detail6reduce28DeviceReduceSingleTileKernelINS2_10policy_hubIfyN4cuda3std3__44plusIfEEE10Policy1000EPfSC_iS9_ffNS7_10__identityEEEvT0_T1_T2_T3_T4_T6_E12temp_storage[44];
	ld.param.u64 	%rd16, [_ZN3cub18CUB_300001_SM_10006detail6reduce28DeviceReduceSingleTileKernelINS2_10policy_hubIfyN4cuda3std3__44plusIfEEE10Policy1000EPfSC_iS9_ffNS7_10__identityEEEvT0_T1_T2_T3_T4_T6__param_0];
	ld.param.u64 	%rd17, [_ZN3cub18CUB_300001_SM_10006detail6reduce28DeviceReduceSingleTileKernelINS2_10policy_hubIfyN4cuda3std3__44plusIfEEE10Policy1000EPfSC_iS9_ffNS7_10__identityEEEvT0_T1_T2_T3_T4_T6__param_1];
	ld.param.u32 	%r67, [_ZN3cub18CUB_300001_SM_10006detail6reduce28DeviceReduceSingleTileKernelINS2_10policy_hubIfyN4cuda3std3__44plusIfEEE10Policy1000EPfSC_iS9_ffNS7_10__identityEEEvT0_T1_T2_T3_T4_T6__param_2];
	ld.param.f32 	%f58, [_ZN3cub18CUB_300001_SM_10006detail6reduce28DeviceReduceSingleTileKernelINS2_10policy_hubIfyN4cuda3std3__44plusIfEEE10Policy1000EPfSC_iS9_ffNS7_10__identityEEEvT0_T1_T2_T3_T4_T6__param_4];
	cvta.to.global.u64 	%rd1, %rd17;
	setp.ne.s32 	%p1, %r67, 0;
	@%p1 bra 	$L__BB8_3;
	mov.u32 	%r380, %tid.x;
	setp.ne.s32 	%p96, %r380, 0;
	@%p96 bra 	$L__BB8_74;
	st.global.f32 	[%rd1], %f58;
	bra.uni 	$L__BB8_74;
$L__BB8_3:
	and.b64  	%rd18, %rd16, 15;
	setp.ne.s64 	%p2, %rd18, 0;
	@%p2 bra 	$L__BB8_38;
	setp.gt.s32 	%p49, %r67, 4095;
	@%p49 bra 	$L__BB8_22;
	mov.u32 	%r1, %tid.x;
	setp.ge.s32 	%p66, %r1, %r67;
	mov.f32 	%f397, 0f00000000;
	mov.u32 	%r384, %r1;
	@%p66 bra 	$L__BB8_7;
	mul.wide.u32 	%rd113, %r1, 4;
	add.s64 	%rd112, %rd16, %rd113;
	// begin inline asm
	ld.global.nc.u32 %r300, [%rd112];
	// end inline asm
	mov.b32 	%f397, %r300;
	add.s32 	%r384, %r1, 256;
$L__BB8_7:
	setp.ge.s32 	%p67, %r384, %r67;
	@%p67 bra 	$L__BB8_13;
	not.b32 	%r301, %r384;
	add.s32 	%r4, %r67, %r301;
	and.b32  	%r302, %r4, 768;
	setp.eq.s32 	%p68, %r302, 768;
	@%p68 bra 	$L__BB8_11;
	mul.wide.u32 	%rd114, %r384, 4;
	add.s64 	%rd121, %rd16, %rd114;
	shr.u32 	%r303, %r4, 8;
	add.s32 	%r304, %r303, 1;
	and.b32  	%r305, %r304, 3;
	neg.s32 	%r382, %r305;
$L__BB8_10:
	.pragma "nounroll";
	// begin inline asm
	ld.global.nc.u32 %r306, [%rd121];
	// end inline asm
	mov.b32 	%f323, %r306;
	add.f32 	%f397, %f397, %f323;
	add.s32 	%r384, %r384, 256;
	add.s64 	%rd121, %rd121, 1024;
	add.s32 	%r382, %r382, 1;
	setp.ne.s32 	%p69, %r382, 0;
	@%p69 bra 	$L__BB8_10;
$L__BB8_11:
	setp.lt.u32 	%p70, %r4, 768;
	@%p70 bra 	$L__BB8_13;
$L__BB8_12:
	mul.wide.s32 	%rd120, %r384, 4;
	add.s64 	%rd116, %rd16, %rd120;
	// begin inline asm
	ld.global.nc.u32 %r307, [%rd116];
	// end inline asm
	mov.b32 	%f324, %r307;
	add.f32 	%f325, %f397, %f324;
	add.s64 	%rd117, %rd116, 1024;
	// begin inline asm
	ld.global.nc.u32 %r308, [%rd117];
	// end inline asm
	mov.b32 	%f326, %r308;
	add.f32 	%f327, %f325, %f326;
	add.s64 	%rd118, %rd116, 2048;
	// begin inline asm
	ld.global.nc.u32 %r309, [%rd118];
	// end inline asm
	mov.b32 	%f328, %r309;
	add.f32 	%f329, %f327, %f328;
	add.s64 	%rd119, %rd116, 3072;
	// begin inline asm
	ld.global.nc.u32 %r310, [%rd119];
	// end inline asm
	mov.b32 	%f330, %r310;
	add.f32 	%f397, %f329, %f330;
	add.s32 	%r384, %r384, 1024;
	setp.lt.s32 	%p71, %r384, %r67;
	@%p71 bra 	$L__BB8_12;
$L__BB8_13:
	setp.lt.s32 	%p72, %r67, 256;
	@%p72 bra 	$L__BB8_18;
	// begin inline asm
	mov.u32 %r349, %laneid;
	// end inline asm
	mov.b32 	%r351, %f397;
	mov.b32 	%r352, 1;
	mov.b32 	%r373, 31;
	mov.b32 	%r374, -1;
	// begin inline asm
	shfl.sync.down.b32 %r350, %r351, %r352, %r373, %r374;
	// end inline asm
	setp.gt.s32 	%p88, %r349, 30;
	mov.b32 	%f365, %r350;
	add.f32 	%f366, %f397, %f365;
	selp.f32 	%f367, %f397, %f366, %p88;
	mov.b32 	%r356, %f367;
	mov.b32 	%r357, 2;
	// begin inline asm
	shfl.sync.down.b32 %r355, %r356, %r357, %r373, %r374;
	// end inline asm
	setp.gt.s32 	%p89, %r349, 29;
	mov.b32 	%f368, %r355;
	add.f32 	%f369, %f367, %f368;
	selp.f32 	%f370, %f367, %f369, %p89;
	mov.b32 	%r361, %f370;
	mov.b32 	%r362, 4;
	// begin inline asm
	shfl.sync.down.b32 %r360, %r361, %r362, %r373, %r374;
	// end inline asm
	setp.gt.s32 	%p90, %r349, 27;
	mov.b32 	%f371, %r360;
	add.f32 	%f372, %f370, %f371;
	selp.f32 	%f373, %f370, %f372, %p90;
	mov.b32 	%r366, %f373;
	mov.b32 	%r367, 8;
	// begin inline asm
	shfl.sync.down.b32 %r365, %r366, %r367, %r373, %r374;
	// end inline asm
	setp.gt.s32 	%p91, %r349, 23;
	mov.b32 	%f374, %r365;
	add.f32 	%f375, %f373, %f374;
	selp.f32 	%f376, %f373, %f375, %p91;
	mov.b32 	%r371, %f376;
	mov.b32 	%r372, 16;
	// begin inline asm
	shfl.sync.down.b32 %r370, %r371, %r372, %r373, %r374;
	// end inline asm
	setp.gt.s32 	%p92, %r349, 15;
	mov.b32 	%f377, %r370;
	add.f32 	%f10, %f376, %f377;
	selp.f32 	%f418, %f376, %f10, %p92;
	setp.ne.s32 	%p93, %r349, 0;
	@%p93 bra 	$L__BB8_16;
	shr.u32 	%r375, %r1, 3;
	and.b32  	%r376, %r375, 124;
	mov.u32 	%r377, _ZZN3cub18CUB_300001_SM_10006detail6reduce28DeviceReduceSingleTileKernelINS2_10policy_hubIfyN4cuda3std3__44plusIfEEE10Policy1000EPfSC_iS9_ffNS7_10__identityEEEvT0_T1_T2_T3_T4_T6_E12temp_storage;
	add.s32 	%r378, %r377, %r376;
	st.shared.f32 	[%r378+8], %f10;
$L__BB8_16:
	bar.sync 	0;
	setp.ne.s32 	%p94, %r1, 0;
	@%p94 bra 	$L__BB8_72;
	ld.shared.f32 	%f378, [_ZZN3cub18CUB_300001_SM_10006detail6reduce28DeviceReduceSingleTileKernelINS2_10policy_hubIfyN4cuda3std3__44plusIfEEE10Policy1000EPfSC_iS9_ffNS7_10__identityEEEvT0_T1_T2_T3_T4_T6_E12temp_storage+12];
	add.f32 	%f379, %f418, %f378;
	ld.shared.f32 	%f380, [_ZZN3cub18CUB_300001_SM_10006detail6reduce28DeviceReduceSingleTileKernelINS2_10policy_hubIfyN4cuda3std3__44plusIfEEE10Policy1000EPfSC_iS9_ffNS7_10__identityEEEvT0_T1_T2_T3_T4_T6_E12temp_storage+16];
	add.f32 	%f381, %f379, %f380;
	ld.shared.f32 	%f382, [_ZZN3cub18CUB_300001_SM_10006detail6reduce28DeviceReduceSingleTileKernelINS2_10policy_hubIfyN4cuda3std3__44plusIfEEE10Policy1000EPfSC_iS9_ffNS7_10__identityEEEvT0_T1_T2_T3_T4_T6_E12temp_storage+20];
	add.f32 	%f383, %f381, %f382;
	ld.shared.f32 	%f384, [_ZZN3cub18CUB_300001_SM_10006detail6reduce28DeviceReduceSingleTileKernelINS2_10policy_hubIfyN4cuda3std3__44plusIfEEE10Policy1000EPfSC_iS9_ffNS7_10__identityEEEvT0_T1_T2_T3_T4_T6_E12temp_storage+24];
	add.f32 	%f385, %f383, %f384;
	ld.shared.f32 	%f386, [_ZZN3cub18CUB_300001_SM_10006detail6reduce28DeviceReduceSingleTileKernelINS2_10policy_hubIfyN4cuda3std3__44plusIfEEE10Policy1000EPfSC_iS9_ffNS7_10__identityEEEvT0_T1_T2_T3_T4_T6_E12temp_storage+28];
	add.f32 	%f387, %f385, %f386;
	ld.shared.f32 	%f388, [_ZZN3cub18CUB_300001_SM_10006detail6reduce28DeviceReduceSingleTileKernelINS2_10policy_hubIfyN4cuda3std3__44plusIfEEE10Policy1000EPfSC_iS9_ffNS7_10__identityEEEvT0_T1_T2_T3_T4_T6_E12temp_storage+32];
	add.f32 	%f389, %f387, %f388;
	ld.shared.f32 	%f390, [_ZZN3cub18CUB_300001_SM_10006detail6reduce28DeviceReduceSingleTileKernelINS2_10policy_hubIfyN4cuda3std3__44plusIfEEE10Policy1000EPfSC_iS9_ffNS7_10__identityEEEvT0_T1_T2_T3_T4_T6_E12temp_storage+36];
	add.f32 	%f418, %f389, %f390;
	bra.uni 	$L__BB8_72;
$L__BB8_18:
	// begin inline asm
	mov.u32 %r311, %laneid;
	// end inline asm
	and.b32  	%r337, %r1, 992;
	add.s32 	%r338, %r337, 32;
	setp.gt.s32 	%p73, %r338, %r67;
	not.b32 	%r339, %r337;
	add.s32 	%r340, %r67, %r339;
	selp.b32 	%r335, %r340, 31, %p73;
	mov.b32 	%r313, %f397;
	mov.b32 	%r314, 1;
	mov.b32 	%r336, -1;
	// begin inline asm
	shfl.sync.down.b32 %r312, %r313, %r314, %r335, %r336;
	// end inline asm
	setp.lt.s32 	%p74, %r311, %r335;
	mov.b32 	%f331, %r312;
	add.f32 	%f332, %f397, %f331;
	selp.f32 	%f333, %f332, %f397, %p74;
	mov.b32 	%r318, %f333;
	mov.b32 	%r319, 2;
	// begin inline asm
	shfl.sync.down.b32 %r317, %r318, %r319, %r335, %r336;
	// end inline asm
	add.s32 	%r341, %r311, 2;
	setp.gt.s32 	%p75, %r341, %r335;
	mov.b32 	%f334, %r317;
	add.f32 	%f335, %f333, %f334;
	selp.f32 	%f336, %f333, %f335, %p75;
	mov.b32 	%r323, %f336;
	mov.b32 	%r324, 4;
	// begin inline asm
	shfl.sync.down.b32 %r322, %r323, %r324, %r335, %r336;
	// end inline asm
	add.s32 	%r342, %r311, 4;
	setp.gt.s32 	%p76, %r342, %r335;
	mov.b32 	%f337, %r322;
	add.f32 	%f338, %f336, %f337;
	selp.f32 	%f339, %f336, %f338, %p76;
	mov.b32 	%r328, %f339;
	mov.b32 	%r329, 8;
	// begin inline asm
	shfl.sync.down.b32 %r327, %r328, %r329, %r335, %r336;
	// end inline asm
	add.s32 	%r343, %r311, 8;
	setp.gt.s32 	%p77, %r343, %r335;
	mov.b32 	%f340, %r327;
	add.f32 	%f341, %f339, %f340;
	selp.f32 	%f342, %f339, %f341, %p77;
	mov.b32 	%r333, %f342;
	mov.b32 	%r334, 16;
	// begin inline asm
	shfl.sync.down.b32 %r332, %r333, %r334, %r335, %r336;
	// end inline asm
	add.s32 	%r344, %r311, 16;
	setp.gt.s32 	%p78, %r344, %r335;
	mov.b32 	%f343, %r332;
	add.f32 	%f344, %f342, %f343;
	selp.f32 	%f418, %f342, %f344, %p78;
	setp.ne.s32 	%p79, %r311, 0;
	@%p79 bra 	$L__BB8_20;
	shr.u32 	%r345, %r1, 3;
	and.b32  	%r346, %r345, 124;
	mov.u32 	%r347, _ZZN3cub18CUB_300001_SM_10006detail6reduce28DeviceReduceSingleTileKernelINS2_10policy_hubIfyN4cuda3std3__44plusIfEEE10Policy1000EPfSC_iS9_ffNS7_10__identityEEEvT0_T1_T2_T3_T4_T6_E12temp_storage;
	add.s32 	%r348, %r347, %r346;
	st.shared.f32 	[%r348+8], %f418;
$L__BB8_20:
	bar.sync 	0;
	setp.ne.s32 	%p80, %r1, 0;
	@%p80 bra 	$L__BB8_72;
	setp.gt.s32 	%p81, %r67, 32;
	ld.shared.f32 	%f345, [_ZZN3cub18CUB_300001_SM_10006detail6reduce28DeviceReduceSingleTileKernelINS2_10policy_hubIfyN4cuda3std3__44plusIfEEE10Policy1000EPfSC_iS9_ffNS7_10__identityEEEvT0_T1_T2_T3_T4_T6_E12temp_storage+12];
	add.f32 	%f346, %f418, %f345;
	selp.f32 	%f347, %f346, %f418, %p81;
	setp.gt.s32 	%p82, %r67, 64;
	ld.shared.f32 	%f348, [_ZZN3cub18CUB_300001_SM_10006detail6reduce28DeviceReduceSingleTileKernelINS2_10policy_hubIfyN4cuda3std3__44plusIfEEE10Policy1000EPfSC_iS9_ffNS7_10__identityEEEvT0_T1_T2_T3_T4_T6_E12temp_storage+16];
	add.f32 	%f349, %f348, %f347;
	selp.f32 	%f350, %f349, %f347, %p82;
	setp.gt.s32 	%p83, %r67, 96;
	ld.shared.f32 	%f351, [_ZZN3cub18CUB_300001_SM_10006detail6reduce28DeviceReduceSingleTileKernelINS2_10policy_hubIfyN4cuda3std3__44plusIfEEE10Policy1000EPfSC_iS9_ffNS7_10__identityEEEvT0_T1_T2_T3_T4_T6_E12temp_storage+20];
	add.f32 	%f352, %f351, %f350;
	selp.f32 	%f353, %f352, %f350, %p83;
	setp.gt.s32 	%p84, %r67, 128;
	ld.shared.f32 	%f354, [_ZZN3cub18CUB_300001_SM_10006detail6reduce28DeviceReduceSingleTileKernelINS2_10policy_hubIfyN4cuda3std3__44plusIfEEE10Policy1000EPfSC_iS9_ffNS7_10__identityEEEvT0_T1_T2_T3_T4_T6_E12temp_storage+24];
	add.f32 	%f355, %f354, %f353;
	selp.f32 	%f356, %f355, %f353, %p84;
	setp.gt.s32 	%p85, %r67, 160;
	ld.shared.f32 	%f357, [_ZZN3cub18CUB_300001_SM_10006detail6reduce28DeviceReduceSingleTileKernelINS2_10policy_hubIfyN4cuda3std3__44plusIfEEE10Policy1000EPfSC_iS9_ffNS7_10__identityEEEvT0_T1_T2_T3_T4_T6_E12temp_storage+28];
	add.f32 	%f358, %f357, %f356;
	selp.f32 	%f359, %f358, %f356, %p85;
	setp.gt.s32 	%p86, %r67, 192;
	ld.shared.f32 	%f360, [_ZZN3cub18CUB_300001_SM_10006detail6reduce28DeviceReduceSingleTileKernelINS2_10policy_hubIfyN4cuda3std3__44plusIfEEE10Policy1000EPfSC_iS9_ffNS7_10__identityEEEvT0_T1_T2_T3_T4_T6_E12temp_storage+32];
	add.f32 	%f361, %f360, %f359;
	selp.f32 	%f362, %f361, %f359, %p86;
	setp.gt.s32 	%p87, %r67, 224;
	ld.shared.f32 	%f363, [_ZZN3cub18CUB_300001_SM_10006detail6reduce28DeviceReduceSingleTileKernelINS2_10policy_hubIfyN4cuda3std3__44plusIfEEE10Policy1000EPfSC_iS9_ffNS7_10__identityEEEvT0_T1_T2_T3_T4_T6_E12temp_storage+36];
	add.f32 	%f364, %f363, %f362;
	selp.f32 	%f418, %f364, %f362, %p87;
	bra.uni 	$L__BB8_72;
$L__BB8_22:
	mov.u32 	%r13, %tid.x;
	shl.b32 	%r224, %r13, 2;
	mul.wide.u32 	%rd86, %r224, 4;
	add.s64 	%rd76, %rd16, %rd86;
	// begin inline asm
	ld.global.nc.v2.u64 {%rd74, %rd75}, [%rd76];
	// end inline asm
	mov.b64 	{%r225, %r226}, %rd75;
	mov.b64 	{%r227, %r228}, %rd74;
	mov.b32 	%f225, %r228;
	mov.b32 	%f226, %r227;
	mov.b32 	%f227, %r226;
	mov.b32 	%f228, %r225;
	add.s64 	%rd79, %rd76, 4096;
	// begin inline asm
	ld.global.nc.v2.u64 {%rd77, %rd78}, [%rd79];
	// end inline asm
	mov.b64 	{%r229, %r230}, %rd78;
	mov.b64 	{%r231, %r232}, %rd77;
	mov.b32 	%f229, %r232;
	mov.b32 	%f230, %r231;
	mov.b32 	%f231, %r230;
	mov.b32 	%f232, %r229;
	add.s64 	%rd82, %rd76, 8192;
	// begin inline asm
	ld.global.nc.v2.u64 {%rd80, %rd81}, [%rd82];
	// end inline asm
	mov.b64 	{%r233, %r234}, %rd81;
	mov.b64 	{%r235, %r236}, %rd80;
	mov.b32 	%f233, %r236;
	mov.b32 	%f234, %r235;
	mov.b32 	%f235, %r234;
	mov.b32 	%f236, %r233;
	add.s64 	%rd85, %rd76, 12288;
	// begin inline asm
	ld.global.nc.v2.u64 {%rd83, %rd84}, [%rd85];
	// end inline asm
	mov.b64 	{%r237, %r238}, %rd84;
	mov.b64 	{%r239, %r240}, %rd83;
	mov.b32 	%f237, %r240;
	mov.b32 	%f238, %r239;
	mov.b32 	%f239, %r238;
	mov.b32 	%f240, %r237;
	add.f32 	%f241, %f226, %f225;
	add.f32 	%f242, %f228, %f227;
	add.f32 	%f243, %f230, %f229;
	add.f32 	%f244, %f232, %f231;
	add.f32 	%f245, %f234, %f233;
	add.f32 	%f246, %f236, %f235;
	add.f32 	%f247, %f238, %f237;
	add.f32 	%f248, %f240, %f239;
	add.f32 	%f249, %f241, %f242;
	add.f32 	%f250, %f243, %f244;
	add.f32 	%f251, %f245, %f246;
	add.f32 	%f252, %f247, %f248;
	add.f32 	%f253, %f249, %f250;
	add.f32 	%f254, %f251, %f252;
	add.f32 	%f404, %f253, %f254;
	setp.lt.u32 	%p50, %r67, 8192;
	mov.b32 	%r387, 4096;
	@%p50 bra 	$L__BB8_26;
	add.s32 	%r14, %r67, -4096;
	mov.b32 	%r387, 4096;
$L__BB8_24:
	mul.wide.s32 	%rd99, %r387, 4;
	add.s64 	%rd89, %rd76, %rd99;
	// begin inline asm
	ld.global.nc.v2.u64 {%rd87, %rd88}, [%rd89];
	// end inline asm
	mov.b64 	{%r242, %r243}, %rd88;
	mov.b64 	{%r244, %r245}, %rd87;
	mov.b32 	%f255, %r245;
	mov.b32 	%f256, %r244;
	mov.b32 	%f257, %r243;
	mov.b32 	%f258, %r242;
	add.s64 	%rd92, %rd89, 4096;
	// begin inline asm
	ld.global.nc.v2.u64 {%rd90, %rd91}, [%rd92];
	// end inline asm
	mov.b64 	{%r246, %r247}, %rd91;
	mov.b64 	{%r248, %r249}, %rd90;
	mov.b32 	%f259, %r249;
	mov.b32 	%f260, %r248;
	mov.b32 	%f261, %r247;
	mov.b32 	%f262, %r246;
	add.s64 	%rd95, %rd89, 8192;
	// begin inline asm
	ld.global.nc.v2.u64 {%rd93, %rd94}, [%rd95];
	// end inline asm
	mov.b64 	{%r250, %r251}, %rd94;
	mov.b64 	{%r252, %r253}, %rd93;
	mov.b32 	%f263, %r253;
	mov.b32 	%f264, %r252;
	mov.b32 	%f265, %r251;
	mov.b32 	%f266, %r250;
	add.s64 	%rd98, %rd89, 12288;
	// begin inline asm
	ld.global.nc.v2.u64 {%rd96, %rd97}, [%rd98];
	// end inline asm
	mov.b64 	{%r254, %r255}, %rd97;
	mov.b64 	{%r256, %r257}, %rd96;
	mov.b32 	%f267, %r257;
	mov.b32 	%f268, %r256;
	mov.b32 	%f269, %r255;
	mov.b32 	%f270, %r254;
	add.f32 	%f271, %f404, %f256;
	add.f32 	%f272, %f255, %f258;
	add.f32 	%f273, %f257, %f260;
	add.f32 	%f274, %f259, %f262;
	add.f32 	%f275, %f261, %f264;
	add.f32 	%f276, %f263, %f266;
	add.f32 	%f277, %f265, %f268;
	add.f32 	%f278, %f267, %f270;
	add.f32 	%f279, %f271, %f272;
	add.f32 	%f280, %f273, %f274;
	add.f32 	%f281, %f275, %f276;
	add.f32 	%f282, %f277, %f278;
	add.f32 	%f283, %f279, %f280;
	add.f32 	%f284, %f281, %f282;
	add.f32 	%f285, %f283, %f284;
	add.f32 	%f404, %f285, %f269;
	sub.s32 	%r258, %r67, %r387;
	setp.lt.s32 	%p51, %r258, 4096;
	@%p51 bra 	$L__BB8_34;
	add.s32 	%r387, %r387, 4096;
	setp.le.s32 	%p52, %r387, %r14;
	@%p52 bra 	$L__BB8_24;
$L__BB8_26:
	setp.le.s32 	%p53, %r67, %r387;
	@%p53 bra 	$L__BB8_34;
	sub.s32 	%r18, %r67, %r387;
	setp.ge.s32 	%p54, %r13, %r18;
	@%p54 bra 	$L__BB8_34;
	not.b32 	%r259, %r13;
	add.s32 	%r260, %r67, %r259;
	sub.s32 	%r19, %r260, %r387;
	and.b32  	%r261, %r19, 768;
	setp.eq.s32 	%p55, %r261, 768;
	mov.u32 	%r391, %r13;
	@%p55 bra 	$L__BB8_31;
	add.s32 	%r389, %r13, %r387;
	shr.u32 	%r262, %r19, 8;
	add.s32 	%r263, %r262, 1;
	and.b32  	%r264, %r263, 3;
	neg.s32 	%r388, %r264;
	mov.u32 	%r391, %r13;
$L__BB8_30:
	.pragma "nounroll";
	mul.wide.u32 	%rd101, %r389, 4;
	add.s64 	%rd100, %rd16, %rd101;
	// begin inline asm
	ld.global.nc.u32 %r265, [%rd100];
	// end inline asm
	mov.b32 	%f287, %r265;
	add.f32 	%f404, %f404, %f287;
	add.s32 	%r391, %r391, 256;
	add.s32 	%r389, %r389, 256;
	add.s32 	%r388, %r388, 1;
	setp.ne.s32 	%p56, %r388, 0;
	@%p56 bra 	$L__BB8_30;
$L__BB8_31:
	setp.lt.u32 	%p57, %r19, 768;
	@%p57 bra 	$L__BB8_34;
	cvt.u64.u32 	%rd102, %r391;
	cvt.u64.u32 	%rd103, %r387;
	add.s64 	%rd104, %rd102, %rd103;
	shl.b64 	%rd105, %rd104, 2;
	add.s64 	%rd106, %rd105, %rd16;
	add.s64 	%rd122, %rd106, 2048;
	add.s32 	%r392, %r391, %r387;
$L__BB8_33:
	mul.wide.u32 	%rd111, %r392, 4;
	add.s64 	%rd107, %rd16, %rd111;
	// begin inline asm
	ld.global.nc.u32 %r266, [%rd107];
	// end inline asm
	mov.b32 	%f288, %r266;
	add.f32 	%f289, %f404, %f288;
	add.s64 	%rd108, %rd122, -1024;
	// begin inline asm
	ld.global.nc.u32 %r267, [%rd108];
	// end inline asm
	mov.b32 	%f290, %r267;
	add.f32 	%f291, %f289, %f290;
	// begin inline asm
	ld.global.nc.u32 %r268, [%rd122];
	// end inline asm
	mov.b32 	%f292, %r268;
	add.f32 	%f293, %f291, %f292;
	add.s64 	%rd110, %rd122, 1024;
	// begin inline asm
	ld.global.nc.u32 %r269, [%rd110];
	// end inline asm
	mov.b32 	%f294, %r269;
	add.f32 	%f404, %f293, %f294;
	add.s32 	%r391, %r391, 1024;
	add.s64 	%rd122, %rd122, 4096;
	add.s32 	%r392, %r392, 1024;
	setp.lt.s32 	%p58, %r391, %r18;
	@%p58 bra 	$L__BB8_33;
$L__BB8_34:
	// begin inline asm
	mov.u32 %r270, %laneid;
	// end inline asm
	mov.b32 	%r272, %f404;
	mov.b32 	%r273, 1;
	mov.b32 	%r294, 31;
	mov.b32 	%r295, -1;
	// begin inline asm
	shfl.sync.down.b32 %r271, %r272, %r273, %r294, %r295;
	// end inline asm
	setp.gt.s32 	%p59, %r270, 30;
	mov.b32 	%f295, %r271;
	add.f32 	%f296, %f404, %f295;
	selp.f32 	%f297, %f404, %f296, %p59;
	mov.b32 	%r277, %f297;
	mov.b32 	%r278, 2;
	// begin inline asm
	shfl.sync.down.b32 %r276, %r277, %r278, %r294, %r295;
	// end inline asm
	setp.gt.s32 	%p60, %r270, 29;
	mov.b32 	%f298, %r276;
	add.f32 	%f299, %f297, %f298;
	selp.f32 	%f300, %f297, %f299, %p60;
	mov.b32 	%r282, %f300;
	mov.b32 	%r283, 4;
	// begin inline asm
	shfl.sync.down.b32 %r281, %r282, %r283, %r294, %r295;
	// end inline asm
	setp.gt.s32 	%p61, %r270, 27;
	mov.b32 	%f301, %r281;
	add.f32 	%f302, %f300, %f301;
	selp.f32 	%f303, %f300, %f302, %p61;
	mov.b32 	%r287, %f303;
	mov.b32 	%r288, 8;
	// begin inline asm
	shfl.sync.down.b32 %r286, %r287, %r288, %r294, %r295;
	// end inline asm
	setp.gt.s32 	%p62, %r270, 23;
	mov.b32 	%f304, %r286;
	add.f32 	%f305, %f303, %f304;
	selp.f32 	%f306, %f303, %f305, %p62;
	mov.b32 	%r292, %f306;
	mov.b32 	%r293, 16;
	// begin inline asm
	shfl.sync.down.b32 %r291, %r292, %r293, %r294, %r295;
	// end inline asm
	setp.gt.s32 	%p63, %r270, 15;
	mov.b32 	%f307, %r291;
	add.f32 	%f26, %f306, %f307;
	selp.f32 	%f418, %f306, %f26, %p63;
	setp.ne.s32 	%p64, %r270, 0;
	@%p64 bra 	$L__BB8_36;
	shr.u32 	%r296, %r13, 3;
	and.b32  	%r297, %r296, 124;
	mov.u32 	%r298, _ZZN3cub18CUB_300001_SM_10006detail6reduce28DeviceReduceSingleTileKernelINS2_10policy_hubIfyN4cuda3std3__44plusIfEEE10Policy1000EPfSC_iS9_ffNS7_10__identityEEEvT0_T1_T2_T3_T4_T6_E12temp_storage;
	add.s32 	%r299, %r298, %r297;
	st.shared.f32 	[%r299+8], %f26;
$L__BB8_36:
	bar.sync 	0;
	setp.ne.s32 	%p65, %r13, 0;
	@%p65 bra 	$L__BB8_72;
	ld.shared.f32 	%f308, [_ZZN3cub18CUB_300001_SM_10006detail6reduce28DeviceReduceSingleTileKernelINS2_10policy_hubIfyN4cuda3std3__44plusIfEEE10Policy1000EPfSC_iS9_ffNS7_10__identityEEEvT0_T1_T2_T3_T4_T6_E12temp_storage+12];
	add.f32 	%f309, %f418, %f308;
	ld.shared.f32 	%f310, [_ZZN3cub18CUB_300001_SM_10006detail6reduce28DeviceReduceSingleTileKernelINS2_10policy_hubIfyN4cuda3std3__44plusIfEEE10Policy1000EPfSC_iS9_ffNS7_10__identityEEEvT0_T1_T2_T3_T4_T6_E12temp_storage+16];
	add.f32 	%f311, %f309, %f310;
	ld.shared.f32 	%f312, [_ZZN3cub18CUB_300001_SM_10006detail6reduce28DeviceReduceSingleTileKernelINS2_10policy_hubIfyN4cuda3std3__44plusIfEEE10Policy1000EPfSC_iS9_ffNS7_10__identityEEEvT0_T1_T2_T3_T4_T6_E12temp_storage+20];
	add.f32 	%f313, %f311, %f312;
	ld.shared.f32 	%f314, [_ZZN3cub18CUB_300001_SM_10006detail6reduce28DeviceReduceSingleTileKernelINS2_10policy_hubIfyN4cuda3std3__44plusIfEEE10Policy1000EPfSC_iS9_ffNS7_10__identityEEEvT0_T1_T2_T3_T4_T6_E12temp_storage+24];
	add.f32 	%f315, %f313, %f314;
	ld.shared.f32 	%f316, [_ZZN3cub18CUB_300001_SM_10006detail6reduce28DeviceReduceSingleTileKernelINS2_10policy_hubIfyN4cuda3std3__44plusIfEEE10Policy1000EPfSC_iS9_ffNS7_10__identityEEEvT0_T1_T2_T3_T4_T6_E12temp_storage+28];
	add.f32 	%f317, %f315, %f316;
	ld.shared.f32 	%f318, [_ZZN3cub18CUB_300001_SM_10006detail6reduce28DeviceReduceSingleTileKernelINS2_10policy_hubIfyN4cuda3std3__44plusIfEEE10Policy1000EPfSC_iS9_ffNS7_10__identityEEEvT0_T1_T2_T3_T4_T6_E12temp_storage+32];
	add.f32 	%f319, %f317, %f318;
	ld.shared.f32 	%f320, [_ZZN3cub18CUB_300001_SM_10006detail6reduce28DeviceReduceSingleTileKernelINS2_10policy_hubIfyN4cuda3std3__44plusIfEEE10Policy1000EPfSC_iS9_ffNS7_10__identityEEEvT0_T1_T2_T3_T4_T6_E12temp_storage+36];
	add.f32 	%f418, %f319, %f320;
	bra.uni 	$L__BB8_72;
$L__BB8_38:
	setp.gt.s32 	%p3, %r67, 4095;
	@%p3 bra 	$L__BB8_56;
	mov.u32 	%r34, %tid.x;
	setp.ge.s32 	%p20, %r34, %r67;
	mov.f32 	%f410, 0f00000000;
	mov.u32 	%r397, %r34;
	@%p20 bra 	$L__BB8_41;
	mul.wide.u32 	%rd66, %r34, 4;
	add.s64 	%rd65, %rd16, %rd66;
	// begin inline asm
	ld.global.nc.u32 %r144, [%rd65];
	// end inline asm
	mov.b32 	%f410, %r144;
	add.s32 	%r397, %r34, 256;
$L__BB8_41:
	setp.ge.s32 	%p21, %r397, %r67;
	@%p21 bra 	$L__BB8_47;
	not.b32 	%r145, %r397;
	add.s32 	%r37, %r67, %r145;
	and.b32  	%r146, %r37, 768;
	setp.eq.s32 	%p22, %r146, 768;
	@%p22 bra 	$L__BB8_45;
	mul.wide.u32 	%rd67, %r397, 4;
	add.s64 	%rd123, %rd16, %rd67;
	shr.u32 	%r147, %r37, 8;
	add.s32 	%r148, %r147, 1;
	and.b32  	%r149, %r148, 3;
	neg.s32 	%r395, %r149;
$L__BB8_44:
	.pragma "nounroll";
	// begin inline asm
	ld.global.nc.u32 %r150, [%rd123];
	// end inline asm
	mov.b32 	%f157, %r150;
	add.f32 	%f410, %f410, %f157;
	add.s32 	%r397, %r397, 256;
	add.s64 	%rd123, %rd123, 1024;
	add.s32 	%r395, %r395, 1;
	setp.ne.s32 	%p23, %r395, 0;
	@%p23 bra 	$L__BB8_44;
$L__BB8_45:
	setp.lt.u32 	%p24, %r37, 768;
	@%p24 bra 	$L__BB8_47;
$L__BB8_46:
	mul.wide.s32 	%rd73, %r397, 4;
	add.s64 	%rd69, %rd16, %rd73;
	// begin inline asm
	ld.global.nc.u32 %r151, [%rd69];
	// end inline asm
	mov.b32 	%f158, %r151;
	add.f32 	%f159, %f410, %f158;
	add.s64 	%rd70, %rd69, 1024;
	// begin inline asm
	ld.global.nc.u32 %r152, [%rd70];
	// end inline asm
	mov.b32 	%f160, %r152;
	add.f32 	%f161, %f159, %f160;
	add.s64 	%rd71, %rd69, 2048;
	// begin inline asm
	ld.global.nc.u32 %r153, [%rd71];
	// end inline asm
	mov.b32 	%f162, %r153;
	add.f32 	%f163, %f161, %f162;
	add.s64 	%rd72, %rd69, 3072;
	// begin inline asm
	ld.global.nc.u32 %r154, [%rd72];
	// end inline asm
	mov.b32 	%f164, %r154;
	add.f32 	%f410, %f163, %f164;
	add.s32 	%r397, %r397, 1024;
	setp.lt.s32 	%p25, %r397, %r67;
	@%p25 bra 	$L__BB8_46;
$L__BB8_47:
	setp.lt.s32 	%p26, %r67, 256;
	@%p26 bra 	$L__BB8_52;
	// begin inline asm
	mov.u32 %r193, %laneid;
	// end inline asm
	mov.b32 	%r195, %f410;
	mov.b32 	%r196, 1;
	mov.b32 	%r217, 31;
	mov.b32 	%r218, -1;
	// begin inline asm
	shfl.sync.down.b32 %r194, %r195, %r196, %r217, %r218;
	// end inline asm
	setp.gt.s32 	%p42, %r193, 30;
	mov.b32 	%f199, %r194;
	add.f32 	%f200, %f410, %f199;
	selp.f32 	%f201, %f410, %f200, %p42;
	mov.b32 	%r200, %f201;
	mov.b32 	%r201, 2;
	// begin inline asm
	shfl.sync.down.b32 %r199, %r200, %r201, %r217, %r218;
	// end inline asm
	setp.gt.s32 	%p43, %r193, 29;
	mov.b32 	%f202, %r199;
	add.f32 	%f203, %f201, %f202;
	selp.f32 	%f204, %f201, %f203, %p43;
	mov.b32 	%r205, %f204;
	mov.b32 	%r206, 4;
	// begin inline asm
	shfl.sync.down.b32 %r204, %r205, %r206, %r217, %r218;
	// end inline asm
	setp.gt.s32 	%p44, %r193, 27;
	mov.b32 	%f205, %r204;
	add.f32 	%f206, %f204, %f205;
	selp.f32 	%f207, %f204, %f206, %p44;
	mov.b32 	%r210, %f207;
	mov.b32 	%r211, 8;
	// begin inline asm
	shfl.sync.down.b32 %r209, %r210, %r211, %r217, %r218;
	// end inline asm
	setp.gt.s32 	%p45, %r193, 23;
	mov.b32 	%f208, %r209;
	add.f32 	%f209, %f207, %f208;
	selp.f32 	%f210, %f207, %f209, %p45;
	mov.b32 	%r215, %f210;
	mov.b32 	%r216, 16;
	// begin inline asm
	shfl.sync.down.b32 %r214, %r215, %r216, %r217, %r218;
	// end inline asm
	setp.gt.s32 	%p46, %r193, 15;
	mov.b32 	%f211, %r214;
	add.f32 	%f38, %f210, %f211;
	selp.f32 	%f418, %f210, %f38, %p46;
	setp.ne.s32 	%p47, %r193, 0;
	@%p47 bra 	$L__BB8_50;
	shr.u32 	%r219, %r34, 3;
	and.b32  	%r220, %r219, 124;
	mov.u32 	%r221, _ZZN3cub18CUB_300001_SM_10006detail6reduce28DeviceReduceSingleTileKernelINS2_10policy_hubIfyN4cuda3std3__44plusIfEEE10Policy1000EPfSC_iS9_ffNS7_10__identityEEEvT0_T1_T2_T3_T4_T6_E12temp_storage;
	add.s32 	%r222, %r221, %r220;
	st.shared.f32 	[%r222+8], %f38;
$L__BB8_50:
	bar.sync 	0;
	setp.ne.s32 	%p48, %r34, 0;
	@%p48 bra 	$L__BB8_72;
	ld.shared.f32 	%f212, [_ZZN3cub18CUB_300001_SM_10006detail6reduce28DeviceReduceSingleTileKernelINS2_10policy_hubIfyN4cuda3std3__44plusIfEEE10Policy1000EPfSC_iS9_ffNS7_10__identityEEEvT0_T1_T2_T3_T4_T6_E12temp_storage+12];
	add.f32 	%f213, %f418, %f212;
	ld.shared.f32 	%f214, [_ZZN3cub18CUB_300001_SM_10006detail6reduce28DeviceReduceSingleTileKernelINS2_10policy_hubIfyN4cuda3std3__44plusIfEEE10Policy1000EPfSC_iS9_ffNS7_10__identityEEEvT0_T1_T2_T3_T4_T6_E12temp_storage+16];
	add.f32 	%f215, %f213, %f214;
	ld.shared.f32 	%f216, [_ZZN3cub18CUB_300001_SM_10006detail6reduce28DeviceReduceSingleTileKernelINS2_10policy_hubIfyN4cuda3std3__44plusIfEEE10Policy1000EPfSC_iS9_ffNS7_10__identityEEEvT0_T1_T2_T3_T4_T6_E12temp_storage+20];
	add.f32 	%f217, %f215, %f216;
	ld.shared.f32 	%f218, [_ZZN3cub18CUB_300001_SM_10006detail6reduce28DeviceReduceSingleTileKernelINS2_10policy_hubIfyN4cuda3std3__44plusIfEEE10Policy1000EPfSC_iS9_ffNS7_10__identityEEEvT0_T1_T2_T3_T4_T6_E12temp_storage+24];
	add.f32 	%f219, %f217, %f218;
	ld.shared.f32 	%f220, [_ZZN3cub18CUB_300001_SM_10006detail6reduce28DeviceReduceSingleTileKernelINS2_10policy_hubIfyN4cuda3std3__44plusIfEEE10Policy1000EPfSC_iS9_ffNS7_10__identityEEEvT0_T1_T2_T3_T4_T6_E12temp_storage+28];
	add.f32 	%f221, %f219, %f220;
	ld.shared.f32 	%f222, [_ZZN3cub18CUB_300001_SM_10006detail6reduce28DeviceReduceSingleTileKernelINS2_10policy_hubIfyN4cuda3std3__44plusIfEEE10Policy1000EPfSC_iS9_ffNS7_10__identityEEEvT0_T1_T2_T3_T4_T6_E12temp_storage+32];
	add.f32 	%f223, %f221, %f222;
	ld.shared.f32 	%f224, [_ZZN3cub18CUB_300001_SM_10006detail6reduce28DeviceReduceSingleTileKernelINS2_10policy_hubIfyN4cuda3std3__44plusIfEEE10Policy1000EPfSC_iS9_ffNS7_10__identityEEEvT0_T1_T2_T3_T4_T6_E12temp_storage+36];
	add.f32 	%f418, %f223, %f224;
	bra.uni 	$L__BB8_72;
$L__BB8_52:
	// begin inline asm
	mov.u32 %r155, %laneid;
	// end inline asm
	and.b32  	%r181, %r34, 992;
	add.s32 	%r182, %r181, 32;
	setp.gt.s32 	%p27, %r182, %r67;
	not.b32 	%r183, %r181;
	add.s32 	%r184, %r67, %r183;
	selp.b32 	%r179, %r184, 31, %p27;
	mov.b32 	%r157, %f410;
	mov.b32 	%r158, 1;
	mov.b32 	%r180, -1;
	// begin inline asm
	shfl.sync.down.b32 %r156, %r157, %r158, %r179, %r180;
	// end inline asm
	setp.lt.s32 	%p28, %r155, %r179;
	mov.b32 	%f165, %r156;
	add.f32 	%f166, %f410, %f165;
	selp.f32 	%f167, %f166, %f410, %p28;
	mov.b32 	%r162, %f167;
	mov.b32 	%r163, 2;
	// begin inline asm
	shfl.sync.down.b32 %r161, %r162, %r163, %r179, %r180;
	// end inline asm
	add.s32 	%r185, %r155, 2;
	setp.gt.s32 	%p29, %r185, %r179;
	mov.b32 	%f168, %r161;
	add.f32 	%f169, %f167, %f168;
	selp.f32 	%f170, %f167, %f169, %p29;
	mov.b32 	%r167, %f170;
	mov.b32 	%r168, 4;
	// begin inline asm
	shfl.sync.down.b32 %r166, %r167, %r168, %r179, %r180;
	// end inline asm
	add.s32 	%r186, %r155, 4;
	setp.gt.s32 	%p30, %r186, %r179;
	mov.b32 	%f171, %r166;
	add.f32 	%f172, %f170, %f171;
	selp.f32 	%f173, %f170, %f172, %p30;
	mov.b32 	%r172, %f173;
	mov.b32 	%r173, 8;
	// begin inline asm
	shfl.sync.down.b32 %r171, %r172, %r173, %r179, %r180;
	// end inline asm
	add.s32 	%r187, %r155, 8;
	setp.gt.s32 	%p31, %r187, %r179;
	mov.b32 	%f174, %r171;
	add.f32 	%f175, %f173, %f174;
	selp.f32 	%f176, %f173, %f175, %p31;
	mov.b32 	%r177, %f176;
	mov.b32 	%r178, 16;
	// begin inline asm
	shfl.sync.down.b32 %r176, %r177, %r178, %r179, %r180;
	// end inline asm
	add.s32 	%r188, %r155, 16;
	setp.gt.s32 	%p32, %r188, %r179;
	mov.b32 	%f177, %r176;
	add.f32 	%f178, %f176, %f177;
	selp.f32 	%f418, %f176, %f178, %p32;
	setp.ne.s32 	%p33, %r155, 0;
	@%p33 bra 	$L__BB8_54;
	shr.u32 	%r189, %r34, 3;
	and.b32  	%r190, %r189, 124;
	mov.u32 	%r191, _ZZN3cub18CUB_300001_SM_10006detail6reduce28DeviceReduceSingleTileKernelINS2_10policy_hubIfyN4cuda3std3__44plusIfEEE10Policy1000EPfSC_iS9_ffNS7_10__identityEEEvT0_T1_T2_T3_T4_T6_E12temp_storage;
	add.s32 	%r192, %r191, %r190;
	st.shared.f32 	[%r192+8], %f418;
$L__BB8_54:
	bar.sync 	0;
	setp.ne.s32 	%p34, %r34, 0;
	@%p34 bra 	$L__BB8_72;
	setp.gt.s32 	%p35, %r67, 32;
	ld.shared.f32 	%f179, [_ZZN3cub18CUB_300001_SM_10006detail6reduce28DeviceReduceSingleTileKernelINS2_10policy_hubIfyN4cuda3std3__44plusIfEEE10Policy1000EPfSC_iS9_ffNS7_10__identityEEEvT0_T1_T2_T3_T4_T6_E12temp_storage+12];
	add.f32 	%f180, %f418, %f179;
	selp.f32 	%f181, %f180, %f418, %p35;
	setp.gt.s32 	%p36, %r67, 64;
	ld.shared.f32 	%f182, [_ZZN3cub18CUB_300001_SM_10006detail6reduce28DeviceReduceSingleTileKernelINS2_10policy_hubIfyN4cuda3std3__44plusIfEEE10Policy1000EPfSC_iS9_ffNS7_10__identityEEEvT0_T1_T2_T3_T4_T6_E12temp_storage+16];
	add.f32 	%f183, %f182, %f181;
	selp.f32 	%f184, %f183, %f181, %p36;
	setp.gt.s32 	%p37, %r67, 96;
	ld.shared.f32 	%f185, [_ZZN3cub18CUB_300001_SM_10006detail6reduce28DeviceReduceSingleTileKernelINS2_10policy_hubIfyN4cuda3std3__44plusIfEEE10Policy1000EPfSC_iS9_ffNS7_10__identityEEEvT0_T1_T2_T3_T4_T6_E12temp_storage+20];
	add.f32 	%f186, %f185, %f184;
	selp.f32 	%f187, %f186, %f184, %p37;
	setp.gt.s32 	%p38, %r67, 128;
	ld.shared.f32 	%f188, [_ZZN3cub18CUB_300001_SM_10006detail6reduce28DeviceReduceSingleTileKernelINS2_10policy_hubIfyN4cuda3std3__44plusIfEEE10Policy1000EPfSC_iS9_ffNS7_10__identityEEEvT0_T1_T2_T3_T4_T6_E12temp_storage+24];
	add.f32 	%f189, %f188, %f187;
	selp.f32 	%f190, %f189, %f187, %p38;
	setp.gt.s32 	%p39, %r67, 160;
	ld.shared.f32 	%f191, [_ZZN3cub18CUB_300001_SM_10006detail6reduce28DeviceReduceSingleTileKernelINS2_10policy_hubIfyN4cuda3std3__44plusIfEEE10Policy1000EPfSC_iS9_ffNS7_10__identityEEEvT0_T1_T2_T3_T4_T6_E12temp_storage+28];
	add.f32 	%f192, %f191, %f190;
	selp.f32 	%f193, %f192, %f190, %p39;
	setp.gt.s32 	%p40, %r67, 192;
	ld.shared.f32 	%f194, [_ZZN3cub18CUB_300001_SM_10006detail6reduce28DeviceReduceSingleTileKernelINS2_10policy_hubIfyN4cuda3std3__44plusIfEEE10Policy1000EPfSC_iS9_ffNS7_10__identityEEEvT0_T1_T2_T3_T4_T6_E12temp_storage+32];
	add.f32 	%f195, %f194, %f193;
	selp.f32 	%f196, %f195, %f193, %p40;
	setp.gt.s32 	%p41, %r67, 224;
	ld.shared.f32 	%f197, [_ZZN3cub18CUB_300001_SM_10006detail6reduce28DeviceReduceSingleTileKernelINS2_10policy_hubIfyN4cuda3std3__44plusIfEEE10Policy1000EPfSC_iS9_ffNS7_10__identityEEEvT0_T1_T2_T3_T4_T6_E12temp_storage+36];
	add.f32 	%f198, %f197, %f196;
	selp.f32 	%f418, %f198, %f196, %p41;
	bra.uni 	$L__BB8_72;
$L__BB8_56:
	mov.u32 	%r46, %tid.x;
	mul.wide.u32 	%rd35, %r46, 4;
	add.s64 	%rd19, %rd16, %rd35;
	// begin inline asm
	ld.global.nc.u32 %r68, [%rd19];
	// end inline asm
	mov.b32 	%f59, %r68;
	add.s64 	%rd20, %rd19, 1024;
	// begin inline asm
	ld.global.nc.u32 %r69, [%rd20];
	// end inline asm
	mov.b32 	%f60, %r69;
	add.s64 	%rd21, %rd19, 2048;
	// begin inline asm
	ld.global.nc.u32 %r70, [%rd21];
	// end inline asm
	mov.b32 	%f61, %r70;
	add.s64 	%rd22, %rd19, 3072;
	// begin inline asm
	ld.global.nc.u32 %r71, [%rd22];
	// end inline asm
	mov.b32 	%f62, %r71;
	add.s64 	%rd23, %rd19, 4096;
	// begin inline asm
	ld.global.nc.u32 %r72, [%rd23];
	// end inline asm
	mov.b32 	%f63, %r72;
	add.s64 	%rd24, %rd19, 5120;
	// begin inline asm
	ld.global.nc.u32 %r73, [%rd24];
	// end inline asm
	mov.b32 	%f64, %r73;
	add.s64 	%rd25, %rd19, 6144;
	// begin inline asm
	ld.global.nc.u32 %r74, [%rd25];
	// end inline asm
	mov.b32 	%f65, %r74;
	add.s64 	%rd26, %rd19, 7168;
	// begin inline asm
	ld.global.nc.u32 %r75, [%rd26];
	// end inline asm
	mov.b32 	%f66, %r75;
	add.s64 	%rd27, %rd19, 8192;
	// begin inline asm
	ld.global.nc.u32 %r76, [%rd27];
	// end inline asm
	mov.b32 	%f67, %r76;
	add.s64 	%rd28, %rd19, 9216;
	// begin inline asm
	ld.global.nc.u32 %r77, [%rd28];
	// end inline asm
	mov.b32 	%f68, %r77;
	add.s64 	%rd29, %rd19, 10240;
	// begin inline asm
	ld.global.nc.u32 %r78, [%rd29];
	// end inline asm
	mov.b32 	%f69, %r78;
	add.s64 	%rd30, %rd19, 11264;
	// begin inline asm
	ld.global.nc.u32 %r79, [%rd30];
	// end inline asm
	mov.b32 	%f70, %r79;
	add.s64 	%rd31, %rd19, 12288;
	// begin inline asm
	ld.global.nc.u32 %r80, [%rd31];
	// end inline asm
	mov.b32 	%f71, %r80;
	add.s64 	%rd32, %rd19, 13312;
	// begin inline asm
	ld.global.nc.u32 %r81, [%rd32];
	// end inline asm
	mov.b32 	%f72, %r81;
	add.s64 	%rd33, %rd19, 14336;
	// begin inline asm
	ld.global.nc.u32 %r82, [%rd33];
	// end inline asm
	mov.b32 	%f73, %r82;
	add.s64 	%rd34, %rd19, 15360;
	// begin inline asm
	ld.global.nc.u32 %r83, [%rd34];
	// end inline asm
	mov.b32 	%f74, %r83;
	add.f32 	%f75, %f59, %f60;
	add.f32 	%f76, %f61, %f62;
	add.f32 	%f77, %f63, %f64;
	add.f32 	%f78, %f65, %f66;
	add.f32 	%f79, %f67, %f68;
	add.f32 	%f80, %f69, %f70;
	add.f32 	%f81, %f71, %f72;
	add.f32 	%f82, %f73, %f74;
	add.f32 	%f83, %f75, %f76;
	add.f32 	%f84, %f77, %f78;
	add.f32 	%f85, %f79, %f80;
	add.f32 	%f86, %f81, %f82;
	add.f32 	%f87, %f83, %f84;
	add.f32 	%f88, %f85, %f86;
	add.f32 	%f417, %f87, %f88;
	setp.lt.u32 	%p4, %r67, 8192;
	mov.b32 	%r400, 4096;
	@%p4 bra 	$L__BB8_60;
	add.s32 	%r47, %r67, -4096;
	mov.b32 	%r400, 4096;
$L__BB8_58:
	mul.wide.s32 	%rd52, %r400, 4;
	add.s64 	%rd36, %rd19, %rd52;
	// begin inline asm
	ld.global.nc.u32 %r86, [%rd36];
	// end inline asm
	mov.b32 	%f89, %r86;
	add.s64 	%rd37, %rd36, 1024;
	// begin inline asm
	ld.global.nc.u32 %r87, [%rd37];
	// end inline asm
	mov.b32 	%f90, %r87;
	add.s64 	%rd38, %rd36, 2048;
	// begin inline asm
	ld.global.nc.u32 %r88, [%rd38];
	// end inline asm
	mov.b32 	%f91, %r88;
	add.s64 	%rd39, %rd36, 3072;
	// begin inline asm
	ld.global.nc.u32 %r89, [%rd39];
	// end inline asm
	mov.b32 	%f92, %r89;
	add.s64 	%rd40, %rd36, 4096;
	// begin inline asm
	ld.global.nc.u32 %r90, [%rd40];
	// end inline asm
	mov.b32 	%f93, %r90;
	add.s64 	%rd41, %rd36, 5120;
	// begin inline asm
	ld.global.nc.u32 %r91, [%rd41];
	// end inline asm
	mov.b32 	%f94, %r91;
	add.s64 	%rd42, %rd36, 6144;
	// begin inline asm
	ld.global.nc.u32 %r92, [%rd42];
	// end inline asm
	mov.b32 	%f95, %r92;
	add.s64 	%rd43, %rd36, 7168;
	// begin inline asm
	ld.global.nc.u32 %r93, [%rd43];
	// end inline asm
	mov.b32 	%f96, %r93;
	add.s64 	%rd44, %rd36, 8192;
	// begin inline asm
	ld.global.nc.u32 %r94, [%rd44];
	// end inline asm
	mov.b32 	%f97, %r94;
	add.s64 	%rd45, %rd36, 9216;
	// begin inline asm
	ld.global.nc.u32 %r95, [%rd45];
	// end inline asm
	mov.b32 	%f98, %r95;
	add.s64 	%rd46, %rd36, 10240;
	// begin inline asm
	ld.global.nc.u32 %r96, [%rd46];
	// end inline asm
	mov.b32 	%f99, %r96;
	add.s64 	%rd47, %rd36, 11264;
	// begin inline asm
	ld.global.nc.u32 %r97, [%rd47];
	// end inline asm
	mov.b32 	%f100, %r97;
	add.s64 	%rd48, %rd36, 12288;
	// begin inline asm
	ld.global.nc.u32 %r98, [%rd48];
	// end inline asm
	mov.b32 	%f101, %r98;
	add.s64 	%rd49, %rd36, 13312;
	// begin inline asm
	ld.global.nc.u32 %r99, [%rd49];
	// end inline asm
	mov.b32 	%f102, %r99;
	add.s64 	%rd50, %rd36, 14336;
	// begin inline asm
	ld.global.nc.u32 %r100, [%rd50];
	// end inline asm
	mov.b32 	%f103, %r100;
	add.s64 	%rd51, %rd36, 15360;
	// begin inline asm
	ld.global.nc.u32 %r101, [%rd51];
	// end inline asm
	mov.b32 	%f104, %r101;
	add.f32 	%f105, %f417, %f89;
	add.f32 	%f106, %f90, %f91;
	add.f32 	%f107, %f92, %f93;
	add.f32 	%f108, %f94, %f95;
	add.f32 	%f109, %f96, %f97;
	add.f32 	%f110, %f98, %f99;
	add.f32 	%f111, %f100, %f101;
	add.f32 	%f112, %f102, %f103;
	add.f32 	%f113, %f105, %f106;
	add.f32 	%f114, %f107, %f108;
	add.f32 	%f115, %f109, %f110;
	add.f32 	%f116, %f111, %f112;
	add.f32 	%f117, %f113, %f114;
	add.f32 	%f118, %f115, %f116;
	add.f32 	%f119, %f117, %f118;
	add.f32 	%f417, %f119, %f104;
	sub.s32 	%r102, %r67, %r400;
	setp.lt.s32 	%p5, %r102, 4096;
	@%p5 bra 	$L__BB8_68;
	add.s32 	%r400, %r400, 4096;
	setp.le.s32 	%p6, %r400, %r47;
	@%p6 bra 	$L__BB8_58;
$L__BB8_60:
	setp.le.s32 	%p7, %r67, %r400;
	@%p7 bra 	$L__BB8_68;
	sub.s32 	%r51, %r67, %r400;
	setp.ge.s32 	%p8, %r46, %r51;
	@%p8 bra 	$L__BB8_68;
	not.b32 	%r103, %r46;
	add.s32 	%r104, %r67, %r103;
	sub.s32 	%r52, %r104, %r400;
	and.b32  	%r105, %r52, 768;
	setp.eq.s32 	%p9, %r105, 768;
	mov.u32 	%r404, %r46;
	@%p9 bra 	$L__BB8_65;
	add.s32 	%r402, %r46, %r400;
	shr.u32 	%r106, %r52, 8;
	add.s32 	%r107, %r106, 1;
	and.b32  	%r108, %r107, 3;
	neg.s32 	%r401, %r108;
	mov.u32 	%r404, %r46;
$L__BB8_64:
	.pragma "nounroll";
	mul.wide.u32 	%rd54, %r402, 4;
	add.s64 	%rd53, %rd16, %rd54;
	// begin inline asm
	ld.global.nc.u32 %r109, [%rd53];
	// end inline asm
	mov.b32 	%f121, %r109;
	add.f32 	%f417, %f417, %f121;
	add.s32 	%r404, %r404, 256;
	add.s32 	%r402, %r402, 256;
	add.s32 	%r401, %r401, 1;
	setp.ne.s32 	%p10, %r401, 0;
	@%p10 bra 	$L__BB8_64;
$L__BB8_65:
	setp.lt.u32 	%p11, %r52, 768;
	@%p11 bra 	$L__BB8_68;
	cvt.u64.u32 	%rd55, %r404;
	cvt.u64.u32 	%rd56, %r400;
	add.s64 	%rd57, %rd55, %rd56;
	shl.b64 	%rd58, %rd57, 2;
	add.s64 	%rd59, %rd58, %rd16;
	add.s64 	%rd124, %rd59, 2048;
	add.s32 	%r405, %r404, %r400;
$L__BB8_67:
	mul.wide.u32 	%rd64, %r405, 4;
	add.s64 	%rd60, %rd16, %rd64;
	// begin inline asm
	ld.global.nc.u32 %r110, [%rd60];
	// end inline asm
	mov.b32 	%f122, %r110;
	add.f32 	%f123, %f417, %f122;
	add.s64 	%rd61, %rd124, -1024;
	// begin inline asm
	ld.global.nc.u32 %r111, [%rd61];
	// end inline asm
	mov.b32 	%f124, %r111;
	add.f32 	%f125, %f123, %f124;
	// begin inline asm
	ld.global.nc.u32 %r112, [%rd124];
	// end inline asm
	mov.b32 	%f126, %r112;
	add.f32 	%f127, %f125, %f126;
	add.s64 	%rd63, %rd124, 1024;
	// begin inline asm
	ld.global.nc.u32 %r113, [%rd63];
	// end inline asm
	mov.b32 	%f128, %r113;
	add.f32 	%f417, %f127, %f128;
	add.s32 	%r404, %r404, 1024;
	add.s64 	%rd124, %rd124, 4096;
	add.s32 	%r405, %r405, 1024;
	setp.lt.s32 	%p12, %r404, %r51;
	@%p12 bra 	$L__BB8_67;
$L__BB8_68:
	// begin inline asm
	mov.u32 %r114, %laneid;
	// end inline asm
	mov.b32 	%r116, %f417;
	mov.b32 	%r117, 1;
	mov.b32 	%r138, 31;
	mov.b32 	%r139, -1;
	// begin inline asm
	shfl.sync.down.b32 %r115, %r116, %r117, %r138, %r139;
	// end inline asm
	setp.gt.s32 	%p13, %r114, 30;
	mov.b32 	%f129, %r115;
	add.f32 	%f130, %f417, %f129;
	selp.f32 	%f131, %f417, %f130, %p13;
	mov.b32 	%r121, %f131;
	mov.b32 	%r122, 2;
	// begin inline asm
	shfl.sync.down.b32 %r120, %r121, %r122, %r138, %r139;
	// end inline asm
	setp.gt.s32 	%p14, %r114, 29;
	mov.b32 	%f132, %r120;
	add.f32 	%f133, %f131, %f132;
	selp.f32 	%f134, %f131, %f133, %p14;
	mov.b32 	%r126, %f134;
	mov.b32 	%r127, 4;
	// begin inline asm
	shfl.sync.down.b32 %r125, %r126, %r127, %r138, %r139;
	// end inline asm
	setp.gt.s32 	%p15, %r114, 27;
	mov.b32 	%f135, %r125;
	add.f32 	%f136, %f134, %f135;
	selp.f32 	%f137, %f134, %f136, %p15;
	mov.b32 	%r131, %f137;
	mov.b32 	%r132, 8;
	// begin inline asm
	shfl.sync.down.b32 %r130, %r131, %r132, %r138, %r139;
	// end inline asm
	setp.gt.s32 	%p16, %r114, 23;
	mov.b32 	%f138, %r130;
	add.f32 	%f139, %f137, %f138;
	selp.f32 	%f140, %f137, %f139, %p16;
	mov.b32 	%r136, %f140;
	mov.b32 	%r137, 16;
	// begin inline asm
	shfl.sync.down.b32 %r135, %r136, %r137, %r138, %r139;
	// end inline asm
	setp.gt.s32 	%p17, %r114, 15;
	mov.b32 	%f141, %r135;
	add.f32 	%f54, %f140, %f141;
	selp.f32 	%f418, %f140, %f54, %p17;
	setp.ne.s32 	%p18, %r114, 0;
	@%p18 bra 	$L__BB8_70;
	shr.u32 	%r140, %r46, 3;
	and.b32  	%r141, %r140, 124;
	mov.u32 	%r142, _ZZN3cub18CUB_300001_SM_10006detail6reduce28DeviceReduceSingleTileKernelINS2_10policy_hubIfyN4cuda3std3__44plusIfEEE10Policy1000EPfSC_iS9_ffNS7_10__identityEEEvT0_T1_T2_T3_T4_T6_E12temp_storage;
	add.s32 	%r143, %r142, %r141;
	st.shared.f32 	[%r143+8], %f54;
$L__BB8_70:
	bar.sync 	0;
	setp.ne.s32 	%p19, %r46, 0;
	@%p19 bra 	$L__BB8_72;
	ld.shared.f32 	%f142, [_ZZN3cub18CUB_300001_SM_10006detail6reduce28DeviceReduceSingleTileKernelINS2_10policy_hubIfyN4cuda3std3__44plusIfEEE10Policy1000EPfSC_iS9_ffNS7_10__identityEEEvT0_T1_T2_T3_T4_T6_E12temp_storage+12];
	add.f32 	%f143, %f418, %f142;
	ld.shared.f32 	%f144, [_ZZN3cub18CUB_300001_SM_10006detail6reduce28DeviceReduceSingleTileKernelINS2_10policy_hubIfyN4cuda3std3__44plusIfEEE10Policy1000EPfSC_iS9_ffNS7_10__identityEEEvT0_T1_T2_T3_T4_T6_E12temp_storage+16];
	add.f32 	%f145, %f143, %f144;
	ld.shared.f32 	%f146, [_ZZN3cub18CUB_300001_SM_10006detail6reduce28DeviceReduceSingleTileKernelINS2_10policy_hubIfyN4cuda3std3__44plusIfEEE10Policy1000EPfSC_iS9_ffNS7_10__identityEEEvT0_T1_T2_T3_T4_T6_E12temp_storage+20];
	add.f32 	%f147, %f145, %f146;
	ld.shared.f32 	%f148, [_ZZN3cub18CUB_300001_SM_10006detail6reduce28DeviceReduceSingleTileKernelINS2_10policy_hubIfyN4cuda3std3__44plusIfEEE10Policy1000EPfSC_iS9_ffNS7_10__identityEEEvT0_T1_T2_T3_T4_T6_E12temp_storage+24];
	add.f32 	%f149, %f147, %f148;
	ld.shared.f32 	%f150, [_ZZN3cub18CUB_300001_SM_10006detail6reduce28DeviceReduceSingleTileKernelINS2_10policy_hubIfyN4cuda3std3__44plusIfEEE10Policy1000EPfSC_iS9_ffNS7_10__identityEEEvT0_T1_T2_T3_T4_T6_E12temp_storage+28];
	add.f32 	%f151, %f149, %f150;
	ld.shared.f32 	%f152, [_ZZN3cub18CUB_300001_SM_10006detail6reduce28DeviceReduceSingleTileKernelINS2_10policy_hubIfyN4cuda3std3__44plusIfEEE10Policy1000EPfSC_iS9_ffNS7_10__identityEEEvT0_T1_T2_T3_T4_T6_E12temp_storage+32];
	add.f32 	%f153, %f151, %f152;
	ld.shared.f32 	%f154, [_ZZN3cub18CUB_300001_SM_10006detail6reduce28DeviceReduceSingleTileKernelINS2_10policy_hubIfyN4cuda3std3__44plusIfEEE10Policy1000EPfSC_iS9_ffNS7_10__identityEEEvT0_T1_T2_T3_T4_T6_E12temp_storage+36];
	add.f32 	%f418, %f153, %f154;
$L__BB8_72:
	mov.u32 	%r379, %tid.x;
	setp.ne.s32 	%p95, %r379, 0;
	@%p95 bra 	$L__BB8_74;
	add.f32 	%f391, %f58, %f418;
	st.global.f32 	[%rd1], %f391;
$L__BB8_74:
	ret;

}
	// .globl	_ZN3cub18CUB_300001_SM_10006detail10radix_sort31DeviceRadixSortSingleTileKernelINS1_5radix10policy_hubIfNS0_8NullTypeEyE10Policy1000ELNS0_9SortOrderE0EfS6_yNS1_21identity_decomposer_tEEEvPKT1_PSB_PKT2_PSF_T3_iiT4_
.visible .entry _ZN3cub18CUB_300001_SM_10006detail10radix_sort31DeviceRadixSortSingleTileKernelINS1_5radix10policy_hubIfNS0_8NullTypeEyE10Policy1000ELNS0_9SortOrderE0EfS6_yNS1_21identity_decomposer_tEEEvPKT1_PSB_PKT2_PSF_T3_iiT4_(
	.param .u64 .ptr .align 1 _ZN3cub18CUB_300001_SM_10006detail10radix_sort31DeviceRadixSortSingleTileKernelINS1_5radix10policy_hubIfNS0_8NullTypeEyE10Policy1000ELNS0_9SortOrderE0EfS6_yNS1_21identity_decomposer_tEEEvPKT1_PSB_PKT2_PSF_T3_iiT4__param_0,
	.param .u64 .ptr .align 1 _ZN3cub18CUB_300001_SM_10006detail10radix_sort31DeviceRadixSortSingleTileKernelINS1_5radix10policy_hubIfNS0_8NullTypeEyE10Policy1000ELNS0_9SortOrderE0EfS6_yNS1_21identity_decomposer_tEEEvPKT1_PSB_PKT2_PSF_T3_iiT4__param_1,
	.param .u64 .ptr .align 1 _ZN3cub18CUB_300001_SM_10006detail10radix_sort31DeviceRadixSortSingleTileKernelINS1_5radix10policy_hubIfNS0_8NullTypeEyE10Policy1000ELNS0_9SortOrderE0EfS6_yNS1_21identity_decomposer_tEEEvPKT1_PSB_PKT2_PSF_T3_iiT4__param_2,
	.param .u64 .ptr .align 1 _ZN3cub18CUB_300001_SM_10006detail10radix_sort31DeviceRadixSortSingleTileKernelINS1_5radix10policy_hubIfNS0_8NullTypeEyE10Policy1000ELNS0_9SortOrderE0EfS6_yNS1_21identity_decomposer_tEEEvPKT1_PSB_PKT2_PSF_T3_iiT4__param_3,
	.param .u64 _ZN3cub18CUB_300001_SM_10006detail10radix_sort31DeviceRadixSortSingleTileKernelINS1_5radix10policy_hubIfNS0_8NullTypeEyE10Policy1000ELNS0_9SortOrderE0EfS6_yNS1_21identity_decomposer_tEEEvPKT1_PSB_PKT2_PSF_T3_iiT4__param_4,
	.param .u32 _ZN3cub18CUB_300001_SM_10006detail10radix_sort31DeviceRadixSortSingleTileKernelINS1_5radix10policy_hubIfNS0_8NullTypeEyE10Policy1000ELNS0_9SortOrderE0EfS6_yNS1_21identity_decomposer_tEEEvPKT1_PSB_PKT2_PSF_T3_iiT4__param_5,
	.param .u32 _ZN3cub18CUB_300001_SM_10006detail10radix_sort31DeviceRadixSortSingleTileKernelINS1_5radix10policy_hubIfNS0_8NullTypeEyE10Policy1000ELNS0_9SortOrderE0EfS6_yNS1_21identity_decomposer_tEEEvPKT1_PSB_PKT2_PSF_T3_iiT4__param_6,
	.param .align 1 .b8 _ZN3cub18CUB_300001_SM_10006detail10radix_sort31DeviceRadixSortSingleTileKernelINS1_5radix10policy_hubIfNS0_8NullTypeEyE10Policy1000ELNS0_9SortOrderE0EfS6_yNS1_21identity_decomposer_tEEEvPKT1_PSB_PKT2_PSF_T3_iiT4__param_7[1]
)
.maxntid 256
.minnctapersm 1
{
	.reg .pred 	%p<109>;
	.reg .b16 	%rs<39>;
	.reg .b32 	%r<782>;
	.reg .b64 	%rd<29>;
	// demoted variable
	.shared .align 16 .b8 _ZZN3cub18CUB_300001_SM_10006detail10radix_sort31DeviceRadixSortSingleTileKernelINS1_5radix10policy_hubIfNS0_8NullTypeEyE10Policy1000ELNS0_9SortOrderE0EfS6_yNS1_21identity_decomposer_tEEEvPKT1_PSB_PKT2_PSF_T3_iiT4_E12temp_storage[33856];
	ld.param.u64 	%rd5, [_ZN3cub18CUB_300001_SM_10006detail10radix_sort31DeviceRadixSortSingleTileKernelINS1_5radix10policy_hubIfNS0_8NullTypeEyE10Policy1000ELNS0_9SortOrderE0EfS6_yNS1_21identity_decomposer_tEEEvPKT1_PSB_PKT2_PSF_T3_iiT4__param_0];
	ld.param.u64 	%rd3, [_ZN3cub18CUB_300001_SM_10006detail10radix_sort31DeviceRadixSortSingleTileKernelINS1_5radix10policy_hubIfNS0_8NullTypeEyE10Policy1000ELNS0_9SortOrderE0EfS6_yNS1_21identity_decomposer_tEEEvPKT1_PSB_PKT2_PSF_T3_iiT4__param_1];
	ld.param.u64 	%rd4, [_ZN3cub18CUB_300001_SM_10006detail10radix_sort31DeviceRadixSortSingleTileKernelINS1_5radix10policy_hubIfNS0_8NullTypeEyE10Policy1000ELNS0_9SortOrderE0EfS6_yNS1_21identity_decomposer_tEEEvPKT1_PSB_PKT2_PSF_T3_iiT4__param_4];
	ld.param.u32 	%r208, [_ZN3cub18CUB_300001_SM_10006detail10radix_sort31DeviceRadixSortSingleTileKernelINS1_5radix10policy_hubIfNS0_8NullTypeEyE10Policy1000ELNS0_9SortOrderE0EfS6_yNS1_21identity_decomposer_tEEEvPKT1_PSB_PKT2_PSF_T3_iiT4__param_5];
	ld.param.u32 	%r209, [_ZN3cub18CUB_300001_SM_10006detail10radix_sort31DeviceRadixSortSingleTileKernelINS1_5radix10policy_hubIfNS0_8NullTypeEyE10Policy1000ELNS0_9SortOrderE0EfS6_yNS1_21identity_decomposer_tEEEvPKT1_PSB_PKT2_PSF_T3_iiT4__param_6];
	cvta.to.global.u64 	%rd6, %rd5;
	cvt.u32.u64 	%r1, %rd4;
	mov.u32 	%r2, %tid.x;
	mul.lo.s32 	%r3, %r2, 19;
	setp.ge.s32 	%p1, %r3, %r1;
	mul.wide.u32 	%rd7, %r3, 4;
	add.s64 	%rd1, %rd6, %rd7;
	mov.b32 	%r740, 2147483647;
	@%p1 bra 	$L__BB9_2;
	ld.global.u32 	%r740, [%rd1];
$L__BB9_2:
	add.s32 	%r212, %r3, 1;
	setp.ge.s32 	%p2, %r212, %r1;
	mov.b32 	%r741, 2147483647;
	@%p2 bra 	$L__BB9_4;
	ld.global.u32 	%r741, [%rd1+4];
$L__BB9_4:
	add.s32 	%r214, %r3, 2;
	setp.ge.s32 	%p3, %r214, %r1;
	mov.b32 	%r742, 2147483647;
	@%p3 bra 	$L__BB9_6;
	ld.global.u32 	%r742, [%rd1+8];
$L__BB9_6:
	add.s32 	%r216, %r3, 3;
	setp.ge.s32 	%p4, %r216, %r1;
	mov.b32 	%r743, 2147483647;
	@%p4 bra 	$L__BB9_8;
	ld.global.u32 	%r743, [%rd1+12];
$L__BB9_8:
	add.s32 	%r218, %r3, 4;
	setp.ge.s32 	%p5, %r218, %r1;
	mov.b32 	%r744, 2147483647;
	@%p5 bra 	$L__BB9_10;
	ld.global.u32 	%r744, [%rd1+16];
$L__BB9_10:
	add.s32 	%r220, %r3, 5;
	setp.ge.s32 	%p6, %r220, %r1;
	mov.b32 	%r745, 2147483647;
	@%p6 bra 	$L__BB9_12;
	ld.global.u32 	%r745, [%rd1+20];
$L__BB9_12:
	add.s32 	%r222, %r3, 6;
	setp.ge.s32 	%p7, %r222, %r1;
	mov.b32 	%r746, 2147483647;
	@%p7 bra 	$L__BB9_14;
	ld.global.u32 	%r746, [%rd1+24];
$L__BB9_14:
	add.s32 	%r224, %r3, 7;
	setp.ge.s32 	%p8, %r224, %r1;
	mov.b32 	%r747, 2147483647;
	@%p8 bra 	$L__BB9_16;
	ld.global.u32 	%r747, [%rd1+28];
$L__BB9_16:
	add.s32 	%r226, %r3, 8;
	setp.ge.s32 	%p9, %r226, %r1;
	mov.b32 	%r748, 2147483647;
	@%p9 bra 	$L__BB9_18;
	ld.global.u32 	%r748, [%rd1+32];
$L__BB9_18:
	add.s32 	%r228, %r3, 9;
	setp.ge.s32 	%p10, %r228, %r1;
	mov.b32 	%r749, 2147483647;
	@%p10 bra 	$L__BB9_20;
	ld.global.u32 	%r749, [%rd1+36];
$L__BB9_20:
	add.s32 	%r230, %r3, 10;
	setp.ge.s32 	%p11, %r230, %r1;
	mov.b32 	%r750, 2147483647;
	@%p11 bra 	$L__BB9_22;
	ld.global.u32 	%r750, [%rd1+40];
$L__BB9_22:
	add.s32 	%r232, %r3, 11;
	setp.ge.s32 	%p12, %r232, %r1;
	mov.b32 	%r751, 2147483647;
	@%p12 bra 	$L__BB9_24;
	ld.global.u32 	%r751, [%rd1+44];
$L__BB9_24:
	add.s32 	%r234, %r3, 12;
	setp.ge.s32 	%p13, %r234, %r1;
	mov.b32 	%r752, 2147483647;
	@%p13 bra 	$L__BB9_26;
	ld.global.u32 	%r752, [%rd1+48];
$L__BB9_26:
	add.s32 	%r236, %r3, 13;
	setp.ge.s32 	%p14, %r236, %r1;
	mov.b32 	%r753, 2147483647;
	@%p14 bra 	$L__BB9_28;
	ld.global.u32 	%r753, [%rd1+52];
$L__BB9_28:
	add.s32 	%r238, %r3, 14;
	setp.ge.s32 	%p15, %r238, %r1;
	mov.b32 	%r754, 2147483647;
	@%p15 bra 	$L__BB9_30;
	ld.global.u32 	%r754, [%rd1+56];
$L__BB9_30:
	add.s32 	%r240, %r3, 15;
	setp.ge.s32 	%p16, %r240, %r1;
	mov.b32 	%r755, 2147483647;
	@%p16 bra 	$L__BB9_32;
	ld.global.u32 	%r755, [%rd1+60];
$L__BB9_32:
	add.s32 	%r242, %r3, 16;
	setp.ge.s32 	%p17, %r242, %r1;
	mov.b32 	%r756, 2147483647;
	@%p17 bra 	$L__BB9_34;
	ld.global.u32 	%r756, [%rd1+64];
$L__BB9_34:
	add.s32 	%r244, %r3, 17;
	setp.ge.s32 	%p18, %r244, %r1;
	mov.b32 	%r757, 2147483647;
	@%p18 bra 	$L__BB9_36;
	ld.global.u32 	%r757, [%rd1+68];
$L__BB9_36:
	add.s32 	%r246, %r3, 18;
	setp.ge.s32 	%p19, %r246, %r1;
	mov.b32 	%r758, 2147483647;
	@%p19 bra 	$L__BB9_38;
	ld.global.u32 	%r758, [%rd1+72];
$L__BB9_38:
	bar.sync 	0;
	setp.gt.s32 	%p20, %r740, -1;
	selp.b32 	%r248, -2147483648, -1, %p20;
	xor.b32  	%r779, %r248, %r740;
	setp.gt.s32 	%p21, %r741, -1;
	selp.b32 	%r249, -2147483648, -1, %p21;
	xor.b32  	%r778, %r249, %r741;
	setp.gt.s32 	%p22, %r742, -1;
	selp.b32 	%r250, -2147483648, -1, %p22;
	xor.b32  	%r777, %r250, %r742;
	setp.gt.s32 	%p23, %r743, -1;
	selp.b32 	%r251, -2147483648, -1, %p23;
	xor.b32  	%r776, %r251, %r743;
	setp.gt.s32 	%p24, %r744, -1;
	selp.b32 	%r252, -2147483648, -1, %p24;
	xor.b32  	%r775, %r252, %r744;
	setp.gt.s32 	%p25, %r745, -1;
	selp.b32 	%r253, -2147483648, -1, %p25;
	xor.b32  	%r774, %r253, %r745;
	setp.gt.s32 	%p26, %r746, -1;
	selp.b32 	%r254, -2147483648, -1, %p26;
	xor.b32  	%r773, %r254, %r746;
	setp.gt.s32 	%p27, %r747, -1;
	selp.b32 	%r255, -2147483648, -1, %p27;
	xor.b32  	%r772, %r255, %r747;
	setp.gt.s32 	%p28, %r748, -1;
	selp.b32 	%r256, -2147483648, -1, %p28;
	xor.b32  	%r771, %r256, %r748;
	setp.gt.s32 	%p29, %r749, -1;
	selp.b32 	%r257, -2147483648, -1, %p29;
	xor.b32  	%r770, %r257, %r749;
	setp.gt.s32 	%p30, %r750, -1;
	selp.b32 	%r258, -2147483648, -1, %p30;
	xor.b32  	%r769, %r258, %r750;
	setp.gt.s32 	%p31, %r751, -1;
	selp.b32 	%r259, -2147483648, -1, %p31;
	xor.b32  	%r768, %r259, %r751;
	setp.gt.s32 	%p32, %r752, -1;
	selp.b32 	%r260, -2147483648, -1, %p32;
	xor.b32  	%r767, %r260, %r752;
	setp.gt.s32 	%p33, %r753, -1;
	selp.b32 	%r261, -2147483648, -1, %p33;
	xor.b32  	%r766, %r261, %r753;
	setp.gt.s32 	%p34, %r754, -1;
	selp.b32 	%r262, -2147483648, -1, %p34;
	xor.b32  	%r765, %r262, %r754;
	setp.gt.s32 	%p35, %r755, -1;
	selp.b32 	%r263, -2147483648, -1, %p35;
	xor.b32  	%r764, %r263, %r755;
	setp.gt.s32 	%p36, %r756, -1;
	selp.b32 	%r264, -2147483648, -1, %p36;
	xor.b32  	%r763, %r264, %r756;
	setp.gt.s32 	%p37, %r757, -1;
	selp.b32 	%r265, -2147483648, -1, %p37;
	xor.b32  	%r762, %r265, %r757;
	setp.gt.s32 	%p38, %r758, -1;
	selp.b32 	%r266, -2147483648, -1, %p38;
	xor.b32  	%r761, %r266, %r758;
	shr.u32 	%r61, %r2, 5;
	shl.b32 	%r267, %r2, 2;
	mov.u32 	%r268, _ZZN3cub18CUB_300001_SM_10006detail10radix_sort31DeviceRadixSortSingleTileKernelINS1_5radix10policy_hubIfNS0_8NullTypeEyE10Policy1000ELNS0_9SortOrderE0EfS6_yNS1_21identity_decomposer_tEEEvPKT1_PSB_PKT2_PSF_T3_iiT4_E12temp_storage;
	add.s32 	%r62, %r268, %r267;
	shl.b32 	%r269, %r2, 7;
	add.s32 	%r63, %r62, %r269;
	shl.b32 	%r270, %r61, 2;
	add.s32 	%r271, %r268, %r270;
	add.s32 	%r64, %r271, 33792;
	mad.lo.s32 	%r65, %r2, -56, %r63;
	add.s32 	%r760, %r208, 6;
	sub.s32 	%r759, %r209, %r208;
$L__BB9_39:
	add.s32 	%r331, %r760, -6;
	min.s32 	%r274, %r759, 6;
	mov.b32 	%r360, 0;
	st.shared.u32 	[%r62], %r360;
	st.shared.u32 	[%r62+1024], %r360;
	st.shared.u32 	[%r62+2048], %r360;
	st.shared.u32 	[%r62+3072], %r360;
	st.shared.u32 	[%r62+4096], %r360;
	st.shared.u32 	[%r62+5120], %r360;
	st.shared.u32 	[%r62+6144], %r360;
	st.shared.u32 	[%r62+7168], %r360;
	st.shared.u32 	[%r62+8192], %r360;
	st.shared.u32 	[%r62+9216], %r360;
	st.shared.u32 	[%r62+10240], %r360;
	st.shared.u32 	[%r62+11264], %r360;
	st.shared.u32 	[%r62+12288], %r360;
	st.shared.u32 	[%r62+13312], %r360;
	st.shared.u32 	[%r62+14336], %r360;
	st.shared.u32 	[%r62+15360], %r360;
	st.shared.u32 	[%r62+16384], %r360;
	st.shared.u32 	[%r62+17408], %r360;
	st.shared.u32 	[%r62+18432], %r360;
	st.shared.u32 	[%r62+19456], %r360;
	st.shared.u32 	[%r62+20480], %r360;
	st.shared.u32 	[%r62+21504], %r360;
	st.shared.u32 	[%r62+22528], %r360;
	st.shared.u32 	[%r62+23552], %r360;
	st.shared.u32 	[%r62+24576], %r360;
	st.shared.u32 	[%r62+25600], %r360;
	st.shared.u32 	[%r62+26624], %r360;
	st.shared.u32 	[%r62+27648], %r360;
	st.shared.u32 	[%r62+28672], %r360;
	st.shared.u32 	[%r62+29696], %r360;
	st.shared.u32 	[%r62+30720], %r360;
	st.shared.u32 	[%r62+31744], %r360;
	st.shared.u32 	[%r62+32768], %r360;
	// begin inline asm
	bmsk.clamp.b32 %r272, %r360, %r274;
	// end inline asm
	setp.eq.s32 	%p39, %r779, 2147483647;
	selp.b32 	%r276, -2147483648, %r779, %p39;
	// begin inline asm
	shr.b32 %r275, %r276, %r331;
	// end inline asm
	and.b32  	%r363, %r272, %r275;
	shl.b32 	%r364, %r363, 10;
	and.b32  	%r365, %r364, 31744;
	add.s32 	%r366, %r62, %r365;
	shr.u32 	%r367, %r363, 4;
	and.b32  	%r368, %r367, 268435454;
	add.s32 	%r90, %r366, %r368;
	ld.shared.u16 	%rs1, [%r90];
	add.s16 	%rs20, %rs1, 1;
	st.shared.u16 	[%r90], %rs20;
	setp.eq.s32 	%p40, %r778, 2147483647;
	selp.b32 	%r279, -2147483648, %r778, %p40;
	// begin inline asm
	shr.b32 %r278, %r279, %r331;
	// end inline asm
	and.b32  	%r369, %r272, %r278;
	shl.b32 	%r370, %r369, 10;
	and.b32  	%r371, %r370, 31744;
	add.s32 	%r372, %r62, %r371;
	shr.u32 	%r373, %r369, 4;
	and.b32  	%r374, %r373, 268435454;
	add.s32 	%r91, %r372, %r374;
	ld.shared.u16 	%rs2, [%r91];
	add.s16 	%rs21, %rs2, 1;
	st.shared.u16 	[%r91], %rs21;
	setp.eq.s32 	%p41, %r777, 2147483647;
	selp.b32 	%r282, -2147483648, %r777, %p41;
	// begin inline asm
	shr.b32 %r281, %r282, %r331;
	// end inline asm
	and.b32  	%r375, %r272, %r281;
	shl.b32 	%r376, %r375, 10;
	and.b32  	%r377, %r376, 31744;
	add.s32 	%r378, %r62, %r377;
	shr.u32 	%r379, %r375, 4;
	and.b32  	%r380, %r379, 268435454;
	add.s32 	%r92, %r378, %r380;
	ld.shared.u16 	%rs3, [%r92];
	add.s16 	%rs22, %rs3, 1;
	st.shared.u16 	[%r92], %rs22;
	setp.eq.s32 	%p42, %r776, 2147483647;
	selp.b32 	%r285, -2147483648, %r776, %p42;
	// begin inline asm
	shr.b32 %r284, %r285, %r331;
	// end inline asm
	and.b32  	%r381, %r272, %r284;
	shl.b32 	%r382, %r381, 10;
	and.b32  	%r383, %r382, 31744;
	add.s32 	%r384, %r62, %r383;
	shr.u32 	%r385, %r381, 4;
	and.b32  	%r386, %r385, 268435454;
	add.s32 	%r93, %r384, %r386;
	ld.shared.u16 	%rs4, [%r93];
	add.s16 	%rs23, %rs4, 1;
	st.shared.u16 	[%r93], %rs23;
	setp.eq.s32 	%p43, %r775, 2147483647;
	selp.b32 	%r288, -2147483648, %r775, %p43;
	// begin inline asm
	shr.b32 %r287, %r288, %r331;
	// end inline asm
	and.b32  	%r387, %r272, %r287;
	shl.b32 	%r388, %r387, 10;
	and.b32  	%r389, %r388, 31744;
	add.s32 	%r390, %r62, %r389;
	shr.u32 	%r391, %r387, 4;
	and.b32  	%r392, %r391, 268435454;
	add.s32 	%r94, %r390, %r392;
	ld.shared.u16 	%rs5, [%r94];
	add.s16 	%rs24, %rs5, 1;
	st.shared.u16 	[%r94], %rs24;
	setp.eq.s32 	%p44, %r774, 2147483647;
	selp.b32 	%r291, -2147483648, %r774, %p44;
	// begin inline asm
	shr.b32 %r290, %r291, %r331;
	// end inline asm
	and.b32  	%r393, %r272, %r290;
	shl.b32 	%r394, %r393, 10;
	and.b32  	%r395, %r394, 31744;
	add.s32 	%r396, %r62, %r395;
	shr.u32 	%r397, %r393, 4;
	and.b32  	%r398, %r397, 268435454;
	add.s32 	%r95, %r396, %r398;
	ld.shared.u16 	%rs6, [%r95];
	add.s16 	%rs25, %rs6, 1;
	st.shared.u16 	[%r95], %rs25;
	setp.eq.s32 	%p45, %r773, 2147483647;
	selp.b32 	%r294, -2147483648, %r773, %p45;
	// begin inline asm
	shr.b32 %r293, %r294, %r331;
	// end inline asm
	and.b32  	%r399, %r272, %r293;
	shl.b32 	%r400, %r399, 10;
	and.b32  	%r401, %r400, 31744;
	add.s32 	%r402, %r62, %r401;
	shr.u32 	%r403, %r399, 4;
	and.b32  	%r404, %r403, 268435454;
	add.s32 	%r96, %r402, %r404;
	ld.shared.u16 	%rs7, [%r96];
	add.s16 	%rs26, %rs7, 1;
	st.shared.u16 	[%r96], %rs26;
	setp.eq.s32 	%p46, %r772, 2147483647;
	selp.b32 	%r297, -2147483648, %r772, %p46;
	// begin inline asm
	shr.b32 %r296, %r297, %r331;
	// end inline asm
	and.b32  	%r405, %r272, %r296;
	shl.b32 	%r406, %r405, 10;
	and.b32  	%r407, %r406, 31744;
	add.s32 	%r408, %r62, %r407;
	shr.u32 	%r409, %r405, 4;
	and.b32  	%r410, %r409, 268435454;
	add.s32 	%r97, %r408, %r410;
	ld.shared.u16 	%rs8, [%r97];
	add.s16 	%rs27, %rs8, 1;
	st.shared.u16 	[%r97], %rs27;
	setp.eq.s32 	%p47, %r771, 2147483647;
	selp.b32 	%r300, -2147483648, %r771, %p47;
	// begin inline asm
	shr.b32 %r299, %r300, %r331;
	// end inline asm
	and.b32  	%r411, %r272, %r299;
	shl.b32 	%r412, %r411, 10;
	and.b32  	%r413, %r412, 31744;
	add.s32 	%r414, %r62, %r413;
	shr.u32 	%r415, %r411, 4;
	and.b32  	%r416, %r415, 268435454;
	add.s32 	%r98, %r414, %r416;
	ld.shared.u16 	%rs9, [%r98];
	add.s16 	%rs28, %rs9, 1;
	st.shared.u16 	[%r98], %rs28;
	setp.eq.s32 	%p48, %r770, 2147483647;
	selp.b32 	%r303, -2147483648, %r770, %p48;
	// begin inline asm
	shr.b32 %r302, %r303, %r331;
	// end inline asm
	and.b32  	%r417, %r272, %r302;
	shl.b32 	%r418, %r417, 10;
	and.b32  	%r419, %r418, 31744;
	add.s32 	%r420, %r62, %r419;
	shr.u32 	%r421, %r417, 4;
	and.b32  	%r422, %r421, 268435454;
	add.s32 	%r99, %r420, %r422;
	ld.shared.u16 	%rs10, [%r99];
	add.s16 	%rs29, %rs10, 1;
	st.shared.u16 	[%r99], %rs29;
	setp.eq.s32 	%p49, %r769, 2147483647;
	selp.b32 	%r306, -2147483648, %r769, %p49;
	// begin inline asm
	shr.b32 %r305, %r306, %r331;
	// end inline asm
	and.b32  	%r423, %r272, %r305;
	shl.b32 	%r424, %r423, 10;
	and.b32  	%r425, %r424, 31744;
	add.s32 	%r426, %r62, %r425;
	shr.u32 	%r427, %r423, 4;
	and.b32  	%r428, %r427, 268435454;
	add.s32 	%r100, %r426, %r428;
	ld.shared.u16 	%rs11, [%r100];
	add.s16 	%rs30, %rs11, 1;
	st.shared.u16 	[%r100], %rs30;
	setp.eq.s32 	%p50, %r768, 2147483647;
	selp.b32 	%r309, -2147483648, %r768, %p50;
	// begin inline asm
	shr.b32 %r308, %r309, %r331;
	// end inline asm
	and.b32  	%r429, %r272, %r308;
	shl.b32 	%r430, %r429, 10;
	and.b32  	%r431, %r430, 31744;
	add.s32 	%r432, %r62, %r431;
	shr.u32 	%r433, %r429, 4;
	and.b32  	%r434, %r433, 268435454;
	add.s32 	%r101, %r432, %r434;
	ld.shared.u16 	%rs12, [%r101];
	add.s16 	%rs31, %rs12, 1;
	st.shared.u16 	[%r101], %rs31;
	setp.eq.s32 	%p51, %r767, 2147483647;
	selp.b32 	%r312, -2147483648, %r767, %p51;
	// begin inline asm
	shr.b32 %r311, %r312, %r331;
	// end inline asm
	and.b32  	%r435, %r272, %r311;
	shl.b32 	%r436, %r435, 10;
	and.b32  	%r437, %r436, 31744;
	add.s32 	%r438, %r62, %r437;
	shr.u32 	%r439, %r435, 4;
	and.b32  	%r440, %r439, 268435454;
	add.s32 	%r102, %r438, %r440;
	ld.shared.u16 	%rs13, [%r102];
	add.s16 	%rs32, %rs13, 1;
	st.shared.u16 	[%r102], %rs32;
	setp.eq.s32 	%p52, %r766, 2147483647;
	selp.b32 	%r315, -2147483648, %r766, %p52;
	// begin inline asm
	shr.b32 %r314, %r315, %r331;
	// end inline asm
	and.b32  	%r441, %r272, %r314;
	shl.b32 	%r442, %r441, 10;
	and.b32  	%r443, %r442, 31744;
	add.s32 	%r444, %r62, %r443;
	shr.u32 	%r445, %r441, 4;
	and.b32  	%r446, %r445, 268435454;
	add.s32 	%r103, %r444, %r446;
	ld.shared.u16 	%rs14, [%r103];
	add.s16 	%rs33, %rs14, 1;
	st.shared.u16 	[%r103], %rs33;
	setp.eq.s32 	%p53, %r765, 2147483647;
	selp.b32 	%r318, -2147483648, %r765, %p53;
	// begin inline asm
	shr.b32 %r317, %r318, %r331;
	// end inline asm
	and.b32  	%r447, %r272, %r317;
	shl.b32 	%r448, %r447, 10;
	and.b32  	%r449, %r448, 31744;
	add.s32 	%r450, %r62, %r449;
	shr.u32 	%r451, %r447, 4;
	and.b32  	%r452, %r451, 268435454;
	add.s32 	%r104, %r450, %r452;
	ld.shared.u16 	%rs15, [%r104];
	add.s16 	%rs34, %rs15, 1;
	st.shared.u16 	[%r104], %rs34;
	setp.eq.s32 	%p54, %r764, 2147483647;
	selp.b32 	%r321, -2147483648, %r764, %p54;
	// begin inline asm
	shr.b32 %r320, %r321, %r331;
	// end inline asm
	and.b32  	%r453, %r272, %r320;
	shl.b32 	%r454, %r453, 10;
	and.b32  	%r455, %r454, 31744;
	add.s32 	%r456, %r62, %r455;
	shr.u32 	%r457, %r453, 4;
	and.b32  	%r458, %r457, 268435454;
	add.s32 	%r105, %r456, %r458;
	ld.shared.u16 	%rs16, [%r105];
	add.s16 	%rs35, %rs16, 1;
	st.shared.u16 	[%r105], %rs35;
	setp.eq.s32 	%p55, %r763, 2147483647;
	selp.b32 	%r324, -2147483648, %r763, %p55;
	// begin inline asm
	shr.b32 %r323, %r324, %r331;
	// end inline asm
	and.b32  	%r459, %r272, %r323;
	shl.b32 	%r460, %r459, 10;
	and.b32  	%r461, %r460, 31744;
	add.s32 	%r462, %r62, %r461;
	shr.u32 	%r463, %r459, 4;
	and.b32  	%r464, %r463, 268435454;
	add.s32 	%r106, %r462, %r464;
	ld.shared.u16 	%rs17, [%r106];
	add.s16 	%rs36, %rs17, 1;
	st.shared.u16 	[%r106], %rs36;
	setp.eq.s32 	%p56, %r762, 2147483647;
	selp.b32 	%r327, -2147483648, %r762, %p56;
	// begin inline asm
	shr.b32 %r326, %r327, %r331;
	// end inline asm
	and.b32  	%r465, %r272, %r326;
	shl.b32 	%r466, %r465, 10;
	and.b32  	%r467, %r466, 31744;
	add.s32 	%r468, %r62, %r467;
	shr.u32 	%r469, %r465, 4;
	and.b32  	%r470, %r469, 268435454;
	add.s32 	%r107, %r468, %r470;
	ld.shared.u16 	%rs18, [%r107];
	add.s16 	%rs37, %rs18, 1;
	st.shared.u16 	[%r107], %rs37;
	setp.eq.s32 	%p57, %r761, 2147483647;
	selp.b32 	%r330, -2147483648, %r761, %p57;
	// begin inline asm
	shr.b32 %r329, %r330, %r331;
	// end inline asm
	and.b32  	%r471, %r272, %r329;
	shl.b32 	%r472, %r471, 10;
	and.b32  	%r473, %r472, 31744;
	add.s32 	%r474, %r62, %r473;
	shr.u32 	%r475, %r471, 4;
	and.b32  	%r476, %r475, 268435454;
	add.s32 	%r108, %r474, %r476;
	ld.shared.u16 	%rs19, [%r108];
	add.s16 	%rs38, %rs19, 1;
	st.shared.u16 	[%r108], %rs38;
	bar.sync 	0;
	ld.shared.u32 	%r109, [%r63];
	ld.shared.u32 	%r477, [%r63+4];
	ld.shared.u32 	%r478, [%r63+8];
	ld.shared.u32 	%r479, [%r63+12];
	ld.shared.u32 	%r480, [%r63+16];
	ld.shared.u32 	%r481, [%r63+20];
	ld.shared.u32 	%r482, [%r63+24];
	ld.shared.u32 	%r483, [%r63+28];
	ld.shared.u32 	%r484, [%r63+32];
	ld.shared.u32 	%r485, [%r63+36];
	ld.shared.u32 	%r486, [%r63+40];
	ld.shared.u32 	%r487, [%r63+44];
	ld.shared.u32 	%r488, [%r63+48];
	ld.shared.u32 	%r489, [%r63+52];
	ld.shared.u32 	%r490, [%r63+56];
	ld.shared.u32 	%r491, [%r63+60];
	ld.shared.u32 	%r492, [%r63+64];
	ld.shared.u32 	%r493, [%r63+68];
	ld.shared.u32 	%r494, [%r63+72];
	ld.shared.u32 	%r495, [%r63+76];
	ld.shared.u32 	%r496, [%r63+80];
	ld.shared.u32 	%r497, [%r63+84];
	ld.shared.u32 	%r498, [%r63+88];
	ld.shared.u32 	%r499, [%r63+92];
	ld.shared.u32 	%r500, [%r63+96];
	ld.shared.u32 	%r501, [%r63+100];
	ld.shared.u32 	%r502, [%r63+104];
	ld.shared.u32 	%r503, [%r63+108];
	ld.shared.u32 	%r504, [%r63+112];
	ld.shared.u32 	%r505, [%r63+116];
	ld.shared.u32 	%r506, [%r63+120];
	ld.shared.u32 	%r507, [%r63+124];
	ld.shared.u32 	%r508, [%r63+128];
	add.s32 	%r110, %r477, %r109;
	add.s32 	%r111, %r478, %r110;
	add.s32 	%r112, %r479, %r111;
	add.s32 	%r113, %r480, %r112;
	add.s32 	%r114, %r481, %r113;
	add.s32 	%r115, %r482, %r114;
	add.s32 	%r116, %r483, %r115;
	add.s32 	%r117, %r484, %r116;
	add.s32 	%r118, %r485, %r117;
	add.s32 	%r119, %r486, %r118;
	add.s32 	%r120, %r487, %r119;
	add.s32 	%r121, %r488, %r120;
	add.s32 	%r122, %r489, %r121;
	add.s32 	%r123, %r490, %r122;
	add.s32 	%r124, %r491, %r123;
	add.s32 	%r125, %r492, %r124;
	add.s32 	%r126, %r493, %r125;
	add.s32 	%r127, %r494, %r126;
	add.s32 	%r128, %r495, %r127;
	add.s32 	%r129, %r496, %r128;
	add.s32 	%r130, %r497, %r129;
	add.s32 	%r131, %r498, %r130;
	add.s32 	%r132, %r499, %r131;
	add.s32 	%r133, %r500, %r132;
	add.s32 	%r134, %r501, %r133;
	add.s32 	%r135, %r502, %r134;
	add.s32 	%r136, %r503, %r135;
	add.s32 	%r137, %r504, %r136;
	add.s32 	%r138, %r505, %r137;
	add.s32 	%r139, %r506, %r138;
	add.s32 	%r140, %r507, %r139;
	add.s32 	%r337, %r508, %r140;
	// begin inline asm
	mov.u32 %r332, %laneid;
	// end inline asm
	mov.b32 	%r335, 1;
	mov.b32 	%r362, -1;
	// begin inline asm
	{  .reg .u32 r0;  .reg .pred p;  shfl.sync.up.b32 r0|p, %r337, %r335, %r360, %r362;  @p add.u32 r0, r0, %r337;  mov.u32 %r333, r0;}
	// end inline asm
	mov.b32 	%r341, 2;
	// begin inline asm
	{  .reg .u32 r0;  .reg .pred p;  shfl.sync.up.b32 r0|p, %r333, %r341, %r360, %r362;  @p add.u32 r0, r0, %r333;  mov.u32 %r339, r0;}
	// end inline asm
	mov.b32 	%r347, 4;
	// begin inline asm
	{  .reg .u32 r0;  .reg .pred p;  shfl.sync.up.b32 r0|p, %r339, %r347, %r360, %r362;  @p add.u32 r0, r0, %r339;  mov.u32 %r345, r0;}
	// end inline asm
	mov.b32 	%r353, 8;
	// begin inline asm
	{  .reg .u32 r0;  .reg .pred p;  shfl.sync.up.b32 r0|p, %r345, %r353, %r360, %r362;  @p add.u32 r0, r0, %r345;  mov.u32 %r351, r0;}
	// end inline asm
	mov.b32 	%r359, 16;
	// begin inline asm
	{  .reg .u32 r0;  .reg .pred p;  shfl.sync.up.b32 r0|p, %r351, %r359, %r360, %r362;  @p add.u32 r0, r0, %r351;  mov.u32 %r357, r0;}
	// end inline asm
	setp.ne.s32 	%p58, %r332, 31;
	@%p58 bra 	$L__BB9_41;
	st.shared.u32 	[%r64], %r357;
$L__BB9_41:
	sub.s32 	%r509, %r357, %r337;
	setp.gt.u32 	%p59, %r2, 31;
	setp.eq.s32 	%p60, %r61, 7;
	setp.eq.s32 	%p61, %r61, 6;
	setp.eq.s32 	%p62, %r61, 5;
	setp.eq.s32 	%p63, %r61, 4;
	setp.eq.s32 	%p64, %r61, 3;
	setp.eq.s32 	%p65, %r61, 2;
	setp.eq.s32 	%p66, %r61, 1;
	bar.sync 	0;
	ld.shared.v4.u32 	{%r510, %r511, %r512, %r513}, [_ZZN3cub18CUB_300001_SM_10006detail10radix_sort31DeviceRadixSortSingleTileKernelINS1_5radix10policy_hubIfNS0_8NullTypeEyE10Policy1000ELNS0_9SortOrderE0EfS6_yNS1_21identity_decomposer_tEEEvPKT1_PSB_PKT2_PSF_T3_iiT4_E12temp_storage+33792];
	selp.b32 	%r514, %r510, %r780, %p66;
	add.s32 	%r515, %r511, %r510;
	selp.b32 	%r516, %r515, %r514, %p65;
	add.s32 	%r517, %r515, %r512;
	selp.b32 	%r518, %r517, %r516, %p64;
	add.s32 	%r519, %r517, %r513;
	selp.b32 	%r520, %r519, %r518, %p63;
	ld.shared.v4.u32 	{%r521, %r522, %r523, %r524}, [_ZZN3cub18CUB_300001_SM_10006detail10radix_sort31DeviceRadixSortSingleTileKernelINS1_5radix10policy_hubIfNS0_8NullTypeEyE10Policy1000ELNS0_9SortOrderE0EfS6_yNS1_21identity_decomposer_tEEEvPKT1_PSB_PKT2_PSF_T3_iiT4_E12temp_storage+33808];
	add.s32 	%r525, %r519, %r521;
	selp.b32 	%r526, %r525, %r520, %p62;
	add.s32 	%r527, %r525, %r522;
	selp.b32 	%r528, %r527, %r526, %p61;
	add.s32 	%r529, %r527, %r523;
	selp.b32 	%r780, %r529, %r528, %p60;
	add.s32 	%r145, %r529, %r524;
	setp.ne.s32 	%p67, %r332, 0;
	selp.b32 	%r530, %r509, 0, %p67;
	add.s32 	%r531, %r780, %r530;
	or.pred  	%p68, %p59, %p67;
	selp.b32 	%r781, %r531, %r509, %p59;
	@%p68 bra 	$L__BB9_43;
	shl.b32 	%r781, %r145, 16;
	st.shared.u32 	[_ZZN3cub18CUB_300001_SM_10006detail10radix_sort31DeviceRadixSortSingleTileKernelINS1_5radix10policy_hubIfNS0_8NullTypeEyE10Policy1000ELNS0_9SortOrderE0EfS6_yNS1_21identity_decomposer_tEEEvPKT1_PSB_PKT2_PSF_T3_iiT4_E12temp_storage+33832], %r781;
$L__BB9_43:
	setp.eq.s32 	%p69, %r2, 0;
	bar.sync 	0;
	ld.shared.u32 	%r532, [_ZZN3cub18CUB_300001_SM_10006detail10radix_sort31DeviceRadixSortSingleTileKernelINS1_5radix10policy_hubIfNS0_8NullTypeEyE10Policy1000ELNS0_9SortOrderE0EfS6_yNS1_21identity_decomposer_tEEEvPKT1_PSB_PKT2_PSF_T3_iiT4_E12temp_storage+33832];
	selp.b32 	%r533, 0, %r532, %p69;
	add.s32 	%r534, %r781, %r533;
	add.s32 	%r535, %r109, %r534;
	add.s32 	%r536, %r110, %r534;
	add.s32 	%r537, %r111, %r534;
	add.s32 	%r538, %r112, %r534;
	add.s32 	%r539, %r113, %r534;
	add.s32 	%r540, %r114, %r534;
	add.s32 	%r541, %r115, %r534;
	add.s32 	%r542, %r116, %r534;
	add.s32 	%r543, %r117, %r534;
	add.s32 	%r544, %r118, %r534;
	add.s32 	%r545, %r119, %r534;
	add.s32 	%r546, %r120, %r534;
	add.s32 	%r547, %r121, %r534;
	add.s32 	%r548, %r122, %r534;
	add.s32 	%r549, %r123, %r534;
	add.s32 	%r550, %r124, %r534;
	add.s32 	%r551, %r125, %r534;
	add.s32 	%r552, %r126, %r534;
	add.s32 	%r553, %r127, %r534;
	add.s32 	%r554, %r128, %r534;
	add.s32 	%r555, %r129, %r534;
	add.s32 	%r556, %r130, %r534;
	add.s32 	%r557, %r131, %r534;
	add.s32 	%r558, %r132, %r534;
	add.s32 	%r559, %r133, %r534;
	add.s32 	%r560, %r134, %r534;
	add.s32 	%r561, %r135, %r534;
	add.s32 	%r562, %r136, %r534;
	add.s32 	%r563, %r137, %r534;
	add.s32 	%r564, %r138, %r534;
	add.s32 	%r565, %r139, %r534;
	add.s32 	%r566, %r140, %r534;
	st.shared.u32 	[%r63], %r534;
	st.shared.u32 	[%r63+4], %r535;
	st.shared.u32 	[%r63+8], %r536;
	st.shared.u32 	[%r63+12], %r537;
	st.shared.u32 	[%r63+16], %r538;
	st.shared.u32 	[%r63+20], %r539;
	st.shared.u32 	[%r63+24], %r540;
	st.shared.u32 	[%r63+28], %r541;
	st.shared.u32 	[%r63+32], %r542;
	st.shared.u32 	[%r63+36], %r543;
	st.shared.u32 	[%r63+40], %r544;
	st.shared.u32 	[%r63+44], %r545;
	st.shared.u32 	[%r63+48], %r546;
	st.shared.u32 	[%r63+52], %r547;
	st.shared.u32 	[%r63+56], %r548;
	st.shared.u32 	[%r63+60], %r549;
	st.shared.u32 	[%r63+64], %r550;
	st.shared.u32 	[%r63+68], %r551;
	st.shared.u32 	[%r63+72], %r552;
	st.shared.u32 	[%r63+76], %r553;
	st.shared.u32 	[%r63+80], %r554;
	st.shared.u32 	[%r63+84], %r555;
	st.shared.u32 	[%r63+88], %r556;
	st.shared.u32 	[%r63+92], %r557;
	st.shared.u32 	[%r63+96], %r558;
	st.shared.u32 	[%r63+100], %r559;
	st.shared.u32 	[%r63+104], %r560;
	st.shared.u32 	[%r63+108], %r561;
	st.shared.u32 	[%r63+112], %r562;
	st.shared.u32 	[%r63+116], %r563;
	st.shared.u32 	[%r63+120], %r564;
	st.shared.u32 	[%r63+124], %r565;
	st.shared.u32 	[%r63+128], %r566;
	bar.sync 	0;
	cvt.u32.u16 	%r567, %rs1;
	ld.shared.u16 	%r568, [%r90];
	add.s32 	%r149, %r568, %r567;
	cvt.u32.u16 	%r569, %rs2;
	ld.shared.u16 	%r570, [%r91];
	add.s32 	%r150, %r570, %r569;
	cvt.u32.u16 	%r571, %rs3;
	ld.shared.u16 	%r572, [%r92];
	add.s32 	%r151, %r572, %r571;
	cvt.u32.u16 	%r573, %rs4;
	ld.shared.u16 	%r574, [%r93];
	add.s32 	%r152, %r574, %r573;
	cvt.u32.u16 	%r575, %rs5;
	ld.shared.u16 	%r576, [%r94];
	add.s32 	%r153, %r576, %r575;
	cvt.u32.u16 	%r577, %rs6;
	ld.shared.u16 	%r578, [%r95];
	add.s32 	%r154, %r578, %r577;
	cvt.u32.u16 	%r579, %rs7;
	ld.shared.u16 	%r580, [%r96];
	add.s32 	%r155, %r580, %r579;
	cvt.u32.u16 	%r581, %rs8;
	ld.shared.u16 	%r582, [%r97];
	add.s32 	%r156, %r582, %r581;
	cvt.u32.u16 	%r583, %rs9;
	ld.shared.u16 	%r584, [%r98];
	add.s32 	%r157, %r584, %r583;
	cvt.u32.u16 	%r585, %rs10;
	ld.shared.u16 	%r586, [%r99];
	add.s32 	%r158, %r586, %r585;
	cvt.u32.u16 	%r587, %rs11;
	ld.shared.u16 	%r588, [%r100];
	add.s32 	%r159, %r588, %r587;
	cvt.u32.u16 	%r589, %rs12;
	ld.shared.u16 	%r590, [%r101];
	add.s32 	%r160, %r590, %r589;
	cvt.u32.u16 	%r591, %rs13;
	ld.shared.u16 	%r592, [%r102];
	add.s32 	%r161, %r592, %r591;
	cvt.u32.u16 	%r593, %rs14;
	ld.shared.u16 	%r594, [%r103];
	add.s32 	%r162, %r594, %r593;
	cvt.u32.u16 	%r595, %rs15;
	ld.shared.u16 	%r596, [%r104];
	add.s32 	%r163, %r596, %r595;
	cvt.u32.u16 	%r597, %rs16;
	ld.shared.u16 	%r598, [%r105];
	add.s32 	%r164, %r598, %r597;
	cvt.u32.u16 	%r599, %rs17;
	ld.shared.u16 	%r600, [%r106];
	add.s32 	%r165, %r600, %r599;
	cvt.u32.u16 	%r601, %rs18;
	ld.shared.u16 	%r602, [%r107];
	add.s32 	%r166, %r602, %r601;
	cvt.u32.u16 	%r603, %rs19;
	ld.shared.u16 	%r604, [%r108];
	add.s32 	%r167, %r604, %r603;
	bar.sync 	0;
	setp.lt.s32 	%p70, %r760, %r209;
	@%p70 bra 	$L__BB9_83;
	cvt.u64.u32 	%rd8, %r2;
	shl.b32 	%r605, %r149, 2;
	mov.u32 	%r606, _ZZN3cub18CUB_300001_SM_10006detail10radix_sort31DeviceRadixSortSingleTileKernelINS1_5radix10policy_hubIfNS0_8NullTypeEyE10Policy1000ELNS0_9SortOrderE0EfS6_yNS1_21identity_decomposer_tEEEvPKT1_PSB_PKT2_PSF_T3_iiT4_E12temp_storage;
	add.s32 	%r607, %r606, %r605;
	st.shared.u32 	[%r607], %r779;
	shl.b32 	%r608, %r150, 2;
	add.s32 	%r609, %r606, %r608;
	st.shared.u32 	[%r609], %r778;
	shl.b32 	%r610, %r151, 2;
	add.s32 	%r611, %r606, %r610;
	st.shared.u32 	[%r611], %r777;
	shl.b32 	%r612, %r152, 2;
	add.s32 	%r613, %r606, %r612;
	st.shared.u32 	[%r613], %r776;
	shl.b32 	%r614, %r153, 2;
	add.s32 	%r615, %r606, %r614;
	st.shared.u32 	[%r615], %r775;
	shl.b32 	%r616, %r154, 2;
	add.s32 	%r617, %r606, %r616;
	st.shared.u32 	[%r617], %r774;
	shl.b32 	%r618, %r155, 2;
	add.s32 	%r619, %r606, %r618;
	st.shared.u32 	[%r619], %r773;
	shl.b32 	%r620, %r156, 2;
	add.s32 	%r621, %r606, %r620;
	st.shared.u32 	[%r621], %r772;
	shl.b32 	%r622, %r157, 2;
	add.s32 	%r623, %r606, %r622;
	st.shared.u32 	[%r623], %r771;
	shl.b32 	%r624, %r158, 2;
	add.s32 	%r625, %r606, %r624;
	st.shared.u32 	[%r625], %r770;
	shl.b32 	%r626, %r159, 2;
	add.s32 	%r627, %r606, %r626;
	st.shared.u32 	[%r627], %r769;
	shl.b32 	%r628, %r160, 2;
	add.s32 	%r629, %r606, %r628;
	st.shared.u32 	[%r629], %r768;
	shl.b32 	%r630, %r161, 2;
	add.s32 	%r631, %r606, %r630;
	st.shared.u32 	[%r631], %r767;
	shl.b32 	%r632, %r162, 2;
	add.s32 	%r633, %r606, %r632;
	st.shared.u32 	[%r633], %r766;
	shl.b32 	%r634, %r163, 2;
	add.s32 	%r635, %r606, %r634;
	st.shared.u32 	[%r635], %r765;
	shl.b32 	%r636, %r164, 2;
	add.s32 	%r637, %r606, %r636;
	st.shared.u32 	[%r637], %r764;
	shl.b32 	%r638, %r165, 2;
	add.s32 	%r639, %r606, %r638;
	st.shared.u32 	[%r639], %r763;
	shl.b32 	%r640, %r166, 2;
	add.s32 	%r641, %r606, %r640;
	st.shared.u32 	[%r641], %r762;
	shl.b32 	%r642, %r167, 2;
	add.s32 	%r643, %r606, %r642;
	st.shared.u32 	[%r643], %r761;
	bar.sync 	0;
	mad.lo.s32 	%r644, %r2, -72, %r65;
	ld.shared.u32 	%r168, [%r644];
	ld.shared.u32 	%r169, [%r644+1024];
	ld.shared.u32 	%r170, [%r644+2048];
	ld.shared.u32 	%r171, [%r644+3072];
	ld.shared.u32 	%r172, [%r644+4096];
	ld.shared.u32 	%r173, [%r644+5120];
	ld.shared.u32 	%r174, [%r644+6144];
	ld.shared.u32 	%r175, [%r644+7168];
	ld.shared.u32 	%r176, [%r644+8192];
	ld.shared.u32 	%r177, [%r644+9216];
	ld.shared.u32 	%r178, [%r644+10240];
	ld.shared.u32 	%r179, [%r644+11264];
	ld.shared.u32 	%r180, [%r644+12288];
	ld.shared.u32 	%r181, [%r644+13312];
	ld.shared.u32 	%r182, [%r644+14336];
	ld.shared.u32 	%r183, [%r644+15360];
	ld.shared.u32 	%r184, [%r644+16384];
	ld.shared.u32 	%r185, [%r644+17408];
	ld.shared.u32 	%r186, [%r644+18432];
	setp.gt.u64 	%p71, %rd4, %rd8;
	cvta.to.global.u64 	%rd9, %rd3;
	mul.wide.u32 	%rd10, %r2, 4;
	add.s64 	%rd2, %rd9, %rd10;
	@%p71 bra 	$L__BB9_45;
	bra.uni 	$L__BB9_46;
$L__BB9_45:
	setp.gt.s32 	%p72, %r168, -1;
	selp.b32 	%r645, -1, -2147483648, %p72;
	xor.b32  	%r646, %r645, %r168;
	st.global.u32 	[%rd2], %r646;
$L__BB9_46:
	add.s32 	%r647, %r2, 256;
	cvt.u64.u32 	%rd11, %r647;
	setp.le.u64 	%p73, %rd4, %rd11;
	@%p73 bra 	$L__BB9_48;
	setp.gt.s32 	%p74, %r169, -1;
	selp.b32 	%r648, -1, -2147483648, %p74;
	xor.b32  	%r649, %r648, %r169;
	st.global.u32 	[%rd2+1024], %r649;
$L__BB9_48:
	add.s32 	%r650, %r2, 512;
	cvt.u64.u32 	%rd12, %r650;
	setp.le.u64 	%p75, %rd4, %rd12;
	@%p75 bra 	$L__BB9_50;
	setp.gt.s32 	%p76, %r170, -1;
	selp.b32 	%r651, -1, -2147483648, %p76;
	xor.b32  	%r652, %r651, %r170;
	st.global.u32 	[%rd2+2048], %r652;
$L__BB9_50:
	add.s32 	%r653, %r2, 768;
	cvt.u64.u32 	%rd13, %r653;
	setp.le.u64 	%p77, %rd4, %rd13;
	@%p77 bra 	$L__BB9_52;
	setp.gt.s32 	%p78, %r171, -1;
	selp.b32 	%r654, -1, -2147483648, %p78;
	xor.b32  	%r655, %r654, %r171;
	st.global.u32 	[%rd2+3072], %r655;
$L__BB9_52:
	or.b32  	%r656, %r2, 1024;
	cvt.u64.u32 	%rd14, %r656;
	setp.le.u64 	%p79, %rd4, %rd14;
	@%p79 bra 	$L__BB9_54;
	setp.gt.s32 	%p80, %r172, -1;
	selp.b32 	%r657, -1, -2147483648, %p80;
	xor.b32  	%r658, %r657, %r172;
	st.global.u32 	[%rd2+4096], %r658;
$L__BB9_54:
	add.s32 	%r659, %r2, 1280;
	cvt.u64.u32 	%rd15, %r659;
	setp.le.u64 	%p81, %rd4, %rd15;
	@%p81 bra 	$L__BB9_56;
	setp.gt.s32 	%p82, %r173, -1;
	selp.b32 	%r660, -1, -2147483648, %p82;
	xor.b32  	%r661, %r660, %r173;
	st.global.u32 	[%rd2+5120], %r661;
$L__BB9_56:
	add.s32 	%r662, %r2, 1536;
	cvt.u64.u32 	%rd16, %r662;
	setp.le.u64 	%p83, %rd4, %rd16;
	@%p83 bra 	$L__BB9_58;
	setp.gt.s32 	%p84, %r174, -1;
	selp.b32 	%r663, -1, -2147483648, %p84;
	xor.b32  	%r664, %r663, %r174;
	st.global.u32 	[%rd2+6144], %r664;
$L__BB9_58:
	add.s32 	%r665, %r2, 1792;
	cvt.u64.u32 	%rd17, %r665;
	setp.le.u64 	%p85, %rd4, %rd17;
	@%p85 bra 	$L__BB9_60;
	setp.gt.s32 	%p86, %r175, -1;
	selp.b32 	%r666, -1, -2147483648, %p86;
	xor.b32  	%r667, %r666, %r175;
	st.global.u32 	[%rd2+7168], %r667;
$L__BB9_60:
	or.b32  	%r668, %r2, 2048;
	cvt.u64.u32 	%rd18, %r668;
	setp.le.u64 	%p87, %rd4, %rd18;
	@%p87 bra 	$L__BB9_62;
	setp.gt.s32 	%p88, %r176, -1;
	selp.b32 	%r669, -1, -2147483648, %p88;
	xor.b32  	%r670, %r669, %r176;
	st.global.u32 	[%rd2+8192], %r670;
$L__BB9_62:
	add.s32 	%r671, %r2, 2304;
	cvt.u64.u32 	%rd19, %r671;
	setp.le.u64 	%p89, %rd4, %rd19;
	@%p89 bra 	$L__BB9_64;
	setp.gt.s32 	%p90, %r177, -1;
	selp.b32 	%r672, -1, -2147483648, %p90;
	xor.b32  	%r673, %r672, %r177;
	st.global.u32 	[%rd2+9216], %r673;
$L__BB9_64:
	add.s32 	%r674, %r2, 2560;
	cvt.u64.u32 	%rd20, %r674;
	setp.le.u64 	%p91, %rd4, %rd20;
	@%p91 bra 	$L__BB9_66;
	setp.gt.s32 	%p92, %r178, -1;
	selp.b32 	%r675, -1, -2147483648, %p92;
	xor.b32  	%r676, %r675, %r178;
	st.global.u32 	[%rd2+10240], %r676;
$L__BB9_66:
	add.s32 	%r677, %r2, 2816;
	cvt.u64.u32 	%rd21, %r677;
	setp.le.u64 	%p93, %rd4, %rd21;
	@%p93 bra 	$L__BB9_68;
	setp.gt.s32 	%p94, %r179, -1;
	selp.b32 	%r678, -1, -2147483648, %p94;
	xor.b32  	%r679, %r678, %r179;
	st.global.u32 	[%rd2+11264], %r679;
$L__BB9_68:
	or.b32  	%r680, %r2, 3072;
	cvt.u64.u32 	%rd22, %r680;
	setp.le.u64 	%p95, %rd4, %rd22;
	@%p95 bra 	$L__BB9_70;
	setp.gt.s32 	%p96, %r180, -1;
	selp.b32 	%r681, -1, -2147483648, %p96;
	xor.b32  	%r682, %r681, %r180;
	st.global.u32 	[%rd2+12288], %r682;
$L__BB9_70:
	add.s32 	%r683, %r2, 3328;
	cvt.u64.u32 	%rd23, %r683;
	setp.le.u64 	%p97, %rd4, %rd23;
	@%p97 bra 	$L__BB9_72;
	setp.gt.s32 	%p98, %r181, -1;
	selp.b32 	%r684, -1, -2147483648, %p98;
	xor.b32  	%r685, %r684, %r181;
	st.global.u32 	[%rd2+13312], %r685;
$L__BB9_72:
	add.s32 	%r686, %r2, 3584;
	cvt.u64.u32 	%rd24, %r686;
	setp.le.u64 	%p99, %rd4, %rd24;
	@%p99 bra 	$L__BB9_74;
	setp.gt.s32 	%p100, %r182, -1;
	selp.b32 	%r687, -1, -2147483648, %p100;
	xor.b32  	%r688, %r687, %r182;
	st.global.u32 	[%rd2+14336], %r688;
$L__BB9_74:
	add.s32 	%r689, %r2, 3840;
	cvt.u64.u32 	%rd25, %r689;
	setp.le.u64 	%p101, %rd4, %rd25;
	@%p101 bra 	$L__BB9_76;
	setp.gt.s32 	%p102, %r183, -1;
	selp.b32 	%r690, -1, -2147483648, %p102;
	xor.b32  	%r691, %r690, %r183;
	st.global.u32 	[%rd2+15360], %r691;
$L__BB9_76:
	or.b32  	%r692, %r2, 4096;
	cvt.u64.u32 	%rd26, %r692;
	setp.le.u64 	%p103, %rd4, %rd26;
	@%p103 bra 	$L__BB9_78;
	setp.gt.s32 	%p104, %r184, -1;
	selp.b32 	%r693, -1, -2147483648, %p104;
	xor.b32  	%r694, %r693, %r184;
	st.global.u32 	[%rd2+16384], %r694;
$L__BB9_78:
	add.s32 	%r695, %r2, 4352;
	cvt.u64.u32 	%rd27, %r695;
	setp.le.u64 	%p105, %rd4, %rd27;
	@%p105 bra 	$L__BB9_80;
	setp.gt.s32 	%p106, %r185, -1;
	selp.b32 	%r696, -1, -2147483648, %p106;
	xor.b32  	%r697, %r696, %r185;
	st.global.u32 	[%rd2+17408], %r697;
$L__BB9_80:
	add.s32 	%r698, %r2, 4608;
	cvt.u64.u32 	%rd28, %r698;
	setp.le.u64 	%p107, %rd4, %rd28;
	@%p107 bra 	$L__BB9_82;
	setp.gt.s32 	%p108, %r186, -1;
	selp.b32 	%r699, -1, -2147483648, %p108;
	xor.b32  	%r700, %r699, %r186;
	st.global.u32 	[%rd2+18432], %r700;
$L__BB9_82:
	ret;
$L__BB9_83:
	shl.b32 	%r701, %r149, 2;
	mov.u32 	%r702, _ZZN3cub18CUB_300001_SM_10006detail10radix_sort31DeviceRadixSortSingleTileKernelINS1_5radix10policy_hubIfNS0_8NullTypeEyE10Policy1000ELNS0_9SortOrderE0EfS6_yNS1_21identity_decomposer_tEEEvPKT1_PSB_PKT2_PSF_T3_iiT4_E12temp_storage;
	add.s32 	%r703, %r702, %r701;
	st.shared.u32 	[%r703], %r779;
	shl.b32 	%r704, %r150, 2;
	add.s32 	%r705, %r702, %r704;
	st.shared.u32 	[%r705], %r778;
	shl.b32 	%r706, %r151, 2;
	add.s32 	%r707, %r702, %r706;
	st.shared.u32 	[%r707], %r777;
	shl.b32 	%r708, %r152, 2;
	add.s32 	%r709, %r702, %r708;
	st.shared.u32 	[%r709], %r776;
	shl.b32 	%r710, %r153, 2;
	add.s32 	%r711, %r702, %r710;
	st.shared.u32 	[%r711], %r775;
	shl.b32 	%r712, %r154, 2;
	add.s32 	%r713, %r702, %r712;
	st.shared.u32 	[%r713], %r774;
	shl.b32 	%r714, %r155, 2;
	add.s32 	%r715, %r702, %r714;
	st.shared.u32 	[%r715], %r773;
	shl.b32 	%r716, %r156, 2;
	add.s32 	%r717, %r702, %r716;
	st.shared.u32 	[%r717], %r772;
	shl.b32 	%r718, %r157, 2;
	add.s32 	%r719, %r702, %r718;
	st.shared.u32 	[%r719], %r771;
	shl.b32 	%r720, %r158, 2;
	add.s32 	%r721, %r702, %r720;
	st.shared.u32 	[%r721], %r770;
	shl.b32 	%r722, %r159, 2;
	add.s32 	%r723, %r702, %r722;
	st.shared.u32 	[%r723], %r769;
	shl.b32 	%r724, %r160, 2;
	add.s32 	%r725, %r702, %r724;
	st.shared.u32 	[%r725], %r768;
	shl.b32 	%r726, %r161, 2;
	add.s32 	%r727, %r702, %r726;
	st.shared.u32 	[%r727], %r767;
	shl.b32 	%r728, %r162, 2;
	add.s32 	%r729, %r702, %r728;
	st.shared.u32 	[%r729], %r766;
	shl.b32 	%r730, %r163, 2;
	add.s32 	%r731, %r702, %r730;
	st.shared.u32 	[%r731], %r765;
	shl.b32 	%r732, %r164, 2;
	add.s32 	%r733, %r702, %r732;
	st.shared.u32 	[%r733], %r764;
	shl.b32 	%r734, %r165, 2;
	add.s32 	%r735, %r702, %r734;
	st.shared.u32 	[%r735], %r763;
	shl.b32 	%r736, %r166, 2;
	add.s32 	%r737, %r702, %r736;
	st.shared.u32 	[%r737], %r762;
	shl.b32 	%r738, %r167, 2;
	add.s32 	%r739, %r702, %r738;
	st.shared.u32 	[%r739], %r761;
	bar.sync 	0;
	ld.shared.u32 	%r779, [%r65];
	ld.shared.u32 	%r778, [%r65+4];
	ld.shared.u32 	%r777, [%r65+8];
	ld.shared.u32 	%r776, [%r65+12];
	ld.shared.u32 	%r775, [%r65+16];
	ld.shared.u32 	%r774, [%r65+20];
	ld.shared.u32 	%r773, [%r65+24];
	ld.shared.u32 	%r772, [%r65+28];
	ld.shared.u32 	%r771, [%r65+32];
	ld.shared.u32 	%r770, [%r65+36];
	ld.shared.u32 	%r769, [%r65+40];
	ld.shared.u32 	%r768, [%r65+44];
	ld.shared.u32 	%r767, [%r65+48];
	ld.shared.u32 	%r766, [%r65+52];
	ld.shared.u32 	%r765, [%r65+56];
	ld.shared.u32 	%r764, [%r65+60];
	ld.shared.u32 	%r763, [%r65+64];
	ld.shared.u32 	%r762, [%r65+68];
	ld.shared.u32 	%r761, [%r65+72];
	bar.sync 	0;
	add.s32 	%r760, %r760, 6;
	add.s32 	%r759, %r759, -6;
	bra.uni 	$L__BB9_39;

}
	// .globl	_ZN3cub18CUB_300001_SM_10006detail10radix_sort30DeviceRadixSortHistogramKernelINS1_5radix10policy_hubIfNS0_8NullTypeEyE10Policy1000ELNS0_9SortOrderE0EfyNS1_21identity_decomposer_tEEEvPT2_PKT1_SB_iiT3_
.visible .entry _ZN3cub18CUB_300001_SM_10006detail10radix_sort30DeviceRadixSortHistogramKernelINS1_5radix10policy_hubIfNS0_8NullTypeEyE10Policy1000ELNS0_9SortOrderE0EfyNS1_21identity_decomposer_tEEEvPT2_PKT1_SB_iiT3_(
	.param .u64 .ptr .align 1 _ZN3cub18CUB_300001_SM_10006detail10radix_sort30DeviceRadixSortHistogramKernelINS1_5radix10policy_hubIfNS0_8NullTypeEyE10Policy1000ELNS0_9SortOrderE0EfyNS1_21identity_decomposer_tEEEvPT2_PKT1_SB_iiT3__param_0,
	.param .u64 .ptr .align 1 _ZN3cub18CUB_300001_SM_10006detail10radix_sort30DeviceRadixSortHistogramKernelINS1_5radix10policy_hubIfNS0_8NullTypeEyE10Policy1000ELNS0_9SortOrderE0EfyNS1_21identity_decomposer_tEEEvPT2_PKT1_SB_iiT3__param_1,
	.param .u64 _ZN3cub18CUB_300001_SM_10006detail10radix_sort30DeviceRadixSortHistogramKernelINS1_5radix10policy_hubIfNS0_8NullTypeEyE10Policy1000ELNS0_9SortOrderE0EfyNS1_21identity_decomposer_tEEEvPT2_PKT1_SB_iiT3__param_2,
	.param .u32 _ZN3cub18CUB_300001_SM_10006detail10radix_sort30DeviceRadixSortHistogramKernelINS1_5radix10policy_hubIfNS0_8NullTypeEyE10Policy1000ELNS0_9SortOrderE0EfyNS1_21identity_decomposer_tEEEvPT2_PKT1_SB_iiT3__param_3,
	.param .u32 _ZN3cub18CUB_300001_SM_10006detail10radix_sort30DeviceRadixSortHistogramKernelINS1_5radix10policy_hubIfNS0_8NullTypeEyE10Policy1000ELNS0_9SortOrderE0EfyNS1_21identity_decomposer_tEEEvPT2_PKT1_SB_iiT3__param_4,
	.param .align 1 .b8 _ZN3cub18CUB_300001_SM_10006detail10radix_sort30DeviceRadixSortHistogramKernelINS1_5radix10policy_hubIfNS0_8NullTypeEyE10Policy1000ELNS0_9SortOrderE0EfyNS1_21identity_decomposer_tEEEvPT2_PKT1_SB_iiT3__param_5[1]
)
.maxntid 128
{
	.reg .pred 	%p<123>;
	.reg .b32 	%r<518>;
	.reg .b64 	%rd<137>;
	// demoted variable
	.shared .align 4 .b8 _ZZN3cub18CUB_300001_SM_10006detail10radix_sort30DeviceRadixSortHistogramKernelINS1_5radix10policy_hubIfNS0_8NullTypeEyE10Policy1000ELNS0_9SortOrderE0EfyNS1_21identity_decomposer_tEEEvPT2_PKT1_SB_iiT3_E12temp_storage[4096];
	ld.param.u64 	%rd18, [_ZN3cub18CUB_300001_SM_10006detail10radix_sort30DeviceRadixSortHistogramKernelINS1_5radix10policy_hubIfNS0_8NullTypeEyE10Policy1000ELNS0_9SortOrderE0EfyNS1_21identity_decomposer_tEEEvPT2_PKT1_SB_iiT3__param_0];
	ld.param.u64 	%rd19, [_ZN3cub18CUB_300001_SM_10006detail10radix_sort30DeviceRadixSortHistogramKernelINS1_5radix10policy_hubIfNS0_8NullTypeEyE10Policy1000ELNS0_9SortOrderE0EfyNS1_21identity_decomposer_tEEEvPT2_PKT1_SB_iiT3__param_1];
	ld.param.u64 	%rd17, [_ZN3cub18CUB_300001_SM_10006detail10radix_sort30DeviceRadixSortHistogramKernelINS1_5radix10policy_hubIfNS0_8NullTypeEyE10Policy1000ELNS0_9SortOrderE0EfyNS1_21identity_decomposer_tEEEvPT2_PKT1_SB_iiT3__param_2];
	ld.param.u32 	%r174, [_ZN3cub18CUB_300001_SM_10006detail10radix_sort30DeviceRadixSortHistogramKernelINS1_5radix10policy_hubIfNS0_8NullTypeEyE10Policy1000ELNS0_9SortOrderE0EfyNS1_21identity_decomposer_tEEEvPT2_PKT1_SB_iiT3__param_3];
	ld.param.u32 	%r175, [_ZN3cub18CUB_300001_SM_10006detail10radix_sort30DeviceRadixSortHistogramKernelINS1_5radix10policy_hubIfNS0_8NullTypeEyE10Policy1000ELNS0_9SortOrderE0EfyNS1_21identity_decomposer_tEEEvPT2_PKT1_SB_iiT3__param_4];
	cvta.to.global.u64 	%rd1, %rd19;
	cvta.to.global.u64 	%rd2, %rd18;
	setp.eq.s64 	%p2, %rd17, 0;
	@%p2 bra 	$L__BB10_153;
	sub.s32 	%r176, %r175, %r174;
	add.s32 	%r177, %r176, 7;
	shr.s32 	%r178, %r177, 31;
	shr.u32 	%r179, %r178, 29;
	add.s32 	%r180, %r177, %r179;
	shr.s32 	%r181, %r180, 3;
	mov.u32 	%r182, %tid.x;
	setp.gt.u32 	%p3, %r182, 255;
	setp.lt.s32 	%p4, %r177, 8;
	mov.u32 	%r183, %ctaid.x;
	shl.b32 	%r184, %r183, 11;
	cvt.u64.u32 	%rd3, %r184;
	mov.u32 	%r185, %nctaid.x;
	shl.b32 	%r186, %r185, 11;
	cvt.u64.u32 	%rd4, %r186;
	add.s32 	%r1, %r181, -1;
	and.b32  	%r2, %r181, 15;
	and.b32  	%r3, %r181, 7;
	add.s32 	%r4, %r3, -1;
	and.b32  	%r5, %r181, 3;
	or.pred  	%p1, %p3, %p4;
	shl.b32 	%r187, %r182, 2;
	mov.u32 	%r188, _ZZN3cub18CUB_300001_SM_10006detail10radix_sort30DeviceRadixSortHistogramKernelINS1_5radix10policy_hubIfNS0_8NullTypeEyE10Policy1000ELNS0_9SortOrderE0EfyNS1_21identity_decomposer_tEEEvPT2_PKT1_SB_iiT3_E12temp_storage;
	add.s32 	%r6, %r188, %r187;
	and.b32  	%r7, %r181, 268435440;
	cvt.u64.u32 	%rd5, %r182;
	add.s32 	%r8, %r182, 128;
	add.s32 	%r9, %r182, 256;
	add.s32 	%r10, %r182, 384;
	add.s32 	%r11, %r182, 512;
	add.s32 	%r12, %r182, 640;
	add.s32 	%r13, %r182, 768;
	or.b32  	%r14, %r182, 1024;
	add.s32 	%r15, %r182, 1920;
	and.b32  	%r16, %r181, 268435448;
	and.b32  	%r17, %r181, 1;
	neg.s32 	%r18, %r7;
	add.s32 	%r19, %r6, 8192;
	add.s64 	%rd21, %rd17, -1;
	shr.u64 	%rd22, %rd21, 30;
	add.s64 	%rd23, %rd22, 1;
	min.u64 	%rd6, %rd23, %rd17;
	mov.b64 	%rd135, 0;
$L__BB10_2:
	@%p1 bra 	$L__BB10_30;
	setp.lt.u32 	%p5, %r1, 15;
	mov.b32 	%r471, 0;
	@%p5 bra 	$L__BB10_6;
	mov.u32 	%r468, %r19;
	mov.u32 	%r469, %r18;
$L__BB10_5:
	.pragma "nounroll";
	mov.b32 	%r190, 0;
	st.shared.u32 	[%r468+-8192], %r190;
	st.shared.u32 	[%r468+-7168], %r190;
	st.shared.u32 	[%r468+-6144], %r190;
	st.shared.u32 	[%r468+-5120], %r190;
	st.shared.u32 	[%r468+-4096], %r190;
	st.shared.u32 	[%r468+-3072], %r190;
	st.shared.u32 	[%r468+-2048], %r190;
	st.shared.u32 	[%r468+-1024], %r190;
	st.shared.u32 	[%r468], %r190;
	st.shared.u32 	[%r468+1024], %r190;
	st.shared.u32 	[%r468+2048], %r190;
	st.shared.u32 	[%r468+3072], %r190;
	st.shared.u32 	[%r468+4096], %r190;
	st.shared.u32 	[%r468+5120], %r190;
	st.shared.u32 	[%r468+6144], %r190;
	st.shared.u32 	[%r468+7168], %r190;
	add.s32 	%r469, %r469, 16;
	add.s32 	%r468, %r468, 16384;
	setp.ne.s32 	%p6, %r469, 0;
	mov.u32 	%r471, %r7;
	@%p6 bra 	$L__BB10_5;
$L__BB10_6:
	add.s32 	%r25, %r2, -1;
	setp.eq.s32 	%p7, %r2, 0;
	@%p7 bra 	$L__BB10_16;
	setp.lt.u32 	%p8, %r25, 7;
	@%p8 bra 	$L__BB10_9;
	shl.b32 	%r191, %r471, 10;
	add.s32 	%r192, %r6, %r191;
	mov.b32 	%r193, 0;
	st.shared.u32 	[%r192], %r193;
	st.shared.u32 	[%r192+1024], %r193;
	st.shared.u32 	[%r192+2048], %r193;
	st.shared.u32 	[%r192+3072], %r193;
	st.shared.u32 	[%r192+4096], %r193;
	st.shared.u32 	[%r192+5120], %r193;
	st.shared.u32 	[%r192+6144], %r193;
	st.shared.u32 	[%r192+7168], %r193;
	add.s32 	%r471, %r471, 8;
$L__BB10_9:
	setp.eq.s32 	%p9, %r3, 0;
	@%p9 bra 	$L__BB10_16;
	setp.lt.u32 	%p10, %r4, 3;
	@%p10 bra 	$L__BB10_12;
	shl.b32 	%r194, %r471, 10;
	add.s32 	%r195, %r6, %r194;
	mov.b32 	%r196, 0;
	st.shared.u32 	[%r195], %r196;
	st.shared.u32 	[%r195+1024], %r196;
	st.shared.u32 	[%r195+2048], %r196;
	st.shared.u32 	[%r195+3072], %r196;
	add.s32 	%r471, %r471, 4;
$L__BB10_12:
	setp.eq.s32 	%p11, %r5, 0;
	@%p11 bra 	$L__BB10_16;
	setp.eq.s32 	%p12, %r5, 1;
	shl.b32 	%r197, %r471, 10;
	add.s32 	%r30, %r6, %r197;
	mov.b32 	%r198, 0;
	st.shared.u32 	[%r30], %r198;
	@%p12 bra 	$L__BB10_16;
	setp.eq.s32 	%p13, %r5, 2;
	mov.b32 	%r199, 0;
	st.shared.u32 	[%r30+1024], %r199;
	@%p13 bra 	$L__BB10_16;
	mov.b32 	%r200, 0;
	st.shared.u32 	[%r30+2048], %r200;
$L__BB10_16:
	cvt.u32.u64 	%r201, %rd5;
	setp.gt.u32 	%p14, %r201, 127;
	@%p14 bra 	$L__BB10_30;
	setp.lt.u32 	%p15, %r1, 15;
	mov.b32 	%r475, 0;
	@%p15 bra 	$L__BB10_20;
	mov.b32 	%r473, 0;
$L__BB10_19:
	.pragma "nounroll";
	shl.b32 	%r204, %r473, 10;
	add.s32 	%r205, %r6, %r204;
	mov.b32 	%r206, 0;
	st.shared.u32 	[%r205+512], %r206;
	st.shared.u32 	[%r205+1536], %r206;
	st.shared.u32 	[%r205+2560], %r206;
	st.shared.u32 	[%r205+3584], %r206;
	st.shared.u32 	[%r205+4608], %r206;
	st.shared.u32 	[%r205+5632], %r206;
	st.shared.u32 	[%r205+6656], %r206;
	st.shared.u32 	[%r205+7680], %r206;
	st.shared.u32 	[%r205+8704], %r206;
	st.shared.u32 	[%r205+9728], %r206;
	st.shared.u32 	[%r205+10752], %r206;
	st.shared.u32 	[%r205+11776], %r206;
	st.shared.u32 	[%r205+12800], %r206;
	st.shared.u32 	[%r205+13824], %r206;
	st.shared.u32 	[%r205+14848], %r206;
	st.shared.u32 	[%r205+15872], %r206;
	add.s32 	%r473, %r473, 16;
	setp.ne.s32 	%p16, %r473, %r7;
	mov.u32 	%r475, %r7;
	@%p16 bra 	$L__BB10_19;
$L__BB10_20:
	setp.eq.s32 	%p17, %r2, 0;
	@%p17 bra 	$L__BB10_30;
	setp.lt.u32 	%p18, %r25, 7;
	@%p18 bra 	$L__BB10_23;
	shl.b32 	%r207, %r475, 10;
	add.s32 	%r208, %r6, %r207;
	mov.b32 	%r209, 0;
	st.shared.u32 	[%r208+512], %r209;
	st.shared.u32 	[%r208+1536], %r209;
	st.shared.u32 	[%r208+2560], %r209;
	st.shared.u32 	[%r208+3584], %r209;
	st.shared.u32 	[%r208+4608], %r209;
	st.shared.u32 	[%r208+5632], %r209;
	st.shared.u32 	[%r208+6656], %r209;
	st.shared.u32 	[%r208+7680], %r209;
	add.s32 	%r475, %r475, 8;
$L__BB10_23:
	setp.eq.s32 	%p19, %r3, 0;
	@%p19 bra 	$L__BB10_30;
	setp.lt.u32 	%p20, %r4, 3;
	@%p20 bra 	$L__BB10_26;
	shl.b32 	%r210, %r475, 10;
	add.s32 	%r211, %r6, %r210;
	mov.b32 	%r212, 0;
	st.shared.u32 	[%r211+512], %r212;
	st.shared.u32 	[%r211+1536], %r212;
	st.shared.u32 	[%r211+2560], %r212;
	st.shared.u32 	[%r211+3584], %r212;
	add.s32 	%r475, %r475, 4;
$L__BB10_26:
	setp.eq.s32 	%p21, %r5, 0;
	@%p21 bra 	$L__BB10_30;
	setp.eq.s32 	%p22, %r5, 1;
	shl.b32 	%r213, %r475, 10;
	add.s32 	%r38, %r6, %r213;
	mov.b32 	%r214, 0;
	st.shared.u32 	[%r38+512], %r214;
	@%p22 bra 	$L__BB10_30;
	setp.eq.s32 	%p23, %r5, 2;
	mov.b32 	%r215, 0;
	st.shared.u32 	[%r38+1536], %r215;
	@%p23 bra 	$L__BB10_30;
	mov.b32 	%r216, 0;
	st.shared.u32 	[%r38+2560], %r216;
$L__BB10_30:
	bar.sync 	0;
	bar.sync 	0;
	shl.b64 	%rd8, %rd135, 30;
	sub.s64 	%rd24, %rd17, %rd8;
	min.u64 	%rd9, %rd24, 1073741824;
	setp.le.u64 	%p24, %rd9, %rd3;
	@%p24 bra 	$L__BB10_70;
	mov.u64 	%rd136, %rd3;
$L__BB10_32:
	add.s64 	%rd11, %rd136, %rd8;
	sub.s64 	%rd12, %rd17, %rd11;
	setp.lt.u64 	%p25, %rd12, 2048;
	@%p25 bra 	$L__BB10_34;
	add.s64 	%rd27, %rd11, %rd5;
	shl.b64 	%rd28, %rd27, 2;
	add.s64 	%rd29, %rd1, %rd28;
	ld.global.u32 	%r507, [%rd29];
	ld.global.u32 	%r506, [%rd29+512];
	ld.global.u32 	%r505, [%rd29+1024];
	ld.global.u32 	%r504, [%rd29+1536];
	ld.global.u32 	%r503, [%rd29+2048];
	ld.global.u32 	%r502, [%rd29+2560];
	ld.global.u32 	%r501, [%rd29+3072];
	ld.global.u32 	%r500, [%rd29+3584];
	ld.global.u32 	%r499, [%rd29+4096];
	ld.global.u32 	%r498, [%rd29+4608];
	ld.global.u32 	%r497, [%rd29+5120];
	ld.global.u32 	%r496, [%rd29+5632];
	ld.global.u32 	%r495, [%rd29+6144];
	ld.global.u32 	%r494, [%rd29+6656];
	ld.global.u32 	%r493, [%rd29+7168];
	ld.global.u32 	%r492, [%rd29+7680];
	bra.uni 	$L__BB10_66;
$L__BB10_34:
	cvt.u32.u64 	%r218, %rd5;
	cvt.u32.u64 	%r55, %rd12;
	setp.ge.s32 	%p26, %r218, %r55;
	add.s64 	%rd25, %rd11, %rd5;
	shl.b64 	%rd26, %rd25, 2;
	add.s64 	%rd13, %rd1, %rd26;
	mov.b32 	%r507, 2147483647;
	@%p26 bra 	$L__BB10_36;
	ld.global.u32 	%r507, [%rd13];
$L__BB10_36:
	setp.ge.s32 	%p27, %r8, %r55;
	mov.b32 	%r506, 2147483647;
	@%p27 bra 	$L__BB10_38;
	ld.global.u32 	%r506, [%rd13+512];
$L__BB10_38:
	setp.ge.s32 	%p28, %r9, %r55;
	mov.b32 	%r505, 2147483647;
	@%p28 bra 	$L__BB10_40;
	ld.global.u32 	%r505, [%rd13+1024];
$L__BB10_40:
	setp.ge.s32 	%p29, %r10, %r55;
	mov.b32 	%r504, 2147483647;
	@%p29 bra 	$L__BB10_42;
	ld.global.u32 	%r504, [%rd13+1536];
$L__BB10_42:
	setp.ge.s32 	%p30, %r11, %r55;
	mov.b32 	%r503, 2147483647;
	@%p30 bra 	$L__BB10_44;
	ld.global.u32 	%r503, [%rd13+2048];
$L__BB10_44:
	setp.ge.s32 	%p31, %r12, %r55;
	mov.b32 	%r502, 2147483647;
	@%p31 bra 	$L__BB10_46;
	ld.global.u32 	%r502, [%rd13+2560];
$L__BB10_46:
	setp.ge.s32 	%p32, %r13, %r55;
	mov.b32 	%r501, 2147483647;
	@%p32 bra 	$L__BB10_48;
	ld.global.u32 	%r501, [%rd13+3072];
$L__BB10_48:
	mov.u32 	%r226, %tid.x;
	add.s32 	%r227, %r226, 896;
	setp.ge.s32 	%p33, %r227, %r55;
	mov.b32 	%r500, 2147483647;
	@%p33 bra 	$L__BB10_50;
	ld.global.u32 	%r500, [%rd13+3584];
$L__BB10_50:
	setp.ge.s32 	%p34, %r14, %r55;
	mov.b32 	%r499, 2147483647;
	@%p34 bra 	$L__BB10_52;
	ld.global.u32 	%r499, [%rd13+4096];
$L__BB10_52:
	add.s32 	%r231, %r226, 1152;
	setp.ge.s32 	%p35, %r231, %r55;
	mov.b32 	%r498, 2147483647;
	@%p35 bra 	$L__BB10_54;
	ld.global.u32 	%r498, [%rd13+4608];
$L__BB10_54:
	add.s32 	%r234, %r226, 1280;
	setp.ge.s32 	%p36, %r234, %r55;
	mov.b32 	%r497, 2147483647;
	@%p36 bra 	$L__BB10_56;
	ld.global.u32 	%r497, [%rd13+5120];
$L__BB10_56:
	add.s32 	%r237, %r226, 1408;
	setp.ge.s32 	%p37, %r237, %r55;
	mov.b32 	%r496, 2147483647;
	@%p37 bra 	$L__BB10_58;
	ld.global.u32 	%r496, [%rd13+5632];
$L__BB10_58:
	add.s32 	%r240, %r226, 1536;
	setp.ge.s32 	%p38, %r240, %r55;
	mov.b32 	%r495, 2147483647;
	@%p38 bra 	$L__BB10_60;
	ld.global.u32 	%r495, [%rd13+6144];
$L__BB10_60:
	add.s32 	%r243, %r226, 1664;
	setp.ge.s32 	%p39, %r243, %r55;
	mov.b32 	%r494, 2147483647;
	@%p39 bra 	$L__BB10_62;
	ld.global.u32 	%r494, [%rd13+6656];
$L__BB10_62:
	add.s32 	%r246, %r226, 1792;
	setp.ge.s32 	%p40, %r246, %r55;
	mov.b32 	%r493, 2147483647;
	@%p40 bra 	$L__BB10_64;
	ld.global.u32 	%r493, [%rd13+7168];
$L__BB10_64:
	setp.ge.s32 	%p41, %r15, %r55;
	mov.b32 	%r492, 2147483647;
	@%p41 bra 	$L__BB10_66;
	ld.global.u32 	%r492, [%rd13+7680];
$L__BB10_66:
	setp.le.s32 	%p42, %r175, %r174;
	@%p42 bra 	$L__BB10_69;
	setp.gt.s32 	%p43, %r507, -1;
	selp.b32 	%r249, -2147483648, -1, %p43;
	xor.b32  	%r250, %r249, %r507;
	setp.gt.s32 	%p44, %r506, -1;
	selp.b32 	%r251, -2147483648, -1, %p44;
	xor.b32  	%r252, %r251, %r506;
	setp.gt.s32 	%p45, %r505, -1;
	selp.b32 	%r253, -2147483648, -1, %p45;
	xor.b32  	%r254, %r253, %r505;
	setp.gt.s32 	%p46, %r504, -1;
	selp.b32 	%r255, -2147483648, -1, %p46;
	xor.b32  	%r256, %r255, %r504;
	setp.gt.s32 	%p47, %r503, -1;
	selp.b32 	%r257, -2147483648, -1, %p47;
	xor.b32  	%r258, %r257, %r503;
	setp.gt.s32 	%p48, %r502, -1;
	selp.b32 	%r259, -2147483648, -1, %p48;
	xor.b32  	%r260, %r259, %r502;
	setp.gt.s32 	%p49, %r501, -1;
	selp.b32 	%r261, -2147483648, -1, %p49;
	xor.b32  	%r262, %r261, %r501;
	setp.gt.s32 	%p50, %r500, -1;
	selp.b32 	%r263, -2147483648, -1, %p50;
	xor.b32  	%r264, %r263, %r500;
	setp.gt.s32 	%p51, %r499, -1;
	selp.b32 	%r265, -2147483648, -1, %p51;
	xor.b32  	%r266, %r265, %r499;
	setp.gt.s32 	%p52, %r498, -1;
	selp.b32 	%r267, -2147483648, -1, %p52;
	xor.b32  	%r268, %r267, %r498;
	setp.gt.s32 	%p53, %r497, -1;
	selp.b32 	%r269, -2147483648, -1, %p53;
	xor.b32  	%r270, %r269, %r497;
	setp.gt.s32 	%p54, %r496, -1;
	selp.b32 	%r271, -2147483648, -1, %p54;
	xor.b32  	%r272, %r271, %r496;
	setp.gt.s32 	%p55, %r495, -1;
	selp.b32 	%r273, -2147483648, -1, %p55;
	xor.b32  	%r274, %r273, %r495;
	setp.gt.s32 	%p56, %r494, -1;
	selp.b32 	%r275, -2147483648, -1, %p56;
	xor.b32  	%r276, %r275, %r494;
	setp.gt.s32 	%p57, %r493, -1;
	selp.b32 	%r277, -2147483648, -1, %p57;
	xor.b32  	%r278, %r277, %r493;
	setp.gt.s32 	%p58, %r492, -1;
	selp.b32 	%r279, -2147483648, -1, %p58;
	xor.b32  	%r280, %r279, %r492;
	setp.eq.s32 	%p59, %r250, 2147483647;
	selp.b32 	%r103, -2147483648, %r250, %p59;
	setp.eq.s32 	%p60, %r252, 2147483647;
	selp.b32 	%r104, -2147483648, %r252, %p60;
	setp.eq.s32 	%p61, %r254, 2147483647;
	selp.b32 	%r105, -2147483648, %r254, %p61;
	setp.eq.s32 	%p62, %r256, 2147483647;
	selp.b32 	%r106, -2147483648, %r256, %p62;
	setp.eq.s32 	%p63, %r258, 2147483647;
	selp.b32 	%r107, -2147483648, %r258, %p63;
	setp.eq.s32 	%p64, %r260, 2147483647;
	selp.b32 	%r108, -2147483648, %r260, %p64;
	setp.eq.s32 	%p65, %r262, 2147483647;
	selp.b32 	%r109, -2147483648, %r262, %p65;
	setp.eq.s32 	%p66, %r264, 2147483647;
	selp.b32 	%r110, -2147483648, %r264, %p66;
	setp.eq.s32 	%p67, %r266, 2147483647;
	selp.b32 	%r111, -2147483648, %r266, %p67;
	setp.eq.s32 	%p68, %r268, 2147483647;
	selp.b32 	%r112, -2147483648, %r268, %p68;
	setp.eq.s32 	%p69, %r270, 2147483647;
	selp.b32 	%r113, -2147483648, %r270, %p69;
	setp.eq.s32 	%p70, %r272, 2147483647;
	selp.b32 	%r114, -2147483648, %r272, %p70;
	setp.eq.s32 	%p71, %r274, 2147483647;
	selp.b32 	%r115, -2147483648, %r274, %p71;
	setp.eq.s32 	%p72, %r276, 2147483647;
	selp.b32 	%r116, -2147483648, %r276, %p72;
	setp.eq.s32 	%p73, %r278, 2147483647;
	selp.b32 	%r117, -2147483648, %r278, %p73;
	setp.eq.s32 	%p74, %r280, 2147483647;
	selp.b32 	%r118, -2147483648, %r280, %p74;
	mov.b32 	%r508, 0;
	mov.u32 	%r509, %r174;
$L__BB10_68:
	sub.s32 	%r281, %r175, %r509;
	shl.b32 	%r282, %r508, 10;
	mov.u32 	%r283, _ZZN3cub18CUB_300001_SM_10006detail10radix_sort30DeviceRadixSortHistogramKernelINS1_5radix10policy_hubIfNS0_8NullTypeEyE10Policy1000ELNS0_9SortOrderE0EfyNS1_21identity_decomposer_tEEEvPT2_PKT1_SB_iiT3_E12temp_storage;
	add.s32 	%r284, %r283, %r282;
	min.s32 	%r285, %r281, 8;
	mov.b32 	%r286, -1;
	shl.b32 	%r287, %r286, %r285;
	not.b32 	%r288, %r287;
	shr.u32 	%r289, %r103, %r509;
	and.b32  	%r290, %r289, %r288;
	shl.b32 	%r291, %r290, 2;
	add.s32 	%r292, %r284, %r291;
	atom.shared.add.u32 	%r293, [%r292], 1;
	shr.u32 	%r294, %r104, %r509;
	and.b32  	%r295, %r294, %r288;
	shl.b32 	%r296, %r295, 2;
	add.s32 	%r297, %r284, %r296;
	atom.shared.add.u32 	%r298, [%r297], 1;
	shr.u32 	%r299, %r105, %r509;
	and.b32  	%r300, %r299, %r288;
	shl.b32 	%r301, %r300, 2;
	add.s32 	%r302, %r284, %r301;
	atom.shared.add.u32 	%r303, [%r302], 1;
	shr.u32 	%r304, %r106, %r509;
	and.b32  	%r305, %r304, %r288;
	shl.b32 	%r306, %r305, 2;
	add.s32 	%r307, %r284, %r306;
	atom.shared.add.u32 	%r308, [%r307], 1;
	shr.u32 	%r309, %r107, %r509;
	and.b32  	%r310, %r309, %r288;
	shl.b32 	%r311, %r310, 2;
	add.s32 	%r312, %r284, %r311;
	atom.shared.add.u32 	%r313, [%r312], 1;
	shr.u32 	%r314, %r108, %r509;
	and.b32  	%r315, %r314, %r288;
	shl.b32 	%r316, %r315, 2;
	add.s32 	%r317, %r284, %r316;
	atom.shared.add.u32 	%r318, [%r317], 1;
	shr.u32 	%r319, %r109, %r509;
	and.b32  	%r320, %r319, %r288;
	shl.b32 	%r321, %r320, 2;
	add.s32 	%r322, %r284, %r321;
	atom.shared.add.u32 	%r323, [%r322], 1;
	shr.u32 	%r324, %r110, %r509;
	and.b32  	%r325, %r324, %r288;
	shl.b32 	%r326, %r325, 2;
	add.s32 	%r327, %r284, %r326;
	atom.shared.add.u32 	%r328, [%r327], 1;
	shr.u32 	%r329, %r111, %r509;
	and.b32  	%r330, %r329, %r288;
	shl.b32 	%r331, %r330, 2;
	add.s32 	%r332, %r284, %r331;
	atom.shared.add.u32 	%r333, [%r332], 1;
	shr.u32 	%r334, %r112, %r509;
	and.b32  	%r335, %r334, %r288;
	shl.b32 	%r336, %r335, 2;
	add.s32 	%r337, %r284, %r336;
	atom.shared.add.u32 	%r338, [%r337], 1;
	shr.u32 	%r339, %r113, %r509;
	and.b32  	%r340, %r339, %r288;
	shl.b32 	%r341, %r340, 2;
	add.s32 	%r342, %r284, %r341;
	atom.shared.add.u32 	%r343, [%r342], 1;
	shr.u32 	%r344, %r114, %r509;
	and.b32  	%r345, %r344, %r288;
	shl.b32 	%r346, %r345, 2;
	add.s32 	%r347, %r284, %r346;
	atom.shared.add.u32 	%r348, [%r347], 1;
	shr.u32 	%r349, %r115, %r509;
	and.b32  	%r350, %r349, %r288;
	shl.b32 	%r351, %r350, 2;
	add.s32 	%r352, %r284, %r351;
	atom.shared.add.u32 	%r353, [%r352], 1;
	shr.u32 	%r354, %r116, %r509;
	and.b32  	%r355, %r354, %r288;
	shl.b32 	%r356, %r355, 2;
	add.s32 	%r357, %r284, %r356;
	atom.shared.add.u32 	%r358, [%r357], 1;
	shr.u32 	%r359, %r117, %r509;
	and.b32  	%r360, %r359, %r288;
	shl.b32 	%r361, %r360, 2;
	add.s32 	%r362, %r284, %r361;
	atom.shared.add.u32 	%r363, [%r362], 1;
	shr.u32 	%r364, %r118, %r509;
	and.b32  	%r365, %r364, %r288;
	shl.b32 	%r366, %r365, 2;
	add.s32 	%r367, %r284, %r366;
	atom.shared.add.u32 	%r368, [%r367], 1;
	add.s32 	%r509, %r509, 8;
	add.s32 	%r508, %r508, 1;
	setp.lt.s32 	%p75, %r509, %r175;
	@%p75 bra 	$L__BB10_68;
$L__BB10_69:
	add.s64 	%rd136, %rd136, %rd4;
	setp.lt.u64 	%p76, %rd136, %rd9;
	@%p76 bra 	$L__BB10_32;
$L__BB10_70:
	bar.sync 	0;
	@%p1 bra 	$L__BB10_152;
	setp.lt.u32 	%p77, %r1, 7;
	mov.b32 	%r512, 0;
	@%p77 bra 	$L__BB10_90;
	mov.b32 	%r510, 0;
$L__BB10_73:
	.pragma "nounroll";
	shl.b32 	%r371, %r510, 10;
	add.s32 	%r124, %r6, %r371;
	ld.shared.u32 	%r125, [%r124];
	setp.eq.s32 	%p78, %r125, 0;
	@%p78 bra 	$L__BB10_75;
	cvt.u32.u64 	%r372, %rd5;
	shl.b32 	%r373, %r510, 8;
	add.s32 	%r374, %r373, %r372;
	mul.wide.u32 	%rd30, %r374, 8;
	add.s64 	%rd31, %rd2, %rd30;
	cvt.u64.u32 	%rd32, %r125;
	atom.global.add.u64 	%rd33, [%rd31], %rd32;
$L__BB10_75:
	ld.shared.u32 	%r126, [%r124+1024];
	setp.eq.s32 	%p79, %r126, 0;
	@%p79 bra 	$L__BB10_77;
	cvt.u32.u64 	%r375, %rd5;
	shl.b32 	%r376, %r510, 8;
	add.s32 	%r377, %r376, %r375;
	add.s32 	%r378, %r377, 256;
	mul.wide.u32 	%rd34, %r378, 8;
	add.s64 	%rd35, %rd2, %rd34;
	cvt.u64.u32 	%rd36, %r126;
	atom.global.add.u64 	%rd37, [%rd35], %rd36;
$L__BB10_77:
	ld.shared.u32 	%r127, [%r124+2048];
	setp.eq.s32 	%p80, %r127, 0;
	@%p80 bra 	$L__BB10_79;
	cvt.u32.u64 	%r379, %rd5;
	shl.b32 	%r380, %r510, 8;
	add.s32 	%r381, %r380, %r379;
	add.s32 	%r382, %r381, 512;
	mul.wide.u32 	%rd38, %r382, 8;
	add.s64 	%rd39, %rd2, %rd38;
	cvt.u64.u32 	%rd40, %r127;
	atom.global.add.u64 	%rd41, [%rd39], %rd40;
$L__BB10_79:
	ld.shared.u32 	%r128, [%r124+3072];
	setp.eq.s32 	%p81, %r128, 0;
	@%p81 bra 	$L__BB10_81;
	cvt.u32.u64 	%r383, %rd5;
	shl.b32 	%r384, %r510, 8;
	add.s32 	%r385, %r384, %r383;
	add.s32 	%r386, %r385, 768;
	mul.wide.u32 	%rd42, %r386, 8;
	add.s64 	%rd43, %rd2, %rd42;
	cvt.u64.u32 	%rd44, %r128;
	atom.global.add.u64 	%rd45, [%rd43], %rd44;
$L__BB10_81:
	ld.shared.u32 	%r129, [%r124+4096];
	setp.eq.s32 	%p82, %r129, 0;
	@%p82 bra 	$L__BB10_83;
	cvt.u32.u64 	%r387, %rd5;
	shl.b32 	%r388, %r510, 8;
	add.s32 	%r389, %r388, %r387;
	add.s32 	%r390, %r389, 1024;
	mul.wide.u32 	%rd46, %r390, 8;
	add.s64 	%rd47, %rd2, %rd46;
	cvt.u64.u32 	%rd48, %r129;
	atom.global.add.u64 	%rd49, [%rd47], %rd48;
$L__BB10_83:
	ld.shared.u32 	%r130, [%r124+5120];
	setp.eq.s32 	%p83, %r130, 0;
	@%p83 bra 	$L__BB10_85;
	cvt.u32.u64 	%r391, %rd5;
	shl.b32 	%r392, %r510, 8;
	add.s32 	%r393, %r392, %r391;
	add.s32 	%r394, %r393, 1280;
	mul.wide.u32 	%rd50, %r394, 8;
	add.s64 	%rd51, %rd2, %rd50;
	cvt.u64.u32 	%rd52, %r130;
	atom.global.add.u64 	%rd53, [%rd51], %rd52;
$L__BB10_85:
	ld.shared.u32 	%r131, [%r124+6144];
	setp.eq.s32 	%p84, %r131, 0;
	@%p84 bra 	$L__BB10_87;
	cvt.u32.u64 	%r395, %rd5;
	shl.b32 	%r396, %r510, 8;
	add.s32 	%r397, %r396, %r395;
	add.s32 	%r398, %r397, 1536;
	mul.wide.u32 	%rd54, %r398, 8;
	add.s64 	%rd55, %rd2, %rd54;
	cvt.u64.u32 	%rd56, %r131;
	atom.global.add.u64 	%rd57, [%rd55], %rd56;
$L__BB10_87:
	ld.shared.u32 	%r132, [%r124+7168];
	setp.eq.s32 	%p85, %r132, 0;
	@%p85 bra 	$L__BB10_89;
	cvt.u32.u64 	%r399, %rd5;
	shl.b32 	%r400, %r510, 8;
	add.s32 	%r401, %r400, %r399;
	add.s32 	%r402, %r401, 1792;
	mul.wide.u32 	%rd58, %r402, 8;
	add.s64 	%rd59, %rd2, %rd58;
	cvt.u64.u32 	%rd60, %r132;
	atom.global.add.u64 	%rd61, [%rd59], %rd60;
$L__BB10_89:
	add.s32 	%r510, %r510, 8;
	setp.ne.s32 	%p86, %r510, %r16;
	mov.u32 	%r512, %r16;
	@%p86 bra 	$L__BB10_73;
$L__BB10_90:
	add.s32 	%r135, %r5, -1;
	setp.eq.s32 	%p87, %r3, 0;
	@%p87 bra 	$L__BB10_111;
	setp.lt.u32 	%p88, %r4, 3;
	@%p88 bra 	$L__BB10_101;
	shl.b32 	%r403, %r512, 10;
	add.s32 	%r136, %r6, %r403;
	ld.shared.u32 	%r137, [%r136];
	setp.eq.s32 	%p89, %r137, 0;
	@%p89 bra 	$L__BB10_94;
	cvt.u32.u64 	%r404, %rd5;
	shl.b32 	%r405, %r512, 8;
	add.s32 	%r406, %r405, %r404;
	mul.wide.u32 	%rd62, %r406, 8;
	add.s64 	%rd63, %rd2, %rd62;
	cvt.u64.u32 	%rd64, %r137;
	atom.global.add.u64 	%rd65, [%rd63], %rd64;
$L__BB10_94:
	ld.shared.u32 	%r138, [%r136+1024];
	setp.eq.s32 	%p90, %r138, 0;
	@%p90 bra 	$L__BB10_96;
	cvt.u32.u64 	%r407, %rd5;
	shl.b32 	%r408, %r512, 8;
	add.s32 	%r409, %r408, %r407;
	add.s32 	%r410, %r409, 256;
	mul.wide.u32 	%rd66, %r410, 8;
	add.s64 	%rd67, %rd2, %rd66;
	cvt.u64.u32 	%rd68, %r138;
	atom.global.add.u64 	%rd69, [%rd67], %rd68;
$L__BB10_96:
	ld.shared.u32 	%r139, [%r136+2048];
	setp.eq.s32 	%p91, %r139, 0;
	@%p91 bra 	$L__BB10_98;
	cvt.u32.u64 	%r411, %rd5;
	shl.b32 	%r412, %r512, 8;
	add.s32 	%r413, %r412, %r411;
	add.s32 	%r414, %r413, 512;
	mul.wide.u32 	%rd70, %r414, 8;
	add.s64 	%rd71, %rd2, %rd70;
	cvt.u64.u32 	%rd72, %r139;
	atom.global.add.u64 	%rd73, [%rd71], %rd72;
$L__BB10_98:
	ld.shared.u32 	%r140, [%r136+3072];
	setp.eq.s32 	%p92, %r140, 0;
	@%p92 bra 	$L__BB10_100;
	cvt.u32.u64 	%r415, %rd5;
	shl.b32 	%r416, %r512, 8;
	add.s32 	%r417, %r416, %r415;
	add.s32 	%r418, %r417, 768;
	mul.wide.u32 	%rd74, %r418, 8;
	add.s64 	%rd75, %rd2, %rd74;
	cvt.u64.u32 	%rd76, %r140;
	atom.global.add.u64 	%rd77, [%rd75], %rd76;
$L__BB10_100:
	add.s32 	%r512, %r512, 4;
$L__BB10_101:
	setp.eq.s32 	%p93, %r5, 0;
	@%p93 bra 	$L__BB10_111;
	setp.eq.s32 	%p94, %r135, 0;
	@%p94 bra 	$L__BB10_108;
	shl.b32 	%r419, %r512, 10;
	add.s32 	%r143, %r6, %r419;
	ld.shared.u32 	%r144, [%r143];
	setp.eq.s32 	%p95, %r144, 0;
	@%p95 bra 	$L__BB10_105;
	cvt.u32.u64 	%r420, %rd5;
	shl.b32 	%r421, %r512, 8;
	add.s32 	%r422, %r421, %r420;
	mul.wide.u32 	%rd78, %r422, 8;
	add.s64 	%rd79, %rd2, %rd78;
	cvt.u64.u32 	%rd80, %r144;
	atom.global.add.u64 	%rd81, [%rd79], %rd80;
$L__BB10_105:
	ld.shared.u32 	%r145, [%r143+1024];
	setp.eq.s32 	%p96, %r145, 0;
	@%p96 bra 	$L__BB10_107;
	cvt.u32.u64 	%r423, %rd5;
	shl.b32 	%r424, %r512, 8;
	add.s32 	%r425, %r424, %r423;
	add.s32 	%r426, %r425, 256;
	mul.wide.u32 	%rd82, %r426, 8;
	add.s64 	%rd83, %rd2, %rd82;
	cvt.u64.u32 	%rd84, %r145;
	atom.global.add.u64 	%rd85, [%rd83], %rd84;
$L__BB10_107:
	add.s32 	%r512, %r512, 2;
$L__BB10_108:
	setp.eq.s32 	%p97, %r17, 0;
	@%p97 bra 	$L__BB10_111;
	shl.b32 	%r427, %r512, 10;
	add.s32 	%r428, %r6, %r427;
	ld.shared.u32 	%r148, [%r428];
	setp.eq.s32 	%p98, %r148, 0;
	@%p98 bra 	$L__BB10_111;
	cvt.u32.u64 	%r429, %rd5;
	shl.b32 	%r430, %r512, 8;
	add.s32 	%r431, %r430, %r429;
	mul.wide.u32 	%rd86, %r431, 8;
	add.s64 	%rd87, %rd2, %rd86;
	cvt.u64.u32 	%rd88, %r148;
	atom.global.add.u64 	%rd89, [%rd87], %rd88;
$L__BB10_111:
	cvt.u32.u64 	%r432, %rd5;
	setp.gt.u32 	%p99, %r432, 127;
	@%p99 bra 	$L__BB10_152;
	setp.lt.u32 	%p100, %r1, 7;
	mov.b32 	%r516, 0;
	@%p100 bra 	$L__BB10_131;
	mov.b32 	%r514, 0;
$L__BB10_114:
	.pragma "nounroll";
	shl.b32 	%r436, %r514, 10;
	add.s32 	%r150, %r6, %r436;
	ld.shared.u32 	%r151, [%r150+512];
	setp.eq.s32 	%p101, %r151, 0;
	shl.b32 	%r437, %r514, 8;
	add.s32 	%r438, %r437, %r432;
	mul.wide.u32 	%rd90, %r438, 8;
	add.s64 	%rd15, %rd2, %rd90;
	@%p101 bra 	$L__BB10_116;
	cvt.u64.u32 	%rd91, %r151;
	atom.global.add.u64 	%rd92, [%rd15+1024], %rd91;
$L__BB10_116:
	ld.shared.u32 	%r152, [%r150+1536];
	setp.eq.s32 	%p102, %r152, 0;
	@%p102 bra 	$L__BB10_118;
	cvt.u64.u32 	%rd93, %r152;
	atom.global.add.u64 	%rd94, [%rd15+3072], %rd93;
$L__BB10_118:
	ld.shared.u32 	%r153, [%r150+2560];
	setp.eq.s32 	%p103, %r153, 0;
	@%p103 bra 	$L__BB10_120;
	cvt.u64.u32 	%rd95, %r153;
	atom.global.add.u64 	%rd96, [%rd15+5120], %rd95;
$L__BB10_120:
	ld.shared.u32 	%r154, [%r150+3584];
	setp.eq.s32 	%p104, %r154, 0;
	@%p104 bra 	$L__BB10_122;
	cvt.u64.u32 	%rd97, %r154;
	atom.global.add.u64 	%rd98, [%rd15+7168], %rd97;
$L__BB10_122:
	ld.shared.u32 	%r155, [%r150+4608];
	setp.eq.s32 	%p105, %r155, 0;
	@%p105 bra 	$L__BB10_124;
	cvt.u64.u32 	%rd99, %r155;
	atom.global.add.u64 	%rd100, [%rd15+9216], %rd99;
$L__BB10_124:
	ld.shared.u32 	%r156, [%r150+5632];
	setp.eq.s32 	%p106, %r156, 0;
	@%p106 bra 	$L__BB10_126;
	cvt.u64.u32 	%rd101, %r156;
	atom.global.add.u64 	%rd102, [%rd15+11264], %rd101;
$L__BB10_126:
	ld.shared.u32 	%r157, [%r150+6656];
	setp.eq.s32 	%p107, %r157, 0;
	@%p107 bra 	$L__BB10_128;
	cvt.u64.u32 	%rd103, %r157;
	atom.global.add.u64 	%rd104, [%rd15+13312], %rd103;
$L__BB10_128:
	ld.shared.u32 	%r158, [%r150+7680];
	setp.eq.s32 	%p108, %r158, 0;
	@%p108 bra 	$L__BB10_130;
	cvt.u64.u32 	%rd105, %r158;
	atom.global.add.u64 	%rd106, [%rd15+15360], %rd105;
$L__BB10_130:
	add.s32 	%r514, %r514, 8;
	setp.ne.s32 	%p109, %r514, %r16;
	mov.u32 	%r516, %r16;
	@%p109 bra 	$L__BB10_114;
$L__BB10_131:
	setp.eq.s32 	%p110, %r3, 0;
	@%p110 bra 	$L__BB10_152;
	setp.lt.u32 	%p111, %r4, 3;
	@%p111 bra 	$L__BB10_142;
	shl.b32 	%r439, %r516, 10;
	add.s32 	%r161, %r6, %r439;
	ld.shared.u32 	%r162, [%r161+512];
	setp.eq.s32 	%p112, %r162, 0;
	@%p112 bra 	$L__BB10_135;
	shl.b32 	%r441, %r516, 8;
	add.s32 	%r442, %r441, %r432;
	mul.wide.u32 	%rd107, %r442, 8;
	add.s64 	%rd108, %rd2, %rd107;
	cvt.u64.u32 	%rd109, %r162;
	atom.global.add.u64 	%rd110, [%rd108+1024], %rd109;
$L__BB10_135:
	ld.shared.u32 	%r163, [%r161+1536];
	setp.eq.s32 	%p113, %r163, 0;
	@%p113 bra 	$L__BB10_137;
	shl.b32 	%r444, %r516, 8;
	add.s32 	%r445, %r444, %r432;
	add.s32 	%r446, %r445, 256;
	mul.wide.u32 	%rd111, %r446, 8;
	add.s64 	%rd112, %rd2, %rd111;
	cvt.u64.u32 	%rd113, %r163;
	atom.global.add.u64 	%rd114, [%rd112+1024], %rd113;
$L__BB10_137:
	ld.shared.u32 	%r164, [%r161+2560];
	setp.eq.s32 	%p114, %r164, 0;
	@%p114 bra 	$L__BB10_139;
	shl.b32 	%r448, %r516, 8;
	add.s32 	%r449, %r448, %r432;
	add.s32 	%r450, %r449, 512;
	mul.wide.u32 	%rd115, %r450, 8;
	add.s64 	%rd116, %rd2, %rd115;
	cvt.u64.u32 	%rd117, %r164;
	atom.global.add.u64 	%rd118, [%rd116+1024], %rd117;
$L__BB10_139:
	ld.shared.u32 	%r165, [%r161+3584];
	setp.eq.s32 	%p115, %r165, 0;
	@%p115 bra 	$L__BB10_141;
	shl.b32 	%r452, %r516, 8;
	add.s32 	%r453, %r452, %r432;
	add.s32 	%r454, %r453, 768;
	mul.wide.u32 	%rd119, %r454, 8;
	add.s64 	%rd120, %rd2, %rd119;
	cvt.u64.u32 	%rd121, %r165;
	atom.global.add.u64 	%rd122, [%rd120+1024], %rd121;
$L__BB10_141:
	add.s32 	%r516, %r516, 4;
$L__BB10_142:
	setp.eq.s32 	%p116, %r5, 0;
	@%p116 bra 	$L__BB10_152;
	setp.eq.s32 	%p117, %r135, 0;
	@%p117 bra 	$L__BB10_149;
	shl.b32 	%r455, %r516, 10;
	add.s32 	%r168, %r6, %r455;
	ld.shared.u32 	%r169, [%r168+512];
	setp.eq.s32 	%p118, %r169, 0;
	@%p118 bra 	$L__BB10_146;
	shl.b32 	%r457, %r516, 8;
	add.s32 	%r458, %r457, %r432;
	mul.wide.u32 	%rd123, %r458, 8;
	add.s64 	%rd124, %rd2, %rd123;
	cvt.u64.u32 	%rd125, %r169;
	atom.global.add.u64 	%rd126, [%rd124+1024], %rd125;
$L__BB10_146:
	ld.shared.u32 	%r170, [%r168+1536];
	setp.eq.s32 	%p119, %r170, 0;
	@%p119 bra 	$L__BB10_148;
	shl.b32 	%r460, %r516, 8;
	add.s32 	%r461, %r460, %r432;
	add.s32 	%r462, %r461, 256;
	mul.wide.u32 	%rd127, %r462, 8;
	add.s64 	%rd128, %rd2, %rd127;
	cvt.u64.u32 	%rd129, %r170;
	atom.global.add.u64 	%rd130, [%rd128+1024], %rd129;
$L__BB10_148:
	add.s32 	%r516, %r516, 2;
$L__BB10_149:
	setp.eq.s32 	%p120, %r17, 0;
	@%p120 bra 	$L__BB10_152;
	shl.b32 	%r463, %r516, 10;
	add.s32 	%r464, %r6, %r463;
	ld.shared.u32 	%r173, [%r464+512];
	setp.eq.s32 	%p121, %r173, 0;
	@%p121 bra 	$L__BB10_152;
	shl.b32 	%r466, %r516, 8;
	add.s32 	%r467, %r466, %r432;
	mul.wide.u32 	%rd131, %r467, 8;
	add.s64 	%rd132, %rd2, %rd131;
	cvt.u64.u32 	%rd133, %r173;
	atom.global.add.u64 	%rd134, [%rd132+1024], %rd133;
$L__BB10_152:
	bar.sync 	0;
	add.s64 	%rd135, %rd135, 1;
	setp.ne.s64 	%p122, %rd135, %rd6;
	@%p122 bra 	$L__BB10_2;
$L__BB10_153:
	ret;

}
	// .globl	_ZN3cub18CUB_300001_SM_10006detail10radix_sort33DeviceRadixSortExclusiveSumKernelINS1_5radix10policy_hubIfNS0_8NullTypeEyE10Policy1000EyEEvPT0_
.visible .entry _ZN3cub18CUB_300001_SM_10006detail10radix_sort33DeviceRadixSortExclusiveSumKernelINS1_5radix10policy_hubIfNS0_8NullTypeEyE10Policy1000EyEEvPT0_(
	.param .u64 .ptr .align 1 _ZN3cub18CUB_300001_SM_10006detail10radix_sort33DeviceRadixSortExclusiveSumKernelINS1_5radix10policy_hubIfNS0_8NullTypeEyE10Policy1000EyEEvPT0__param_0
)
{
	.reg .pred 	%p<4>;
	.reg .b32 	%r<28>;
	.reg .b64 	%rd<54>;
	// demoted variable
	.shared .align 16 .b8 _ZZN3cub18CUB_300001_SM_10006detail10radix_sort33DeviceRadixSortExclusiveSumKernelINS1_5radix10policy_hubIfNS0_8NullTypeEyE10Policy1000EyEEvPT0_E12temp_storage[2336];
	ld.param.u64 	%rd5, [_ZN3cub18CUB_300001_SM_10006detail10radix_sort33DeviceRadixSortExclusiveSumKernelINS1_5radix10policy_hubIfNS0_8NullTypeEyE10Policy1000EyEEvPT0__param_0];
	cvta.to.global.u64 	%rd6, %rd5;
	mov.u32 	%r3, %ctaid.x;
	shl.b32 	%r4, %r3, 8;
	mov.u32 	%r1, %tid.x;
	setp.gt.u32 	%p1, %r1, 255;
	add.s32 	%r5, %r4, %r1;
	mul.wide.s32 	%rd7, %r5, 8;
	add.s64 	%rd1, %rd6, %rd7;
	@%p1 bra 	$L__BB11_2;
	ld.global.u64 	%rd53, [%rd1];
$L__BB11_2:
	shr.u32 	%r6, %r1, 3;
	add.s32 	%r7, %r6, %r1;
	shl.b32 	%r8, %r7, 3;
	mov.u32 	%r9, _ZZN3cub18CUB_300001_SM_10006detail10radix_sort33DeviceRadixSortExclusiveSumKernelINS1_5radix10policy_hubIfNS0_8NullTypeEyE10Policy1000EyEEvPT0_E12temp_storage;
	add.s32 	%r10, %r9, %r8;
	add.s32 	%r2, %r10, 16;
	st.shared.u64 	[%r10+16], %rd53;
	bar.sync 	0;
	setp.gt.u32 	%p2, %r1, 31;
	@%p2 bra 	$L__BB11_4;
	mad.lo.s32 	%r27, %r1, 72, %r9;
	ld.shared.u64 	%rd23, [%r27+16];
	ld.shared.u64 	%rd24, [%r27+24];
	ld.shared.u64 	%rd25, [%r27+32];
	ld.shared.u64 	%rd26, [%r27+40];
	ld.shared.u64 	%rd27, [%r27+48];
	ld.shared.u64 	%rd28, [%r27+56];
	ld.shared.u64 	%rd29, [%r27+64];
	ld.shared.u64 	%rd30, [%r27+72];
	add.s64 	%rd31, %rd24, %rd23;
	add.s64 	%rd32, %rd31, %rd25;
	add.s64 	%rd33, %rd32, %rd26;
	add.s64 	%rd34, %rd33, %rd27;
	add.s64 	%rd35, %rd34, %rd28;
	add.s64 	%rd36, %rd35, %rd29;
	add.s64 	%rd10, %rd36, %rd30;
	mov.b32 	%r11, 1;
	mov.b32 	%r24, 0;
	mov.b32 	%r25, -1;
	// begin inline asm
	{  .reg .u64 r0;  .reg .u32 lo;  .reg .u32 hi;  .reg .pred p;  mov.b64 {lo, hi}, %rd10;  shfl.sync.up.b32 lo|p, lo, %r11, %r24, %r25;  shfl.sync.up.b32 hi|p, hi, %r11, %r24, %r25;  mov.b64 r0, {lo, hi};  @p add.u64 r0, r0, %rd10;  mov.u64 %rd8, r0;}
	// end inline asm
	mov.b32 	%r14, 2;
	// begin inline asm
	{  .reg .u64 r0;  .reg .u32 lo;  .reg .u32 hi;  .reg .pred p;  mov.b64 {lo, hi}, %rd8;  shfl.sync.up.b32 lo|p, lo, %r14, %r24, %r25;  shfl.sync.up.b32 hi|p, hi, %r14, %r24, %r25;  mov.b64 r0, {lo, hi};  @p add.u64 r0, r0, %rd8;  mov.u64 %rd11, r0;}
	// end inline asm
	mov.b32 	%r17, 4;
	// begin inline asm
	{  .reg .u64 r0;  .reg .u32 lo;  .reg .u32 hi;  .reg .pred p;  mov.b64 {lo, hi}, %rd11;  shfl.sync.up.b32 lo|p, lo, %r17, %r24, %r25;  shfl.sync.up.b32 hi|p, hi, %r17, %r24, %r25;  mov.b64 r0, {lo, hi};  @p add.u64 r0, r0, %rd11;  mov.u64 %rd14, r0;}
	// end inline asm
	mov.b32 	%r20, 8;
	// begin inline asm
	{  .reg .u64 r0;  .reg .u32 lo;  .reg .u32 hi;  .reg .pred p;  mov.b64 {lo, hi}, %rd14;  shfl.sync.up.b32 lo|p, lo, %r20, %r24, %r25;  shfl.sync.up.b32 hi|p, hi, %r20, %r24, %r25;  mov.b64 r0, {lo, hi};  @p add.u64 r0, r0, %rd14;  mov.u64 %rd17, r0;}
	// end inline asm
	mov.b32 	%r23, 16;
	// begin inline asm
	{  .reg .u64 r0;  .reg .u32 lo;  .reg .u32 hi;  .reg .pred p;  mov.b64 {lo, hi}, %rd17;  shfl.sync.up.b32 lo|p, lo, %r23, %r24, %r25;  shfl.sync.up.b32 hi|p, hi, %r23, %r24, %r25;  mov.b64 r0, {lo, hi};  @p add.u64 r0, r0, %rd17;  mov.u64 %rd20, r0;}
	// end inline asm
	sub.s64 	%rd37, %rd20, %rd10;
	ld.shared.u64 	%rd38, [%r27+16];
	ld.shared.u64 	%rd39, [%r27+24];
	ld.shared.u64 	%rd40, [%r27+32];
	ld.shared.u64 	%rd41, [%r27+40];
	ld.shared.u64 	%rd42, [%r27+48];
	ld.shared.u64 	%rd43, [%r27+56];
	ld.shared.u64 	%rd44, [%r27+64];
	add.s64 	%rd45, %rd38, %rd37;
	add.s64 	%rd46, %rd39, %rd45;
	add.s64 	%rd47, %rd40, %rd46;
	add.s64 	%rd48, %rd41, %rd47;
	add.s64 	%rd49, %rd42, %rd48;
	add.s64 	%rd50, %rd43, %rd49;
	add.s64 	%rd51, %rd44, %rd50;
	st.shared.u64 	[%r27+16], %rd37;
	st.shared.u64 	[%r27+24], %rd45;
	st.shared.u64 	[%r27+32], %rd46;
	st.shared.u64 	[%r27+40], %rd47;
	st.shared.u64 	[%r27+48], %rd48;
	st.shared.u64 	[%r27+56], %rd49;
	st.shared.u64 	[%r27+64], %rd50;
	st.shared.u64 	[%r27+72], %rd51;
$L__BB11_4:
	setp.gt.u32 	%p3, %r1, 255;
	bar.sync 	0;
	@%p3 bra 	$L__BB11_6;
	ld.shared.u64 	%rd52, [%r2];
	st.global.u64 	[%rd1], %rd52;
$L__BB11_6:
	ret;

}
	// .globl	_ZN3cub18CUB_300001_SM_10006detail10radix_sort29DeviceRadixSortOnesweepKernelINS1_5radix10policy_hubIfNS0_8NullTypeEyE10Policy1000ELNS0_9SortOrderE0EfS6_yiiNS1_21identity_decomposer_tEEEvPT5_SC_PT3_PKSD_PT1_PKSH_PT2_PKSL_T4_iiT6_
.visible .entry _ZN3cub18CUB_300001_SM_10006detail10radix_sort29DeviceRadixSortOnesweepKernelINS1_5radix10policy_hubIfNS0_8NullTypeEyE10Policy1000ELNS0_9SortOrderE0EfS6_yiiNS1_21identity_decomposer_tEEEvPT5_SC_PT3_PKSD_PT1_PKSH_PT2_PKSL_T4_iiT6_(
	.param .u64 .ptr .align 1 _ZN3cub18CUB_300001_SM_10006detail10radix_sort29DeviceRadixSortOnesweepKernelINS1_5radix10policy_hubIfNS0_8NullTypeEyE10Policy1000ELNS0_9SortOrderE0EfS6_yiiNS1_21identity_decomposer_tEEEvPT5_SC_PT3_PKSD_PT1_PKSH_PT2_PKSL_T4_iiT6__param_0,
	.param .u64 .ptr .align 1 _ZN3cub18CUB_300001_SM_10006detail10radix_sort29DeviceRadixSortOnesweepKernelINS1_5radix10policy_hubIfNS0_8NullTypeEyE10Policy1000ELNS0_9SortOrderE0EfS6_yiiNS1_21identity_decomposer_tEEEvPT5_SC_PT3_PKSD_PT1_PKSH_PT2_PKSL_T4_iiT6__param_1,
	.param .u64 .ptr .align 1 _ZN3cub18CUB_300001_SM_10006detail10radix_sort29DeviceRadixSortOnesweepKernelINS1_5radix10policy_hubIfNS0_8NullTypeEyE10Policy1000ELNS0_9SortOrderE0EfS6_yiiNS1_21identity_decomposer_tEEEvPT5_SC_PT3_PKSD_PT1_PKSH_PT2_PKSL_T4_iiT6__param_2,
	.param .u64 .ptr .align 1 _ZN3cub18CUB_300001_SM_10006detail10radix_sort29DeviceRadixSortOnesweepKernelINS1_5radix10policy_hubIfNS0_8NullTypeEyE10Policy1000ELNS0_9SortOrderE0EfS6_yiiNS1_21identity_decomposer_tEEEvPT5_SC_PT3_PKSD_PT1_PKSH_PT2_PKSL_T4_iiT6__param_3,
	.param .u64 .ptr .align 1 _ZN3cub18CUB_300001_SM_10006detail10radix_sort29DeviceRadixSortOnesweepKernelINS1_5radix10policy_hubIfNS0_8NullTypeEyE10Policy1000ELNS0_9SortOrderE0EfS6_yiiNS1_21identity_decomposer_tEEEvPT5_SC_PT3_PKSD_PT1_PKSH_PT2_PKSL_T4_iiT6__param_4,
	.param .u64 .ptr .align 1 _ZN3cub18CUB_300001_SM_10006detail10radix_sort29DeviceRadixSortOnesweepKernelINS1_5radix10policy_hubIfNS0_8NullTypeEyE10Policy1000ELNS0_9SortOrderE0EfS6_yiiNS1_21identity_decomposer_tEEEvPT5_SC_PT3_PKSD_PT1_PKSH_PT2_PKSL_T4_iiT6__param_5,
	.param .u64 .ptr .align 1 _ZN3cub18CUB_300001_SM_10006detail10radix_sort29DeviceRadixSortOnesweepKernelINS1_5radix10policy_hubIfNS0_8NullTypeEyE10Policy1000ELNS0_9SortOrderE0EfS6_yiiNS1_21identity_decomposer_tEEEvPT5_SC_PT3_PKSD_PT1_PKSH_PT2_PKSL_T4_iiT6__param_6,
	.param .u64 .ptr .align 1 _ZN3cub18CUB_300001_SM_10006detail10radix_sort29DeviceRadixSortOnesweepKernelINS1_5radix10policy_hubIfNS0_8NullTypeEyE10Policy1000ELNS0_9SortOrderE0EfS6_yiiNS1_21identity_decomposer_tEEEvPT5_SC_PT3_PKSD_PT1_PKSH_PT2_PKSL_T4_iiT6__param_7,
	.param .u32 _ZN3cub18CUB_300001_SM_10006detail10radix_sort29DeviceRadixSortOnesweepKernelINS1_5radix10policy_hubIfNS0_8NullTypeEyE10Policy1000ELNS0_9SortOrderE0EfS6_yiiNS1_21identity_decomposer_tEEEvPT5_SC_PT3_PKSD_PT1_PKSH_PT2_PKSL_T4_iiT6__param_8,
	.param .u32 _ZN3cub18CUB_300001_SM_10006detail10radix_sort29DeviceRadixSortOnesweepKernelINS1_5radix10policy_hubIfNS0_8NullTypeEyE10Policy1000ELNS0_9SortOrderE0EfS6_yiiNS1_21identity_decomposer_tEEEvPT5_SC_PT3_PKSD_PT1_PKSH_PT2_PKSL_T4_iiT6__param_9,
	.param .u32 _ZN3cub18CUB_300001_SM_10006detail10radix_sort29DeviceRadixSortOnesweepKernelINS1_5radix10policy_hubIfNS0_8NullTypeEyE10Policy1000ELNS0_9SortOrderE0EfS6_yiiNS1_21identity_decomposer_tEEEvPT5_SC_PT3_PKSD_PT1_PKSH_PT2_PKSL_T4_iiT6__param_10,
	.param .align 1 .b8 _ZN3cub18CUB_300001_SM_10006detail10radix_sort29DeviceRadixSortOnesweepKernelINS1_5radix10policy_hubIfNS0_8NullTypeEyE10Policy1000ELNS0_9SortOrderE0EfS6_yiiNS1_21identity_decomposer_tEEEvPT5_SC_PT3_PKSD_PT1_PKSH_PT2_PKSL_T4_iiT6__param_11[1]
)
.maxntid 384
{
	.reg .pred 	%p<281>;
	.reg .b32 	%r<1853>;
	.reg .b64 	%rd<230>;
	// demoted variable
	.shared .align 16 .b8 _ZZN3cub18CUB_300001_SM_10006detail10radix_sort29DeviceRadixSortOnesweepKernelINS1_5radix10policy_hubIfNS0_8NullTypeEyE10Policy1000ELNS0_9SortOrderE0EfS6_yiiNS1_21identity_decomposer_tEEEvPT5_SC_PT3_PKSD_PT1_PKSH_PT2_PKSL_T4_iiT6_E1s[29696];
	ld.param.u64 	%rd20, [_ZN3cub18CUB_300001_SM_10006detail10radix_sort29DeviceRadixSortOnesweepKernelINS1_5radix10policy_hubIfNS0_8NullTypeEyE10Policy1000ELNS0_9SortOrderE0EfS6_yiiNS1_21identity_decomposer_tEEEvPT5_SC_PT3_PKSD_PT1_PKSH_PT2_PKSL_T4_iiT6__param_0];
	ld.param.u64 	%rd21, [_ZN3cub18CUB_300001_SM_10006detail10radix_sort29DeviceRadixSortOnesweepKernelINS1_5radix10policy_hubIfNS0_8NullTypeEyE10Policy1000ELNS0_9SortOrderE0EfS6_yiiNS1_21identity_decomposer_tEEEvPT5_SC_PT3_PKSD_PT1_PKSH_PT2_PKSL_T4_iiT6__param_1];
	ld.param.u64 	%rd24, [_ZN3cub18CUB_300001_SM_10006detail10radix_sort29DeviceRadixSortOnesweepKernelINS1_5radix10policy_hubIfNS0_8NullTypeEyE10Policy1000ELNS0_9SortOrderE0EfS6_yiiNS1_21identity_decomposer_tEEEvPT5_SC_PT3_PKSD_PT1_PKSH_PT2_PKSL_T4_iiT6__param_4];
	ld.param.u64 	%rd25, [_ZN3cub18CUB_300001_SM_10006detail10radix_sort29DeviceRadixSortOnesweepKernelINS1_5radix10policy_hubIfNS0_8NullTypeEyE10Policy1000ELNS0_9SortOrderE0EfS6_yiiNS1_21identity_decomposer_tEEEvPT5_SC_PT3_PKSD_PT1_PKSH_PT2_PKSL_T4_iiT6__param_5];
	ld.param.u32 	%r298, [_ZN3cub18CUB_300001_SM_10006detail10radix_sort29DeviceRadixSortOnesweepKernelINS1_5radix10policy_hubIfNS0_8NullTypeEyE10Policy1000ELNS0_9SortOrderE0EfS6_yiiNS1_21identity_decomposer_tEEEvPT5_SC_PT3_PKSD_PT1_PKSH_PT2_PKSL_T4_iiT6__param_9];
	ld.param.u32 	%r299, [_ZN3cub18CUB_300001_SM_10006detail10radix_sort29DeviceRadixSortOnesweepKernelINS1_5radix10policy_hubIfNS0_8NullTypeEyE10Policy1000ELNS0_9SortOrderE0EfS6_yiiNS1_21identity_decomposer_tEEEvPT5_SC_PT3_PKSD_PT1_PKSH_PT2_PKSL_T4_iiT6__param_10];
	cvta.to.global.u64 	%rd1, %rd24;
	cvta.to.global.u64 	%rd2, %rd20;
	cvta.to.global.u64 	%rd3, %rd25;
	mov.u32 	%r1, %tid.x;
	shr.u32 	%r2, %r1, 5;
	// begin inline asm
	mov.u32 %r300, %laneid;
	// end inline asm
	setp.ne.s32 	%p1, %r1, 0;
	@%p1 bra 	$L__BB12_2;
	cvta.to.global.u64 	%rd26, %rd21;
	atom.global.add.u32 	%r301, [%rd26], 1;
	st.shared.u32 	[_ZZN3cub18CUB_300001_SM_10006detail10radix_sort29DeviceRadixSortOnesweepKernelINS1_5radix10policy_hubIfNS0_8NullTypeEyE10Policy1000ELNS0_9SortOrderE0EfS6_yiiNS1_21identity_decomposer_tEEEvPT5_SC_PT3_PKSD_PT1_PKSH_PT2_PKSL_T4_iiT6_E1s+27648], %r301;
$L__BB12_2:
	ld.param.u32 	%r1757, [_ZN3cub18CUB_300001_SM_10006detail10radix_sort29DeviceRadixSortOnesweepKernelINS1_5radix10policy_hubIfNS0_8NullTypeEyE10Policy1000ELNS0_9SortOrderE0EfS6_yiiNS1_21identity_decomposer_tEEEvPT5_SC_PT3_PKSD_PT1_PKSH_PT2_PKSL_T4_iiT6__param_8];
	bar.sync 	0;
	ld.shared.u32 	%r4, [_ZZN3cub18CUB_300001_SM_10006detail10radix_sort29DeviceRadixSortOnesweepKernelINS1_5radix10policy_hubIfNS0_8NullTypeEyE10Policy1000ELNS0_9SortOrderE0EfS6_yiiNS1_21identity_decomposer_tEEEvPT5_SC_PT3_PKSD_PT1_PKSH_PT2_PKSL_T4_iiT6_E1s+27648];
	mul.lo.s32 	%r302, %r4, 6912;
	add.s32 	%r5, %r302, 6912;
	setp.gt.s32 	%p2, %r5, %r1757;
	cvt.s64.s32 	%rd4, %r302;
	@%p2 bra 	$L__BB12_4;
	and.b32  	%r303, %r1, 31;
	and.b32  	%r304, %r1, 992;
	mul.lo.s32 	%r305, %r304, 18;
	or.b32  	%r306, %r305, %r303;
	cvt.u64.u32 	%rd27, %r306;
	add.s64 	%rd28, %rd27, %rd4;
	shl.b64 	%rd29, %rd28, 2;
	add.s64 	%rd30, %rd3, %rd29;
	ld.global.u32 	%r1782, [%rd30];
	ld.global.u32 	%r1783, [%rd30+128];
	ld.global.u32 	%r1784, [%rd30+256];
	ld.global.u32 	%r1785, [%rd30+384];
	ld.global.u32 	%r1786, [%rd30+512];
	ld.global.u32 	%r1787, [%rd30+640];
	ld.global.u32 	%r1788, [%rd30+768];
	ld.global.u32 	%r1789, [%rd30+896];
	ld.global.u32 	%r1790, [%rd30+1024];
	ld.global.u32 	%r1791, [%rd30+1152];
	ld.global.u32 	%r1792, [%rd30+1280];
	ld.global.u32 	%r1793, [%rd30+1408];
	ld.global.u32 	%r1794, [%rd30+1536];
	ld.global.u32 	%r1795, [%rd30+1664];
	ld.global.u32 	%r1796, [%rd30+1792];
	ld.global.u32 	%r1797, [%rd30+1920];
	ld.global.u32 	%r1798, [%rd30+2048];
	ld.global.u32 	%r1799, [%rd30+2176];
	bra.uni 	$L__BB12_40;
$L__BB12_4:
	ld.param.u32 	%r1758, [_ZN3cub18CUB_300001_SM_10006detail10radix_sort29DeviceRadixSortOnesweepKernelINS1_5radix10policy_hubIfNS0_8NullTypeEyE10Policy1000ELNS0_9SortOrderE0EfS6_yiiNS1_21identity_decomposer_tEEEvPT5_SC_PT3_PKSD_PT1_PKSH_PT2_PKSL_T4_iiT6__param_8];
	cvt.u32.u64 	%r308, %rd4;
	sub.s32 	%r24, %r1758, %r308;
	and.b32  	%r309, %r1, 31;
	and.b32  	%r310, %r1, 992;
	mul.lo.s32 	%r311, %r310, 18;
	or.b32  	%r25, %r311, %r309;
	setp.ge.s32 	%p3, %r25, %r24;
	cvt.u64.u32 	%rd31, %r25;
	add.s64 	%rd32, %rd31, %rd4;
	shl.b64 	%rd33, %rd32, 2;
	add.s64 	%rd5, %rd3, %rd33;
	mov.b32 	%r1782, 2147483647;
	@%p3 bra 	$L__BB12_6;
	ld.global.u32 	%r1782, [%rd5];
$L__BB12_6:
	add.s32 	%r313, %r25, 32;
	setp.ge.s32 	%p4, %r313, %r24;
	mov.b32 	%r1783, 2147483647;
	@%p4 bra 	$L__BB12_8;
	ld.global.u32 	%r1783, [%rd5+128];
$L__BB12_8:
	add.s32 	%r315, %r25, 64;
	setp.ge.s32 	%p5, %r315, %r24;
	mov.b32 	%r1784, 2147483647;
	@%p5 bra 	$L__BB12_10;
	ld.global.u32 	%r1784, [%rd5+256];
$L__BB12_10:
	add.s32 	%r317, %r25, 96;
	setp.ge.s32 	%p6, %r317, %r24;
	mov.b32 	%r1785, 2147483647;
	@%p6 bra 	$L__BB12_12;
	ld.global.u32 	%r1785, [%rd5+384];
$L__BB12_12:
	add.s32 	%r319, %r25, 128;
	setp.ge.s32 	%p7, %r319, %r24;
	mov.b32 	%r1786, 2147483647;
	@%p7 bra 	$L__BB12_14;
	ld.global.u32 	%r1786, [%rd5+512];
$L__BB12_14:
	add.s32 	%r321, %r25, 160;
	setp.ge.s32 	%p8, %r321, %r24;
	mov.b32 	%r1787, 2147483647;
	@%p8 bra 	$L__BB12_16;
	ld.global.u32 	%r1787, [%rd5+640];
$L__BB12_16:
	add.s32 	%r323, %r25, 192;
	setp.ge.s32 	%p9, %r323, %r24;
	mov.b32 	%r1788, 2147483647;
	@%p9 bra 	$L__BB12_18;
	ld.global.u32 	%r1788, [%rd5+768];
$L__BB12_18:
	add.s32 	%r325, %r25, 224;
	setp.ge.s32 	%p10, %r325, %r24;
	mov.b32 	%r1789, 2147483647;
	@%p10 bra 	$L__BB12_20;
	ld.global.u32 	%r1789, [%rd5+896];
$L__BB12_20:
	add.s32 	%r327, %r25, 256;
	setp.ge.s32 	%p11, %r327, %r24;
	mov.b32 	%r1790, 2147483647;
	@%p11 bra 	$L__BB12_22;
	ld.global.u32 	%r1790, [%rd5+1024];
$L__BB12_22:
	add.s32 	%r329, %r25, 288;
	setp.ge.s32 	%p12, %r329, %r24;
	mov.b32 	%r1791, 2147483647;
	@%p12 bra 	$L__BB12_24;
	ld.global.u32 	%r1791, [%rd5+1152];
$L__BB12_24:
	add.s32 	%r331, %r25, 320;
	setp.ge.s32 	%p13, %r331, %r24;
	mov.b32 	%r1792, 2147483647;
	@%p13 bra 	$L__BB12_26;
	ld.global.u32 	%r1792, [%rd5+1280];
$L__BB12_26:
	add.s32 	%r333, %r25, 352;
	setp.ge.s32 	%p14, %r333, %r24;
	mov.b32 	%r1793, 2147483647;
	@%p14 bra 	$L__BB12_28;
	ld.global.u32 	%r1793, [%rd5+1408];
$L__BB12_28:
	add.s32 	%r335, %r25, 384;
	setp.ge.s32 	%p15, %r335, %r24;
	mov.b32 	%r1794, 2147483647;
	@%p15 bra 	$L__BB12_30;
	ld.global.u32 	%r1794, [%rd5+1536];
$L__BB12_30:
	add.s32 	%r337, %r25, 416;
	setp.ge.s32 	%p16, %r337, %r24;
	mov.b32 	%r1795, 2147483647;
	@%p16 bra 	$L__BB12_32;
	ld.global.u32 	%r1795, [%rd5+1664];
$L__BB12_32:
	add.s32 	%r339, %r25, 448;
	setp.ge.s32 	%p17, %r339, %r24;
	mov.b32 	%r1796, 2147483647;
	@%p17 bra 	$L__BB12_34;
	ld.global.u32 	%r1796, [%rd5+1792];
$L__BB12_34:
	add.s32 	%r341, %r25, 480;
	setp.ge.s32 	%p18, %r341, %r24;
	mov.b32 	%r1797, 2147483647;
	@%p18 bra 	$L__BB12_36;
	ld.global.u32 	%r1797, [%rd5+1920];
$L__BB12_36:
	add.s32 	%r343, %r25, 512;
	setp.ge.s32 	%p19, %r343, %r24;
	mov.b32 	%r1798, 2147483647;
	@%p19 bra 	$L__BB12_38;
	ld.global.u32 	%r1798, [%rd5+2048];
$L__BB12_38:
	add.s32 	%r345, %r25, 544;
	setp.ge.s32 	%p20, %r345, %r24;
	mov.b32 	%r1799, 2147483647;
	@%p20 bra 	$L__BB12_40;
	ld.global.u32 	%r1799, [%rd5+2176];
$L__BB12_40:
	setp.gt.s32 	%p21, %r1782, -1;
	selp.b32 	%r346, -2147483648, -1, %p21;
	xor.b32  	%r1813, %r346, %r1782;
	setp.gt.s32 	%p22, %r1783, -1;
	selp.b32 	%r347, -2147483648, -1, %p22;
	xor.b32  	%r1814, %r347, %r1783;
	setp.gt.s32 	%p23, %r1784, -1;
	selp.b32 	%r348, -2147483648, -1, %p23;
	xor.b32  	%r1815, %r348, %r1784;
	setp.gt.s32 	%p24, %r1785, -1;
	selp.b32 	%r349, -2147483648, -1, %p24;
	xor.b32  	%r1816, %r349, %r1785;
	setp.gt.s32 	%p25, %r1786, -1;
	selp.b32 	%r350, -2147483648, -1, %p25;
	xor.b32  	%r1817, %r350, %r1786;
	setp.gt.s32 	%p26, %r1787, -1;
	selp.b32 	%r351, -2147483648, -1, %p26;
	xor.b32  	%r1818, %r351, %r1787;
	setp.gt.s32 	%p27, %r1788, -1;
	selp.b32 	%r352, -2147483648, -1, %p27;
	xor.b32  	%r1819, %r352, %r1788;
	setp.gt.s32 	%p28, %r1789, -1;
	selp.b32 	%r353, -2147483648, -1, %p28;
	xor.b32  	%r1820, %r353, %r1789;
	setp.gt.s32 	%p29, %r1790, -1;
	selp.b32 	%r354, -2147483648, -1, %p29;
	xor.b32  	%r1821, %r354, %r1790;
	setp.gt.s32 	%p30, %r1791, -1;
	selp.b32 	%r355, -2147483648, -1, %p30;
	xor.b32  	%r1822, %r355, %r1791;
	setp.gt.s32 	%p31, %r1792, -1;
	selp.b32 	%r356, -2147483648, -1, %p31;
	xor.b32  	%r1823, %r356, %r1792;
	setp.gt.s32 	%p32, %r1793, -1;
	selp.b32 	%r357, -2147483648, -1, %p32;
	xor.b32  	%r1824, %r357, %r1793;
	setp.gt.s32 	%p33, %r1794, -1;
	selp.b32 	%r358, -2147483648, -1, %p33;
	xor.b32  	%r1825, %r358, %r1794;
	setp.gt.s32 	%p34, %r1795, -1;
	selp.b32 	%r359, -2147483648, -1, %p34;
	xor.b32  	%r1826, %r359, %r1795;
	setp.gt.s32 	%p35, %r1796, -1;
	selp.b32 	%r360, -2147483648, -1, %p35;
	xor.b32  	%r1827, %r360, %r1796;
	setp.gt.s32 	%p36, %r1797, -1;
	selp.b32 	%r361, -2147483648, -1, %p36;
	xor.b32  	%r1828, %r361, %r1797;
	setp.gt.s32 	%p37, %r1798, -1;
	selp.b32 	%r362, -2147483648, -1, %p37;
	xor.b32  	%r1829, %r362, %r1798;
	setp.gt.s32 	%p38, %r1799, -1;
	selp.b32 	%r363, -2147483648, -1, %p38;
	xor.b32  	%r1830, %r363, %r1799;
	mov.b32 	%r364, -1;
	shl.b32 	%r365, %r364, %r299;
	not.b32 	%r97, %r365;
	shl.b32 	%r366, %r2, 10;
	mov.u32 	%r367, _ZZN3cub18CUB_300001_SM_10006detail10radix_sort29DeviceRadixSortOnesweepKernelINS1_5radix10policy_hubIfNS0_8NullTypeEyE10Policy1000ELNS0_9SortOrderE0EfS6_yiiNS1_21identity_decomposer_tEEEvPT5_SC_PT3_PKSD_PT1_PKSH_PT2_PKSL_T4_iiT6_E1s;
	add.s32 	%r98, %r367, %r366;
	setp.gt.s32 	%p39, %r300, 255;
	@%p39 bra 	$L__BB12_53;
	max.s32 	%r368, %r300, 224;
	sub.s32 	%r369, %r368, %r300;
	add.s32 	%r370, %r369, 31;
	shr.u32 	%r371, %r370, 5;
	add.s32 	%r99, %r371, 1;
	and.b32  	%r100, %r99, 15;
	setp.lt.u32 	%p40, %r370, 480;
	mov.u32 	%r1803, %r300;
	@%p40 bra 	$L__BB12_44;
	and.b32  	%r372, %r99, 268435440;
	neg.s32 	%r1801, %r372;
	shl.b32 	%r374, %r300, 2;
	add.s32 	%r375, %r366, %r374;
	add.s32 	%r377, %r375, %r367;
	add.s32 	%r1800, %r377, 1024;
	mov.u32 	%r1803, %r300;
$L__BB12_43:
	.pragma "nounroll";
	mov.b32 	%r378, 0;
	st.shared.u32 	[%r1800+-1024], %r378;
	st.shared.u32 	[%r1800+-896], %r378;
	st.shared.u32 	[%r1800+-768], %r378;
	st.shared.u32 	[%r1800+-640], %r378;
	st.shared.u32 	[%r1800+-512], %r378;
	st.shared.u32 	[%r1800+-384], %r378;
	st.shared.u32 	[%r1800+-256], %r378;
	st.shared.u32 	[%r1800+-128], %r378;
	st.shared.u32 	[%r1800], %r378;
	st.shared.u32 	[%r1800+128], %r378;
	st.shared.u32 	[%r1800+256], %r378;
	st.shared.u32 	[%r1800+384], %r378;
	st.shared.u32 	[%r1800+512], %r378;
	st.shared.u32 	[%r1800+640], %r378;
	st.shared.u32 	[%r1800+768], %r378;
	st.shared.u32 	[%r1800+896], %r378;
	add.s32 	%r1803, %r1803, 512;
	add.s32 	%r1801, %r1801, 16;
	add.s32 	%r1800, %r1800, 2048;
	setp.ne.s32 	%p41, %r1801, 0;
	@%p41 bra 	$L__BB12_43;
$L__BB12_44:
	setp.eq.s32 	%p42, %r100, 0;
	@%p42 bra 	$L__BB12_53;
	and.b32  	%r110, %r99, 7;
	setp.lt.u32 	%p43, %r100, 8;
	@%p43 bra 	$L__BB12_47;
	shl.b32 	%r379, %r1803, 2;
	add.s32 	%r380, %r98, %r379;
	mov.b32 	%r381, 0;
	st.shared.u32 	[%r380], %r381;
	st.shared.u32 	[%r380+128], %r381;
	st.shared.u32 	[%r380+256], %r381;
	st.shared.u32 	[%r380+384], %r381;
	st.shared.u32 	[%r380+512], %r381;
	st.shared.u32 	[%r380+640], %r381;
	st.shared.u32 	[%r380+768], %r381;
	st.shared.u32 	[%r380+896], %r381;
	add.s32 	%r1803, %r1803, 256;
$L__BB12_47:
	setp.eq.s32 	%p44, %r110, 0;
	@%p44 bra 	$L__BB12_53;
	and.b32  	%r113, %r99, 3;
	setp.lt.u32 	%p45, %r110, 4;
	@%p45 bra 	$L__BB12_50;
	shl.b32 	%r382, %r1803, 2;
	add.s32 	%r383, %r98, %r382;
	mov.b32 	%r384, 0;
	st.shared.u32 	[%r383], %r384;
	st.shared.u32 	[%r383+128], %r384;
	st.shared.u32 	[%r383+256], %r384;
	st.shared.u32 	[%r383+384], %r384;
	add.s32 	%r1803, %r1803, 128;
$L__BB12_50:
	setp.eq.s32 	%p46, %r113, 0;
	@%p46 bra 	$L__BB12_53;
	shl.b32 	%r386, %r1803, 2;
	add.s32 	%r387, %r366, %r386;
	add.s32 	%r1807, %r367, %r387;
	neg.s32 	%r1806, %r113;
$L__BB12_52:
	.pragma "nounroll";
	mov.b32 	%r389, 0;
	st.shared.u32 	[%r1807], %r389;
	add.s32 	%r1807, %r1807, 128;
	add.s32 	%r1806, %r1806, 1;
	setp.ne.s32 	%p47, %r1806, 0;
	@%p47 bra 	$L__BB12_52;
$L__BB12_53:
	bar.warp.sync 	-1;
	setp.eq.s32 	%p48, %r1813, 2147483647;
	selp.b32 	%r391, -2147483648, %r1813, %p48;
	shr.u32 	%r392, %r391, %r298;
	and.b32  	%r122, %r392, %r97;
	shl.b32 	%r393, %r122, 2;
	add.s32 	%r394, %r98, %r393;
	atom.shared.add.u32 	%r395, [%r394], 1;
	setp.eq.s32 	%p49, %r1814, 2147483647;
	selp.b32 	%r396, -2147483648, %r1814, %p49;
	shr.u32 	%r397, %r396, %r298;
	and.b32  	%r398, %r397, %r97;
	shl.b32 	%r399, %r398, 2;
	add.s32 	%r400, %r98, %r399;
	atom.shared.add.u32 	%r401, [%r400], 1;
	setp.eq.s32 	%p50, %r1815, 2147483647;
	selp.b32 	%r402, -2147483648, %r1815, %p50;
	shr.u32 	%r403, %r402, %r298;
	and.b32  	%r404, %r403, %r97;
	shl.b32 	%r405, %r404, 2;
	add.s32 	%r406, %r98, %r405;
	atom.shared.add.u32 	%r407, [%r406], 1;
	setp.eq.s32 	%p51, %r1816, 2147483647;
	selp.b32 	%r408, -2147483648, %r1816, %p51;
	shr.u32 	%r409, %r408, %r298;
	and.b32  	%r410, %r409, %r97;
	shl.b32 	%r411, %r410, 2;
	add.s32 	%r412, %r98, %r411;
	atom.shared.add.u32 	%r413, [%r412], 1;
	setp.eq.s32 	%p52, %r1817, 2147483647;
	selp.b32 	%r414, -2147483648, %r1817, %p52;
	shr.u32 	%r415, %r414, %r298;
	and.b32  	%r416, %r415, %r97;
	shl.b32 	%r417, %r416, 2;
	add.s32 	%r418, %r98, %r417;
	atom.shared.add.u32 	%r419, [%r418], 1;
	setp.eq.s32 	%p53, %r1818, 2147483647;
	selp.b32 	%r420, -2147483648, %r1818, %p53;
	shr.u32 	%r421, %r420, %r298;
	and.b32  	%r422, %r421, %r97;
	shl.b32 	%r423, %r422, 2;
	add.s32 	%r424, %r98, %r423;
	atom.shared.add.u32 	%r425, [%r424], 1;
	setp.eq.s32 	%p54, %r1819, 2147483647;
	selp.b32 	%r426, -2147483648, %r1819, %p54;
	shr.u32 	%r427, %r426, %r298;
	and.b32  	%r428, %r427, %r97;
	shl.b32 	%r429, %r428, 2;
	add.s32 	%r430, %r98, %r429;
	atom.shared.add.u32 	%r431, [%r430], 1;
	setp.eq.s32 	%p55, %r1820, 2147483647;
	selp.b32 	%r432, -2147483648, %r1820, %p55;
	shr.u32 	%r433, %r432, %r298;
	and.b32  	%r434, %r433, %r97;
	shl.b32 	%r435, %r434, 2;
	add.s32 	%r436, %r98, %r435;
	atom.shared.add.u32 	%r437, [%r436], 1;
	setp.eq.s32 	%p56, %r1821, 2147483647;
	selp.b32 	%r438, -2147483648, %r1821, %p56;
	shr.u32 	%r439, %r438, %r298;
	and.b32  	%r440, %r439, %r97;
	shl.b32 	%r441, %r440, 2;
	add.s32 	%r442, %r98, %r441;
	atom.shared.add.u32 	%r443, [%r442], 1;
	setp.eq.s32 	%p57, %r1822, 2147483647;
	selp.b32 	%r444, -2147483648, %r1822, %p57;
	shr.u32 	%r445, %r444, %r298;
	and.b32  	%r446, %r445, %r97;
	shl.b32 	%r447, %r446, 2;
	add.s32 	%r448, %r98, %r447;
	atom.shared.add.u32 	%r449, [%r448], 1;
	setp.eq.s32 	%p58, %r1823, 2147483647;
	selp.b32 	%r450, -2147483648, %r1823, %p58;
	shr.u32 	%r451, %r450, %r298;
	and.b32  	%r452, %r451, %r97;
	shl.b32 	%r453, %r452, 2;
	add.s32 	%r454, %r98, %r453;
	atom.shared.add.u32 	%r455, [%r454], 1;
	setp.eq.s32 	%p59, %r1824, 2147483647;
	selp.b32 	%r456, -2147483648, %r1824, %p59;
	shr.u32 	%r457, %r456, %r298;
	and.b32  	%r458, %r457, %r97;
	shl.b32 	%r459, %r458, 2;
	add.s32 	%r460, %r98, %r459;
	atom.shared.add.u32 	%r461, [%r460], 1;
	setp.eq.s32 	%p60, %r1825, 2147483647;
	selp.b32 	%r462, -2147483648, %r1825, %p60;
	shr.u32 	%r463, %r462, %r298;
	and.b32  	%r464, %r463, %r97;
	shl.b32 	%r465, %r464, 2;
	add.s32 	%r466, %r98, %r465;
	atom.shared.add.u32 	%r467, [%r466], 1;
	setp.eq.s32 	%p61, %r1826, 2147483647;
	selp.b32 	%r468, -2147483648, %r1826, %p61;
	shr.u32 	%r469, %r468, %r298;
	and.b32  	%r470, %r469, %r97;
	shl.b32 	%r471, %r470, 2;
	add.s32 	%r472, %r98, %r471;
	atom.shared.add.u32 	%r473, [%r472], 1;
	setp.eq.s32 	%p62, %r1827, 2147483647;
	selp.b32 	%r474, -2147483648, %r1827, %p62;
	shr.u32 	%r475, %r474, %r298;
	and.b32  	%r476, %r475, %r97;
	shl.b32 	%r477, %r476, 2;
	add.s32 	%r478, %r98, %r477;
	atom.shared.add.u32 	%r479, [%r478], 1;
	setp.eq.s32 	%p63, %r1828, 2147483647;
	selp.b32 	%r480, -2147483648, %r1828, %p63;
	shr.u32 	%r481, %r480, %r298;
	and.b32  	%r482, %r481, %r97;
	shl.b32 	%r483, %r482, 2;
	add.s32 	%r484, %r98, %r483;
	atom.shared.add.u32 	%r485, [%r484], 1;
	setp.eq.s32 	%p64, %r1829, 2147483647;
	selp.b32 	%r486, -2147483648, %r1829, %p64;
	shr.u32 	%r487, %r486, %r298;
	and.b32  	%r488, %r487, %r97;
	shl.b32 	%r489, %r488, 2;
	add.s32 	%r490, %r98, %r489;
	atom.shared.add.u32 	%r491, [%r490], 1;
	setp.eq.s32 	%p65, %r1830, 2147483647;
	selp.b32 	%r492, -2147483648, %r1830, %p65;
	shr.u32 	%r493, %r492, %r298;
	and.b32  	%r494, %r493, %r97;
	shl.b32 	%r495, %r494, 2;
	add.s32 	%r496, %r98, %r495;
	atom.shared.add.u32 	%r497, [%r496], 1;
	bar.sync 	0;
	setp.gt.u32 	%p66, %r1, 255;
	shl.b32 	%r498, %r1, 2;
	mov.u32 	%r499, _ZZN3cub18CUB_300001_SM_10006detail10radix_sort29DeviceRadixSortOnesweepKernelINS1_5radix10policy_hubIfNS0_8NullTypeEyE10Policy1000ELNS0_9SortOrderE0EfS6_yiiNS1_21identity_decomposer_tEEEvPT5_SC_PT3_PKSD_PT1_PKSH_PT2_PKSL_T4_iiT6_E1s;
	add.s32 	%r123, %r499, %r498;
	mov.b32 	%r1808, 0;
	@%p66 bra 	$L__BB12_55;
	ld.shared.u32 	%r500, [%r123];
	mov.b32 	%r501, 0;
	st.shared.u32 	[%r123], %r501;
	ld.shared.u32 	%r502, [%r123+1024];
	st.shared.u32 	[%r123+1024], %r500;
	add.s32 	%r503, %r502, %r500;
	ld.shared.u32 	%r504, [%r123+2048];
	st.shared.u32 	[%r123+2048], %r503;
	add.s32 	%r505, %r504, %r503;
	ld.shared.u32 	%r506, [%r123+3072];
	st.shared.u32 	[%r123+3072], %r505;
	add.s32 	%r507, %r506, %r505;
	ld.shared.u32 	%r508, [%r123+4096];
	st.shared.u32 	[%r123+4096], %r507;
	add.s32 	%r509, %r508, %r507;
	ld.shared.u32 	%r510, [%r123+5120];
	st.shared.u32 	[%r123+5120], %r509;
	add.s32 	%r511, %r510, %r509;
	ld.shared.u32 	%r512, [%r123+6144];
	st.shared.u32 	[%r123+6144], %r511;
	add.s32 	%r513, %r512, %r511;
	ld.shared.u32 	%r514, [%r123+7168];
	st.shared.u32 	[%r123+7168], %r513;
	add.s32 	%r515, %r514, %r513;
	ld.shared.u32 	%r516, [%r123+8192];
	st.shared.u32 	[%r123+8192], %r515;
	add.s32 	%r517, %r516, %r515;
	ld.shared.u32 	%r518, [%r123+9216];
	st.shared.u32 	[%r123+9216], %r517;
	add.s32 	%r519, %r518, %r517;
	ld.shared.u32 	%r520, [%r123+10240];
	st.shared.u32 	[%r123+10240], %r519;
	add.s32 	%r521, %r520, %r519;
	ld.shared.u32 	%r522, [%r123+11264];
	st.shared.u32 	[%r123+11264], %r521;
	add.s32 	%r1808, %r522, %r521;
$L__BB12_55:
	shl.b32 	%r523, %r4, 8;
	add.s32 	%r524, %r523, %r1;
	mul.wide.s32 	%rd34, %r524, 4;
	add.s64 	%rd6, %rd2, %rd34;
	@%p66 bra 	$L__BB12_57;
	or.b32  	%r525, %r1808, 1073741824;
	st.volatile.global.u32 	[%rd6], %r525;
$L__BB12_57:
	ld.param.u64 	%rd226, [_ZN3cub18CUB_300001_SM_10006detail10radix_sort29DeviceRadixSortOnesweepKernelINS1_5radix10policy_hubIfNS0_8NullTypeEyE10Policy1000ELNS0_9SortOrderE0EfS6_yiiNS1_21identity_decomposer_tEEEvPT5_SC_PT3_PKSD_PT1_PKSH_PT2_PKSL_T4_iiT6__param_3];
	setp.lt.u32 	%p68, %r1, 256;
	setp.eq.s32 	%p69, %r1808, 6912;
	and.pred  	%p70, %p68, %p69;
	selp.u32 	%r526, 1, 0, %p70;
	{ 
	.reg .pred 	%p1; 
	.reg .pred 	%p2; 
	setp.ne.u32 	%p1, %r526, 0; 
	bar.red.or.pred 	%p2, 0, %p1; 
	selp.u32 	%r527, 1, 0, %p2; 
	}
	setp.eq.s32 	%p71, %r527, 0;
	cvt.u64.u32 	%rd7, %r1;
	cvta.to.global.u64 	%rd35, %rd226;
	mul.wide.u32 	%rd36, %r1, 8;
	add.s64 	%rd8, %rd35, %rd36;
	@%p71 bra 	$L__BB12_107;
	setp.gt.u32 	%p73, %r1, %r122;
	selp.b32 	%r126, 6912, 0, %p73;
	shl.b32 	%r528, %r1, 3;
	mov.u32 	%r529, _ZZN3cub18CUB_300001_SM_10006detail10radix_sort29DeviceRadixSortOnesweepKernelINS1_5radix10policy_hubIfNS0_8NullTypeEyE10Policy1000ELNS0_9SortOrderE0EfS6_yiiNS1_21identity_decomposer_tEEEvPT5_SC_PT3_PKSD_PT1_PKSH_PT2_PKSL_T4_iiT6_E1s;
	add.s32 	%r530, %r529, %r528;
	add.s32 	%r127, %r530, 27648;
	@%p66 bra 	$L__BB12_66;
	ld.global.u64 	%rd37, [%rd8];
	cvt.u64.u32 	%rd38, %r126;
	sub.s64 	%rd228, %rd37, %rd38;
	st.shared.u64 	[%r127], %rd228;
	setp.lt.s32 	%p74, %r4, 1;
	mov.u32 	%r1812, %r1808;
	@%p74 bra 	$L__BB12_65;
	mov.b32 	%r1810, -1;
	mov.u32 	%r1809, %r4;
	mov.u32 	%r1812, %r1808;
$L__BB12_61:
	add.s32 	%r131, %r1809, -1;
	shl.b32 	%r532, %r131, 8;
	add.s32 	%r533, %r532, %r1;
	mul.wide.s32 	%rd39, %r533, 4;
	add.s64 	%rd10, %rd2, %rd39;
$L__BB12_62:
	membar.cta;
	ld.volatile.global.u32 	%r132, [%rd10];
	setp.eq.s32 	%p75, %r132, 0;
	@%p75 bra 	$L__BB12_62;
	and.b32  	%r534, %r132, 1073741823;
	add.s32 	%r1812, %r534, %r1812;
	setp.gt.s32 	%p76, %r132, -1;
	vote.sync.ballot.b32 	%r1810, %p76, %r1810;
	setp.gt.u32 	%p78, %r1809, 1;
	and.pred  	%p79, %p76, %p78;
	mov.u32 	%r1809, %r131;
	@%p79 bra 	$L__BB12_61;
	ld.shared.u64 	%rd228, [%r127];
$L__BB12_65:
	or.b32  	%r535, %r1812, -2147483648;
	st.volatile.global.u32 	[%rd6], %r535;
	sub.s32 	%r536, %r1812, %r1808;
	cvt.s64.s32 	%rd40, %r536;
	add.s64 	%rd41, %rd228, %rd40;
	st.shared.u64 	[%r127], %rd41;
$L__BB12_66:
	ld.param.u32 	%r1759, [_ZN3cub18CUB_300001_SM_10006detail10radix_sort29DeviceRadixSortOnesweepKernelINS1_5radix10policy_hubIfNS0_8NullTypeEyE10Policy1000ELNS0_9SortOrderE0EfS6_yiiNS1_21identity_decomposer_tEEEvPT5_SC_PT3_PKSD_PT1_PKSH_PT2_PKSL_T4_iiT6__param_8];
	ld.param.u64 	%rd222, [_ZN3cub18CUB_300001_SM_10006detail10radix_sort29DeviceRadixSortOnesweepKernelINS1_5radix10policy_hubIfNS0_8NullTypeEyE10Policy1000ELNS0_9SortOrderE0EfS6_yiiNS1_21identity_decomposer_tEEEvPT5_SC_PT3_PKSD_PT1_PKSH_PT2_PKSL_T4_iiT6__param_2];
	setp.lt.s32 	%p81, %r5, %r1759;
	setp.eq.s64 	%p82, %rd222, 0;
	or.pred  	%p83, %p82, %p81;
	or.pred  	%p84, %p66, %p83;
	@%p84 bra 	$L__BB12_68;
	ld.param.u64 	%rd223, [_ZN3cub18CUB_300001_SM_10006detail10radix_sort29DeviceRadixSortOnesweepKernelINS1_5radix10policy_hubIfNS0_8NullTypeEyE10Policy1000ELNS0_9SortOrderE0EfS6_yiiNS1_21identity_decomposer_tEEEvPT5_SC_PT3_PKSD_PT1_PKSH_PT2_PKSL_T4_iiT6__param_2];
	ld.shared.u64 	%rd42, [%r127];
	cvt.u64.u32 	%rd43, %r126;
	cvt.s64.s32 	%rd44, %r1808;
	add.s64 	%rd45, %rd43, %rd44;
	add.s64 	%rd46, %rd45, %rd42;
	cvta.to.global.u64 	%rd47, %rd223;
	shl.b64 	%rd48, %rd7, 3;
	add.s64 	%rd49, %rd47, %rd48;
	st.global.u64 	[%rd49], %rd46;
$L__BB12_68:
	ld.param.u32 	%r1760, [_ZN3cub18CUB_300001_SM_10006detail10radix_sort29DeviceRadixSortOnesweepKernelINS1_5radix10policy_hubIfNS0_8NullTypeEyE10Policy1000ELNS0_9SortOrderE0EfS6_yiiNS1_21identity_decomposer_tEEEvPT5_SC_PT3_PKSD_PT1_PKSH_PT2_PKSL_T4_iiT6__param_8];
	setp.gt.s32 	%p85, %r5, %r1760;
	bar.sync 	0;
	shl.b32 	%r537, %r122, 3;
	mov.u32 	%r538, _ZZN3cub18CUB_300001_SM_10006detail10radix_sort29DeviceRadixSortOnesweepKernelINS1_5radix10policy_hubIfNS0_8NullTypeEyE10Policy1000ELNS0_9SortOrderE0EfS6_yiiNS1_21identity_decomposer_tEEEvPT5_SC_PT3_PKSD_PT1_PKSH_PT2_PKSL_T4_iiT6_E1s;
	add.s32 	%r539, %r538, %r537;
	ld.shared.u64 	%rd13, [%r539+27648];
	setp.gt.s32 	%p86, %r1813, -1;
	selp.b32 	%r540, -1, -2147483648, %p86;
	xor.b32  	%r1813, %r540, %r1813;
	setp.gt.s32 	%p87, %r1814, -1;
	selp.b32 	%r541, -1, -2147483648, %p87;
	xor.b32  	%r1814, %r541, %r1814;
	setp.gt.s32 	%p88, %r1815, -1;
	selp.b32 	%r542, -1, -2147483648, %p88;
	xor.b32  	%r1815, %r542, %r1815;
	setp.gt.s32 	%p89, %r1816, -1;
	selp.b32 	%r543, -1, -2147483648, %p89;
	xor.b32  	%r1816, %r543, %r1816;
	setp.gt.s32 	%p90, %r1817, -1;
	selp.b32 	%r544, -1, -2147483648, %p90;
	xor.b32  	%r1817, %r544, %r1817;
	setp.gt.s32 	%p91, %r1818, -1;
	selp.b32 	%r545, -1, -2147483648, %p91;
	xor.b32  	%r1818, %r545, %r1818;
	setp.gt.s32 	%p92, %r1819, -1;
	selp.b32 	%r546, -1, -2147483648, %p92;
	xor.b32  	%r1819, %r546, %r1819;
	setp.gt.s32 	%p93, %r1820, -1;
	selp.b32 	%r547, -1, -2147483648, %p93;
	xor.b32  	%r1820, %r547, %r1820;
	setp.gt.s32 	%p94, %r1821, -1;
	selp.b32 	%r548, -1, -2147483648, %p94;
	xor.b32  	%r1821, %r548, %r1821;
	setp.gt.s32 	%p95, %r1822, -1;
	selp.b32 	%r549, -1, -2147483648, %p95;
	xor.b32  	%r1822, %r549, %r1822;
	setp.gt.s32 	%p96, %r1823, -1;
	selp.b32 	%r550, -1, -2147483648, %p96;
	xor.b32  	%r1823, %r550, %r1823;
	setp.gt.s32 	%p97, %r1824, -1;
	selp.b32 	%r551, -1, -2147483648, %p97;
	xor.b32  	%r1824, %r551, %r1824;
	setp.gt.s32 	%p98, %r1825, -1;
	selp.b32 	%r552, -1, -2147483648, %p98;
	xor.b32  	%r1825, %r552, %r1825;
	setp.gt.s32 	%p99, %r1826, -1;
	selp.b32 	%r553, -1, -2147483648, %p99;
	xor.b32  	%r1826, %r553, %r1826;
	setp.gt.s32 	%p100, %r1827, -1;
	selp.b32 	%r554, -1, -2147483648, %p100;
	xor.b32  	%r1827, %r554, %r1827;
	setp.gt.s32 	%p101, %r1828, -1;
	selp.b32 	%r555, -1, -2147483648, %p101;
	xor.b32  	%r1828, %r555, %r1828;
	setp.gt.s32 	%p102, %r1829, -1;
	selp.b32 	%r556, -1, -2147483648, %p102;
	xor.b32  	%r1829, %r556, %r1829;
	setp.gt.s32 	%p103, %r1830, -1;
	selp.b32 	%r557, -1, -2147483648, %p103;
	xor.b32  	%r1830, %r557, %r1830;
	@%p85 bra 	$L__BB12_70;
	and.b32  	%r558, %r1, 31;
	and.b32  	%r559, %r1, 992;
	mul.lo.s32 	%r560, %r559, 18;
	or.b32  	%r561, %r560, %r558;
	cvt.u64.u32 	%rd50, %r561;
	add.s64 	%rd51, %rd13, %rd50;
	shl.b64 	%rd52, %rd51, 2;
	add.s64 	%rd53, %rd1, %rd52;
	st.global.u32 	[%rd53], %r1813;
	st.global.u32 	[%rd53+128], %r1814;
	st.global.u32 	[%rd53+256], %r1815;
	st.global.u32 	[%rd53+384], %r1816;
	st.global.u32 	[%rd53+512], %r1817;
	st.global.u32 	[%rd53+640], %r1818;
	st.global.u32 	[%rd53+768], %r1819;
	st.global.u32 	[%rd53+896], %r1820;
	st.global.u32 	[%rd53+1024], %r1821;
	st.global.u32 	[%rd53+1152], %r1822;
	st.global.u32 	[%rd53+1280], %r1823;
	st.global.u32 	[%rd53+1408], %r1824;
	st.global.u32 	[%rd53+1536], %r1825;
	st.global.u32 	[%rd53+1664], %r1826;
	st.global.u32 	[%rd53+1792], %r1827;
	st.global.u32 	[%rd53+1920], %r1828;
	st.global.u32 	[%rd53+2048], %r1829;
	st.global.u32 	[%rd53+2176], %r1830;
	bra.uni 	$L__BB12_106;
$L__BB12_70:
	ld.param.u32 	%r1761, [_ZN3cub18CUB_300001_SM_10006detail10radix_sort29DeviceRadixSortOnesweepKernelINS1_5radix10policy_hubIfNS0_8NullTypeEyE10Policy1000ELNS0_9SortOrderE0EfS6_yiiNS1_21identity_decomposer_tEEEvPT5_SC_PT3_PKSD_PT1_PKSH_PT2_PKSL_T4_iiT6__param_8];
	mad.lo.s32 	%r154, %r4, -6912, %r1761;
	and.b32  	%r562, %r1, 31;
	and.b32  	%r563, %r1, 992;
	mul.lo.s32 	%r564, %r563, 18;
	or.b32  	%r155, %r564, %r562;
	setp.ge.s32 	%p104, %r155, %r154;
	cvt.u64.u32 	%rd54, %r155;
	add.s64 	%rd55, %rd13, %rd54;
	shl.b64 	%rd56, %rd55, 2;
	add.s64 	%rd14, %rd1, %rd56;
	@%p104 bra 	$L__BB12_72;
	st.global.u32 	[%rd14], %r1813;
$L__BB12_72:
	add.s32 	%r565, %r155, 32;
	setp.ge.s32 	%p105, %r565, %r154;
	@%p105 bra 	$L__BB12_74;
	st.global.u32 	[%rd14+128], %r1814;
$L__BB12_74:
	add.s32 	%r566, %r155, 64;
	setp.ge.s32 	%p106, %r566, %r154;
	@%p106 bra 	$L__BB12_76;
	st.global.u32 	[%rd14+256], %r1815;
$L__BB12_76:
	add.s32 	%r567, %r155, 96;
	setp.ge.s32 	%p107, %r567, %r154;
	@%p107 bra 	$L__BB12_78;
	st.global.u32 	[%rd14+384], %r1816;
$L__BB12_78:
	add.s32 	%r568, %r155, 128;
	setp.ge.s32 	%p108, %r568, %r154;
	@%p108 bra 	$L__BB12_80;
	st.global.u32 	[%rd14+512], %r1817;
$L__BB12_80:
	add.s32 	%r569, %r155, 160;
	setp.ge.s32 	%p109, %r569, %r154;
	@%p109 bra 	$L__BB12_82;
	st.global.u32 	[%rd14+640], %r1818;
$L__BB12_82:
	add.s32 	%r570, %r155, 192;
	setp.ge.s32 	%p110, %r570, %r154;
	@%p110 bra 	$L__BB12_84;
	st.global.u32 	[%rd14+768], %r1819;
$L__BB12_84:
	add.s32 	%r571, %r155, 224;
	setp.ge.s32 	%p111, %r571, %r154;
	@%p111 bra 	$L__BB12_86;
	st.global.u32 	[%rd14+896], %r1820;
$L__BB12_86:
	add.s32 	%r572, %r155, 256;
	setp.ge.s32 	%p112, %r572, %r154;
	@%p112 bra 	$L__BB12_88;
	st.global.u32 	[%rd14+1024], %r1821;
$L__BB12_88:
	add.s32 	%r573, %r155, 288;
	setp.ge.s32 	%p113, %r573, %r154;
	@%p113 bra 	$L__BB12_90;
	st.global.u32 	[%rd14+1152], %r1822;
$L__BB12_90:
	add.s32 	%r574, %r155, 320;
	setp.ge.s32 	%p114, %r574, %r154;
	@%p114 bra 	$L__BB12_92;
	st.global.u32 	[%rd14+1280], %r1823;
$L__BB12_92:
	add.s32 	%r575, %r155, 352;
	setp.ge.s32 	%p115, %r575, %r154;
	@%p115 bra 	$L__BB12_94;
	st.global.u32 	[%rd14+1408], %r1824;
$L__BB12_94:
	add.s32 	%r576, %r155, 384;
	setp.ge.s32 	%p116, %r576, %r154;
	@%p116 bra 	$L__BB12_96;
	st.global.u32 	[%rd14+1536], %r1825;
$L__BB12_96:
	add.s32 	%r577, %r155, 416;
	setp.ge.s32 	%p117, %r577, %r154;
	@%p117 bra 	$L__BB12_98;
	st.global.u32 	[%rd14+1664], %r1826;
$L__BB12_98:
	add.s32 	%r578, %r155, 448;
	setp.ge.s32 	%p118, %r578, %r154;
	@%p118 bra 	$L__BB12_100;
	st.global.u32 	[%rd14+1792], %r1827;
$L__BB12_100:
	add.s32 	%r579, %r155, 480;
	setp.ge.s32 	%p119, %r579, %r154;
	@%p119 bra 	$L__BB12_102;
	st.global.u32 	[%rd14+1920], %r1828;
$L__BB12_102:
	add.s32 	%r580, %r155, 512;
	setp.ge.s32 	%p120, %r580, %r154;
	@%p120 bra 	$L__BB12_104;
	st.global.u32 	[%rd14+2048], %r1829;
$L__BB12_104:
	add.s32 	%r581, %r155, 544;
	setp.ge.s32 	%p121, %r581, %r154;
	@%p121 bra 	$L__BB12_106;
	st.global.u32 	[%rd14+2176], %r1830;
$L__BB12_106:
	// begin inline asm
	exit;
	// end inline asm
$L__BB12_107:
	mul.hi.u32 	%r582, %r1, 357913942;
	add.s32 	%r583, %r582, %r1;
	shl.b32 	%r584, %r583, 2;
	mov.u32 	%r585, _ZZN3cub18CUB_300001_SM_10006detail10radix_sort29DeviceRadixSortOnesweepKernelINS1_5radix10policy_hubIfNS0_8NullTypeEyE10Policy1000ELNS0_9SortOrderE0EfS6_yiiNS1_21identity_decomposer_tEEEvPT5_SC_PT3_PKSD_PT1_PKSH_PT2_PKSL_T4_iiT6_E1s;
	add.s32 	%r586, %r585, %r584;
	add.s32 	%r174, %r586, 13328;
	st.shared.u32 	[%r586+13328], %r1808;
	bar.sync 	0;
	setp.gt.u32 	%p122, %r1, 31;
	@%p122 bra 	$L__BB12_109;
	mov.u32 	%r617, _ZZN3cub18CUB_300001_SM_10006detail10radix_sort29DeviceRadixSortOnesweepKernelINS1_5radix10policy_hubIfNS0_8NullTypeEyE10Policy1000ELNS0_9SortOrderE0EfS6_yiiNS1_21identity_decomposer_tEEEvPT5_SC_PT3_PKSD_PT1_PKSH_PT2_PKSL_T4_iiT6_E1s;
	mad.lo.s32 	%r618, %r1, 52, %r617;
	ld.shared.u32 	%r619, [%r618+13328];
	ld.shared.u32 	%r620, [%r618+13332];
	ld.shared.u32 	%r621, [%r618+13336];
	ld.shared.u32 	%r622, [%r618+13340];
	ld.shared.u32 	%r623, [%r618+13344];
	ld.shared.u32 	%r624, [%r618+13348];
	ld.shared.u32 	%r625, [%r618+13352];
	ld.shared.u32 	%r626, [%r618+13356];
	ld.shared.u32 	%r627, [%r618+13360];
	ld.shared.u32 	%r628, [%r618+13364];
	ld.shared.u32 	%r629, [%r618+13368];
	ld.shared.u32 	%r630, [%r618+13372];
	add.s32 	%r631, %r620, %r619;
	add.s32 	%r632, %r631, %r621;
	add.s32 	%r633, %r632, %r622;
	add.s32 	%r634, %r633, %r623;
	add.s32 	%r635, %r634, %r624;
	add.s32 	%r636, %r635, %r625;
	add.s32 	%r637, %r636, %r626;
	add.s32 	%r638, %r637, %r627;
	add.s32 	%r639, %r638, %r628;
	add.s32 	%r640, %r639, %r629;
	add.s32 	%r591, %r640, %r630;
	mov.b32 	%r589, 1;
	mov.b32 	%r614, 0;
	mov.b32 	%r616, -1;
	// begin inline asm
	{  .reg .s32 r0;  .reg .pred p;  shfl.sync.up.b32 r0|p, %r591, %r589, %r614, %r616;  @p add.s32 r0, r0, %r591;  mov.s32 %r587, r0;}
	// end inline asm
	mov.b32 	%r595, 2;
	// begin inline asm
	{  .reg .s32 r0;  .reg .pred p;  shfl.sync.up.b32 r0|p, %r587, %r595, %r614, %r616;  @p add.s32 r0, r0, %r587;  mov.s32 %r593, r0;}
	// end inline asm
	mov.b32 	%r601, 4;
	// begin inline asm
	{  .reg .s32 r0;  .reg .pred p;  shfl.sync.up.b32 r0|p, %r593, %r601, %r614, %r616;  @p add.s32 r0, r0, %r593;  mov.s32 %r599, r0;}
	// end inline asm
	mov.b32 	%r607, 8;
	// begin inline asm
	{  .reg .s32 r0;  .reg .pred p;  shfl.sync.up.b32 r0|p, %r599, %r607, %r614, %r616;  @p add.s32 r0, r0, %r599;  mov.s32 %r605, r0;}
	// end inline asm
	mov.b32 	%r613, 16;
	// begin inline asm
	{  .reg .s32 r0;  .reg .pred p;  shfl.sync.up.b32 r0|p, %r605, %r613, %r614, %r616;  @p add.s32 r0, r0, %r605;  mov.s32 %r611, r0;}
	// end inline asm
	sub.s32 	%r641, %r611, %r591;
	add.s32 	%r642, %r619, %r641;
	add.s32 	%r643, %r620, %r642;
	add.s32 	%r644, %r621, %r643;
	add.s32 	%r645, %r622, %r644;
	add.s32 	%r646, %r623, %r645;
	add.s32 	%r647, %r624, %r646;
	add.s32 	%r648, %r625, %r647;
	add.s32 	%r649, %r626, %r648;
	add.s32 	%r650, %r627, %r649;
	add.s32 	%r651, %r628, %r650;
	add.s32 	%r652, %r629, %r651;
	st.shared.u32 	[%r618+13328], %r641;
	st.shared.u32 	[%r618+13332], %r642;
	st.shared.u32 	[%r618+13336], %r643;
	st.shared.u32 	[%r618+13340], %r644;
	st.shared.u32 	[%r618+13344], %r645;
	st.shared.u32 	[%r618+13348], %r646;
	st.shared.u32 	[%r618+13352], %r647;
	st.shared.u32 	[%r618+13356], %r648;
	st.shared.u32 	[%r618+13360], %r649;
	st.shared.u32 	[%r618+13364], %r650;
	st.shared.u32 	[%r618+13368], %r651;
	st.shared.u32 	[%r618+13372], %r652;
$L__BB12_109:
	setp.gt.u32 	%p123, %r1, 255;
	bar.sync 	0;
	ld.shared.u32 	%r175, [%r174];
	@%p123 bra 	$L__BB12_111;
	shl.b32 	%r653, %r1, 2;
	mov.u32 	%r654, _ZZN3cub18CUB_300001_SM_10006detail10radix_sort29DeviceRadixSortOnesweepKernelINS1_5radix10policy_hubIfNS0_8NullTypeEyE10Policy1000ELNS0_9SortOrderE0EfS6_yiiNS1_21identity_decomposer_tEEEvPT5_SC_PT3_PKSD_PT1_PKSH_PT2_PKSL_T4_iiT6_E1s;
	add.s32 	%r655, %r654, %r653;
	ld.shared.u32 	%r656, [%r655];
	add.s32 	%r657, %r656, %r175;
	st.shared.u32 	[%r655], %r657;
	ld.shared.u32 	%r658, [%r655+1024];
	add.s32 	%r659, %r658, %r175;
	st.shared.u32 	[%r655+1024], %r659;
	ld.shared.u32 	%r660, [%r655+2048];
	add.s32 	%r661, %r660, %r175;
	st.shared.u32 	[%r655+2048], %r661;
	ld.shared.u32 	%r662, [%r655+3072];
	add.s32 	%r663, %r662, %r175;
	st.shared.u32 	[%r655+3072], %r663;
	ld.shared.u32 	%r664, [%r655+4096];
	add.s32 	%r665, %r664, %r175;
	st.shared.u32 	[%r655+4096], %r665;
	ld.shared.u32 	%r666, [%r655+5120];
	add.s32 	%r667, %r666, %r175;
	st.shared.u32 	[%r655+5120], %r667;
	ld.shared.u32 	%r668, [%r655+6144];
	add.s32 	%r669, %r668, %r175;
	st.shared.u32 	[%r655+6144], %r669;
	ld.shared.u32 	%r670, [%r655+7168];
	add.s32 	%r671, %r670, %r175;
	st.shared.u32 	[%r655+7168], %r671;
	ld.shared.u32 	%r672, [%r655+8192];
	add.s32 	%r673, %r672, %r175;
	st.shared.u32 	[%r655+8192], %r673;
	ld.shared.u32 	%r674, [%r655+9216];
	add.s32 	%r675, %r674, %r175;
	st.shared.u32 	[%r655+9216], %r675;
	ld.shared.u32 	%r676, [%r655+10240];
	add.s32 	%r677, %r676, %r175;
	st.shared.u32 	[%r655+10240], %r677;
	ld.shared.u32 	%r678, [%r655+11264];
	add.s32 	%r679, %r678, %r175;
	st.shared.u32 	[%r655+11264], %r679;
$L__BB12_111:
	bar.sync 	0;
	// begin inline asm
	mov.u32 %r680, %lanemask_le;
	// end inline asm
	setp.eq.s32 	%p124, %r1813, 2147483647;
	selp.b32 	%r706, -2147483648, %r1813, %p124;
	shr.u32 	%r707, %r706, %r298;
	and.b32  	%r703, %r707, %r97;
	mov.b32 	%r683, 1;
	// begin inline asm
	{
    .reg .pred p;
    and.b32 %r681, %r703, %r683;    setp.ne.u32 p, %r681, 0;
    vote.ballot.sync.b32 %r681, p, 0xffffffff;
    @!p not.b32 %r681, %r681;
}

	// end inline asm
	mov.b32 	%r686, 2;
	// begin inline asm
	{
    .reg .pred p;
    and.b32 %r684, %r703, %r686;    setp.ne.u32 p, %r684, 0;
    vote.ballot.sync.b32 %r684, p, 0xffffffff;
    @!p not.b32 %r684, %r684;
}

	// end inline asm
	and.b32  	%r708, %r684, %r681;
	mov.b32 	%r689, 4;
	// begin inline asm
	{
    .reg .pred p;
    and.b32 %r687, %r703, %r689;    setp.ne.u32 p, %r687, 0;
    vote.ballot.sync.b32 %r687, p, 0xffffffff;
    @!p not.b32 %r687, %r687;
}

	// end inline asm
	and.b32  	%r709, %r687, %r708;
	mov.b32 	%r692, 8;
	// begin inline asm
	{
    .reg .pred p;
    and.b32 %r690, %r703, %r692;    setp.ne.u32 p, %r690, 0;
    vote.ballot.sync.b32 %r690, p, 0xffffffff;
    @!p not.b32 %r690, %r690;
}

	// end inline asm
	and.b32  	%r710, %r690, %r709;
	mov.b32 	%r695, 16;
	// begin inline asm
	{
    .reg .pred p;
    and.b32 %r693, %r703, %r695;    setp.ne.u32 p, %r693, 0;
    vote.ballot.sync.b32 %r693, p, 0xffffffff;
    @!p not.b32 %r693, %r693;
}

	// end inline asm
	and.b32  	%r711, %r693, %r710;
	mov.b32 	%r698, 32;
	// begin inline asm
	{
    .reg .pred p;
    and.b32 %r696, %r703, %r698;    setp.ne.u32 p, %r696, 0;
    vote.ballot.sync.b32 %r696, p, 0xffffffff;
    @!p not.b32 %r696, %r696;
}

	// end inline asm
	and.b32  	%r712, %r696, %r711;
	mov.b32 	%r701, 64;
	// begin inline asm
	{
    .reg .pred p;
    and.b32 %r699, %r703, %r701;    setp.ne.u32 p, %r699, 0;
    vote.ballot.sync.b32 %r699, p, 0xffffffff;
    @!p not.b32 %r699, %r699;
}

	// end inline asm
	and.b32  	%r713, %r699, %r712;
	mov.b32 	%r704, 128;
	// begin inline asm
	{
    .reg .pred p;
    and.b32 %r702, %r703, %r704;    setp.ne.u32 p, %r702, 0;
    vote.ballot.sync.b32 %r702, p, 0xffffffff;
    @!p not.b32 %r702, %r702;
}

	// end inline asm
	and.b32  	%r714, %r702, %r713;
	clz.b32 	%r715, %r714;
	sub.s32 	%r178, 31, %r715;
	and.b32  	%r716, %r680, %r714;
	popc.b32 	%r179, %r716;
	setp.ne.s32 	%p125, %r300, %r178;
	mov.b32 	%r1831, 0;
	@%p125 bra 	$L__BB12_113;
	shl.b32 	%r717, %r703, 2;
	add.s32 	%r718, %r98, %r717;
	atom.shared.add.u32 	%r1831, [%r718], %r179;
$L__BB12_113:
	shfl.sync.idx.b32	%r744|%p126, %r1831, %r178, 31, -1;
	add.s32 	%r182, %r179, %r744;
	setp.eq.s32 	%p127, %r1814, 2147483647;
	selp.b32 	%r745, -2147483648, %r1814, %p127;
	shr.u32 	%r746, %r745, %r298;
	and.b32  	%r741, %r746, %r97;
	mov.b32 	%r721, 1;
	// begin inline asm
	{
    .reg .pred p;
    and.b32 %r719, %r741, %r721;    setp.ne.u32 p, %r719, 0;
    vote.ballot.sync.b32 %r719, p, 0xffffffff;
    @!p not.b32 %r719, %r719;
}

	// end inline asm
	mov.b32 	%r724, 2;
	// begin inline asm
	{
    .reg .pred p;
    and.b32 %r722, %r741, %r724;    setp.ne.u32 p, %r722, 0;
    vote.ballot.sync.b32 %r722, p, 0xffffffff;
    @!p not.b32 %r722, %r722;
}

	// end inline asm
	and.b32  	%r747, %r722, %r719;
	mov.b32 	%r727, 4;
	// begin inline asm
	{
    .reg .pred p;
    and.b32 %r725, %r741, %r727;    setp.ne.u32 p, %r725, 0;
    vote.ballot.sync.b32 %r725, p, 0xffffffff;
    @!p not.b32 %r725, %r725;
}

	// end inline asm
	and.b32  	%r748, %r725, %r747;
	mov.b32 	%r730, 8;
	// begin inline asm
	{
    .reg .pred p;
    and.b32 %r728, %r741, %r730;    setp.ne.u32 p, %r728, 0;
    vote.ballot.sync.b32 %r728, p, 0xffffffff;
    @!p not.b32 %r728, %r728;
}

	// end inline asm
	and.b32  	%r749, %r728, %r748;
	mov.b32 	%r733, 16;
	// begin inline asm
	{
    .reg .pred p;
    and.b32 %r731, %r741, %r733;    setp.ne.u32 p, %r731, 0;
    vote.ballot.sync.b32 %r731, p, 0xffffffff;
    @!p not.b32 %r731, %r731;
}

	// end inline asm
	and.b32  	%r750, %r731, %r749;
	mov.b32 	%r736, 32;
	// begin inline asm
	{
    .reg .pred p;
    and.b32 %r734, %r741, %r736;    setp.ne.u32 p, %r734, 0;
    vote.ballot.sync.b32 %r734, p, 0xffffffff;
    @!p not.b32 %r734, %r734;
}

	// end inline asm
	and.b32  	%r751, %r734, %r750;
	mov.b32 	%r739, 64;
	// begin inline asm
	{
    .reg .pred p;
    and.b32 %r737, %r741, %r739;    setp.ne.u32 p, %r737, 0;
    vote.ballot.sync.b32 %r737, p, 0xffffffff;
    @!p not.b32 %r737, %r737;
}

	// end inline asm
	and.b32  	%r752, %r737, %r751;
	mov.b32 	%r742, 128;
	// begin inline asm
	{
    .reg .pred p;
    and.b32 %r740, %r741, %r742;    setp.ne.u32 p, %r740, 0;
    vote.ballot.sync.b32 %r740, p, 0xffffffff;
    @!p not.b32 %r740, %r740;
}

	// end inline asm
	and.b32  	%r753, %r740, %r752;
	clz.b32 	%r754, %r753;
	sub.s32 	%r184, 31, %r754;
	and.b32  	%r755, %r680, %r753;
	popc.b32 	%r185, %r755;
	setp.ne.s32 	%p128, %r300, %r184;
	mov.b32 	%r1832, 0;
	@%p128 bra 	$L__BB12_115;
	shl.b32 	%r756, %r741, 2;
	add.s32 	%r757, %r98, %r756;
	atom.shared.add.u32 	%r1832, [%r757], %r185;
$L__BB12_115:
	shfl.sync.idx.b32	%r783|%p129, %r1832, %r184, 31, -1;
	add.s32 	%r188, %r185, %r783;
	setp.eq.s32 	%p130, %r1815, 2147483647;
	selp.b32 	%r784, -2147483648, %r1815, %p130;
	shr.u32 	%r785, %r784, %r298;
	and.b32  	%r780, %r785, %r97;
	mov.b32 	%r760, 1;
	// begin inline asm
	{
    .reg .pred p;
    and.b32 %r758, %r780, %r760;    setp.ne.u32 p, %r758, 0;
    vote.ballot.sync.b32 %r758, p, 0xffffffff;
    @!p not.b32 %r758, %r758;
}

	// end inline asm
	mov.b32 	%r763, 2;
	// begin inline asm
	{
    .reg .pred p;
    and.b32 %r761, %r780, %r763;    setp.ne.u32 p, %r761, 0;
    vote.ballot.sync.b32 %r761, p, 0xffffffff;
    @!p not.b32 %r761, %r761;
}

	// end inline asm
	and.b32  	%r786, %r761, %r758;
	mov.b32 	%r766, 4;
	// begin inline asm
	{
    .reg .pred p;
    and.b32 %r764, %r780, %r766;    setp.ne.u32 p, %r764, 0;
    vote.ballot.sync.b32 %r764, p, 0xffffffff;
    @!p not.b32 %r764, %r764;
}

	// end inline asm
	and.b32  	%r787, %r764, %r786;
	mov.b32 	%r769, 8;
	// begin inline asm
	{
    .reg .pred p;
    and.b32 %r767, %r780, %r769;    setp.ne.u32 p, %r767, 0;
    vote.ballot.sync.b32 %r767, p, 0xffffffff;
    @!p not.b32 %r767, %r767;
}

	// end inline asm
	and.b32  	%r788, %r767, %r787;
	mov.b32 	%r772, 16;
	// begin inline asm
	{
    .reg .pred p;
    and.b32 %r770, %r780, %r772;    setp.ne.u32 p, %r770, 0;
    vote.ballot.sync.b32 %r770, p, 0xffffffff;
    @!p not.b32 %r770, %r770;
}

	// end inline asm
	and.b32  	%r789, %r770, %r788;
	mov.b32 	%r775, 32;
	// begin inline asm
	{
    .reg .pred p;
    and.b32 %r773, %r780, %r775;    setp.ne.u32 p, %r773, 0;
    vote.ballot.sync.b32 %r773, p, 0xffffffff;
    @!p not.b32 %r773, %r773;
}

	// end inline asm
	and.b32  	%r790, %r773, %r789;
	mov.b32 	%r778, 64;
	// begin inline asm
	{
    .reg .pred p;
    and.b32 %r776, %r780, %r778;    setp.ne.u32 p, %r776, 0;
    vote.ballot.sync.b32 %r776, p, 0xffffffff;
    @!p not.b32 %r776, %r776;
}

	// end inline asm
	and.b32  	%r791, %r776, %r790;
	mov.b32 	%r781, 128;
	// begin inline asm
	{
    .reg .pred p;
    and.b32 %r779, %r780, %r781;    setp.ne.u32 p, %r779, 0;
    vote.ballot.sync.b32 %r779, p, 0xffffffff;
    @!p not.b32 %r779, %r779;
}

	// end inline asm
	and.b32  	%r792, %r779, %r791;
	clz.b32 	%r793, %r792;
	sub.s32 	%r190, 31, %r793;
	and.b32  	%r794, %r680, %r792;
	popc.b32 	%r191, %r794;
	setp.ne.s32 	%p131, %r300, %r190;
	mov.b32 	%r1833, 0;
	@%p131 bra 	$L__BB12_117;
	shl.b32 	%r795, %r780, 2;
	add.s32 	%r796, %r98, %r795;
	atom.shared.add.u32 	%r1833, [%r796], %r191;
$L__BB12_117:
	shfl.sync.idx.b32	%r822|%p132, %r1833, %r190, 31, -1;
	add.s32 	%r194, %r191, %r822;
	setp.eq.s32 	%p133, %r1816, 2147483647;
	selp.b32 	%r823, -2147483648, %r1816, %p133;
	shr.u32 	%r824, %r823, %r298;
	and.b32  	%r819, %r824, %r97;
	mov.b32 	%r799, 1;
	// begin inline asm
	{
    .reg .pred p;
    and.b32 %r797, %r819, %r799;    setp.ne.u32 p, %r797, 0;
    vote.ballot.sync.b32 %r797, p, 0xffffffff;
    @!p not.b32 %r797, %r797;
}

	// end inline asm
	mov.b32 	%r802, 2;
	// begin inline asm
	{
    .reg .pred p;
    and.b32 %r800, %r819, %r802;    setp.ne.u32 p, %r800, 0;
    vote.ballot.sync.b32 %r800, p, 0xffffffff;
    @!p not.b32 %r800, %r800;
}

	// end inline asm
	and.b32  	%r825, %r800, %r797;
	mov.b32 	%r805, 4;
	// begin inline asm
	{
    .reg .pred p;
    and.b32 %r803, %r819, %r805;    setp.ne.u32 p, %r803, 0;
    vote.ballot.sync.b32 %r803, p, 0xffffffff;
    @!p not.b32 %r803, %r803;
}

	// end inline asm
	and.b32  	%r826, %r803, %r825;
	mov.b32 	%r808, 8;
	// begin inline asm
	{
    .reg .pred p;
    and.b32 %r806, %r819, %r808;    setp.ne.u32 p, %r806, 0;
    vote.ballot.sync.b32 %r806, p, 0xffffffff;
    @!p not.b32 %r806, %r806;
}

	// end inline asm
	and.b32  	%r827, %r806, %r826;
	mov.b32 	%r811, 16;
	// begin inline asm
	{
    .reg .pred p;
    and.b32 %r809, %r819, %r811;    setp.ne.u32 p, %r809, 0;
    vote.ballot.sync.b32 %r809, p, 0xffffffff;
    @!p not.b32 %r809, %r809;
}

	// end inline asm
	and.b32  	%r828, %r809, %r827;
	mov.b32 	%r814, 32;
	// begin inline asm
	{
    .reg .pred p;
    and.b32 %r812, %r819, %r814;    setp.ne.u32 p, %r812, 0;
    vote.ballot.sync.b32 %r812, p, 0xffffffff;
    @!p not.b32 %r812, %r812;
}

	// end inline asm
	and.b32  	%r829, %r812, %r828;
	mov.b32 	%r817, 64;
	// begin inline asm
	{
    .reg .pred p;
    and.b32 %r815, %r819, %r817;    setp.ne.u32 p, %r815, 0;
    vote.ballot.sync.b32 %r815, p, 0xffffffff;
    @!p not.b32 %r815, %r815;
}

	// end inline asm
	and.b32  	%r830, %r815, %r829;
	mov.b32 	%r820, 128;
	// begin inline asm
	{
    .reg .pred p;
    and.b32 %r818, %r819, %r820;    setp.ne.u32 p, %r818, 0;
    vote.ballot.sync.b32 %r818, p, 0xffffffff;
    @!p not.b32 %r818, %r818;
}

	// end inline asm
	and.b32  	%r831, %r818, %r830;
	clz.b32 	%r832, %r831;
	sub.s32 	%r196, 31, %r832;
	and.b32  	%r833, %r680, %r831;
	popc.b32 	%r197, %r833;
	setp.ne.s32 	%p134, %r300, %r196;
	mov.b32 	%r1834, 0;
	@%p134 bra 	$L__BB12_119;
	shl.b32 	%r834, %r819, 2;
	add.s32 	%r835, %r98, %r834;
	atom.shared.add.u32 	%r1834, [%r835], %r197;
$L__BB12_119:
	shfl.sync.idx.b32	%r861|%p135, %r1834, %r196, 31, -1;
	add.s32 	%r200, %r197, %r861;
	setp.eq.s32 	%p136, %r1817, 2147483647;
	selp.b32 	%r862, -2147483648, %r1817, %p136;
	shr.u32 	%r863, %r862, %r298;
	and.b32  	%r858, %r863, %r97;
	mov.b32 	%r838, 1;
	// begin inline asm
	{
    .reg .pred p;
    and.b32 %r836, %r858, %r838;    setp.ne.u32 p, %r836, 0;
    vote.ballot.sync.b32 %r836, p, 0xffffffff;
    @!p not.b32 %r836, %r836;
}

	// end inline asm
	mov.b32 	%r841, 2;
	// begin inline asm
	{
    .reg .pred p;
    and.b32 %r839, %r858, %r841;    setp.ne.u32 p, %r839, 0;
    vote.ballot.sync.b32 %r839, p, 0xffffffff;
    @!p not.b32 %r839, %r839;
}

	// end inline asm
	and.b32  	%r864, %r839, %r836;
	mov.b32 	%r844, 4;
	// begin inline asm
	{
    .reg .pred p;
    and.b32 %r842, %r858, %r844;    setp.ne.u32 p, %r842, 0;
    vote.ballot.sync.b32 %r842, p, 0xffffffff;
    @!p not.b32 %r842, %r842;
}

	// end inline asm
	and.b32  	%r865, %r842, %r864;
	mov.b32 	%r847, 8;
	// begin inline asm
	{
    .reg .pred p;
    and.b32 %r845, %r858, %r847;    setp.ne.u32 p, %r845, 0;
    vote.ballot.sync.b32 %r845, p, 0xffffffff;
    @!p not.b32 %r845, %r845;
}

	// end inline asm
	and.b32  	%r866, %r845, %r865;
	mov.b32 	%r850, 16;
	// begin inline asm
	{
    .reg .pred p;
    and.b32 %r848, %r858, %r850;    setp.ne.u32 p, %r848, 0;
    vote.ballot.sync.b32 %r848, p, 0xffffffff;
    @!p not.b32 %r848, %r848;
}

	// end inline asm
	and.b32  	%r867, %r848, %r866;
	mov.b32 	%r853, 32;
	// begin inline asm
	{
    .reg .pred p;
    and.b32 %r851, %r858, %r853;    setp.ne.u32 p, %r851, 0;
    vote.ballot.sync.b32 %r851, p, 0xffffffff;
    @!p not.b32 %r851, %r851;
}

	// end inline asm
	and.b32  	%r868, %r851, %r867;
	mov.b32 	%r856, 64;
	// begin inline asm
	{
    .reg .pred p;
    and.b32 %r854, %r858, %r856;    setp.ne.u32 p, %r854, 0;
    vote.ballot.sync.b32 %r854, p, 0xffffffff;
    @!p not.b32 %r854, %r854;
}

	// end inline asm
	and.b32  	%r869, %r854, %r868;
	mov.b32 	%r859, 128;
	// begin inline asm
	{
    .reg .pred p;
    and.b32 %r857, %r858, %r859;    setp.ne.u32 p, %r857, 0;
    vote.ballot.sync.b32 %r857, p, 0xffffffff;
    @!p not.b32 %r857, %r857;
}

	// end inline asm
	and.b32  	%r870, %r857, %r869;
	clz.b32 	%r871, %r870;
	sub.s32 	%r202, 31, %r871;
	and.b32  	%r872, %r680, %r870;
	popc.b32 	%r203, %r872;
	setp.ne.s32 	%p137, %r300, %r202;
	mov.b32 	%r1835, 0;
	@%p137 bra 	$L__BB12_121;
	shl.b32 	%r873, %r858, 2;
	add.s32 	%r874, %r98, %r873;
	atom.shared.add.u32 	%r1835, [%r874], %r203;
$L__BB12_121:
	shfl.sync.idx.b32	%r900|%p138, %r1835, %r202, 31, -1;
	add.s32 	%r206, %r203, %r900;
	setp.eq.s32 	%p139, %r1818, 2147483647;
	selp.b32 	%r901, -2147483648, %r1818, %p139;
	shr.u32 	%r902, %r901, %r298;
	and.b32  	%r897, %r902, %r97;
	mov.b32 	%r877, 1;
	// begin inline asm
	{
    .reg .pred p;
    and.b32 %r875, %r897, %r877;    setp.ne.u32 p, %r875, 0;
    vote.ballot.sync.b32 %r875, p, 0xffffffff;
    @!p not.b32 %r875, %r875;
}

	// end inline asm
	mov.b32 	%r880, 2;
	// begin inline asm
	{
    .reg .pred p;
    and.b32 %r878, %r897, %r880;    setp.ne.u32 p, %r878, 0;
    vote.ballot.sync.b32 %r878, p, 0xffffffff;
    @!p not.b32 %r878, %r878;
}

	// end inline asm
	and.b32  	%r903, %r878, %r875;
	mov.b32 	%r883, 4;
	// begin inline asm
	{
    .reg .pred p;
    and.b32 %r881, %r897, %r883;    setp.ne.u32 p, %r881, 0;
    vote.ballot.sync.b32 %r881, p, 0xffffffff;
    @!p not.b32 %r881, %r881;
}

	// end inline asm
	and.b32  	%r904, %r881, %r903;
	mov.b32 	%r886, 8;
	// begin inline asm
	{
    .reg .pred p;
    and.b32 %r884, %r897, %r886;    setp.ne.u32 p, %r884, 0;
    vote.ballot.sync.b32 %r884, p, 0xffffffff;
    @!p not.b32 %r884, %r884;
}

	// end inline asm
	and.b32  	%r905, %r884, %r904;
	mov.b32 	%r889, 16;
	// begin inline asm
	{
    .reg .pred p;
    and.b32 %r887, %r897, %r889;    setp.ne.u32 p, %r887, 0;
    vote.ballot.sync.b32 %r887, p, 0xffffffff;
    @!p not.b32 %r887, %r887;
}

	// end inline asm
	and.b32  	%r906, %r887, %r905;
	mov.b32 	%r892, 32;
	// begin inline asm
	{
    .reg .pred p;
    and.b32 %r890, %r897, %r892;    setp.ne.u32 p, %r890, 0;
    vote.ballot.sync.b32 %r890, p, 0xffffffff;
    @!p not.b32 %r890, %r890;
}

	// end inline asm
	and.b32  	%r907, %r890, %r906;
	mov.b32 	%r895, 64;
	// begin inline asm
	{
    .reg .pred p;
    and.b32 %r893, %r897, %r895;    setp.ne.u32 p, %r893, 0;
    vote.ballot.sync.b32 %r893, p, 0xffffffff;
    @!p not.b32 %r893, %r893;
}

	// end inline asm
	and.b32  	%r908, %r893, %r907;
	mov.b32 	%r898, 128;
	// begin inline asm
	{
    .reg .pred p;
    and.b32 %r896, %r897, %r898;    setp.ne.u32 p, %r896, 0;
    vote.ballot.sync.b32 %r896, p, 0xffffffff;
    @!p not.b32 %r896, %r896;
}

	// end inline asm
	and.b32  	%r909, %r896, %r908;
	clz.b32 	%r910, %r909;
	sub.s32 	%r208, 31, %r910;
	and.b32  	%r911, %r680, %r909;
	popc.b32 	%r209, %r911;
	setp.ne.s32 	%p140, %r300, %r208;
	mov.b32 	%r1836, 0;
	@%p140 bra 	$L__BB12_123;
	shl.b32 	%r912, %r897, 2;
	add.s32 	%r913, %r98, %r912;
	atom.shared.add.u32 	%r1836, [%r913], %r209;
$L__BB12_123:
	shfl.sync.idx.b32	%r939|%p141, %r1836, %r208, 31, -1;
	add.s32 	%r212, %r209, %r939;
	setp.eq.s32 	%p142, %r1819, 2147483647;
	selp.b32 	%r940, -2147483648, %r1819, %p142;
	shr.u32 	%r941, %r940, %r298;
	and.b32  	%r936, %r941, %r97;
	mov.b32 	%r916, 1;
	// begin inline asm
	{
    .reg .pred p;
    and.b32 %r914, %r936, %r916;    setp.ne.u32 p, %r914, 0;
    vote.ballot.sync.b32 %r914, p, 0xffffffff;
    @!p not.b32 %r914, %r914;
}

	// end inline asm
	mov.b32 	%r919, 2;
	// begin inline asm
	{
    .reg .pred p;
    and.b32 %r917, %r936, %r919;    setp.ne.u32 p, %r917, 0;
    vote.ballot.sync.b32 %r917, p, 0xffffffff;
    @!p not.b32 %r917, %r917;
}

	// end inline asm
	and.b32  	%r942, %r917, %r914;
	mov.b32 	%r922, 4;
	// begin inline asm
	{
    .reg .pred p;
    and.b32 %r920, %r936, %r922;    setp.ne.u32 p, %r920, 0;
    vote.ballot.sync.b32 %r920, p, 0xffffffff;
    @!p not.b32 %r920, %r920;
}

	// end inline asm
	and.b32  	%r943, %r920, %r942;
	mov.b32 	%r925, 8;
	// begin inline asm
	{
    .reg .pred p;
    and.b32 %r923, %r936, %r925;    setp.ne.u32 p, %r923, 0;
    vote.ballot.sync.b32 %r923, p, 0xffffffff;
    @!p not.b32 %r923, %r923;
}

	// end inline asm
	and.b32  	%r944, %r923, %r943;
	mov.b32 	%r928, 16;
	// begin inline asm
	{
    .reg .pred p;
    and.b32 %r926, %r936, %r928;    setp.ne.u32 p, %r926, 0;
    vote.ballot.sync.b32 %r926, p, 0xffffffff;
    @!p not.b32 %r926, %r926;
}

	// end inline asm
	and.b32  	%r945, %r926, %r944;
	mov.b32 	%r931, 32;
	// begin inline asm
	{
    .reg .pred p;
    and.b32 %r929, %r936, %r931;    setp.ne.u32 p, %r929, 0;
    vote.ballot.sync.b32 %r929, p, 0xffffffff;
    @!p not.b32 %r929, %r929;
}

	// end inline asm
	and.b32  	%r946, %r929, %r945;
	mov.b32 	%r934, 64;
	// begin inline asm
	{
    .reg .pred p;
    and.b32 %r932, %r936, %r934;    setp.ne.u32 p, %r932, 0;
    vote.ballot.sync.b32 %r932, p, 0xffffffff;
    @!p not.b32 %r932, %r932;
}

	// end inline asm
	and.b32  	%r947, %r932, %r946;
	mov.b32 	%r937, 128;
	// begin inline asm
	{
    .reg .pred p;
    and.b32 %r935, %r936, %r937;    setp.ne.u32 p, %r935, 0;
    vote.ballot.sync.b32 %r935, p, 0xffffffff;
    @!p not.b32 %r935, %r935;
}

	// end inline asm
	and.b32  	%r948, %r935, %r947;
	clz.b32 	%r949, %r948;
	sub.s32 	%r214, 31, %r949;
	and.b32  	%r950, %r680, %r948;
	popc.b32 	%r215, %r950;
	setp.ne.s32 	%p143, %r300, %r214;
	mov.b32 	%r1837, 0;
	@%p143 bra 	$L__BB12_125;
	shl.b32 	%r951, %r936, 2;
	add.s32 	%r952, %r98, %r951;
	atom.shared.add.u32 	%r1837, [%r952], %r215;
$L__BB12_125:
	shfl.sync.idx.b32	%r978|%p144, %r1837, %r214, 31, -1;
	add.s32 	%r218, %r215, %r978;
	setp.eq.s32 	%p145, %r1820, 2147483647;
	selp.b32 	%r979, -2147483648, %r1820, %p145;
	shr.u32 	%r980, %r979, %r298;
	and.b32  	%r975, %r980, %r97;
	mov.b32 	%r955, 1;
	// begin inline asm
	{
    .reg .pred p;
    and.b32 %r953, %r975, %r955;    setp.ne.u32 p, %r953, 0;
    vote.ballot.sync.b32 %r953, p, 0xffffffff;
    @!p not.b32 %r953, %r953;
}

	// end inline asm
	mov.b32 	%r958, 2;
	// begin inline asm
	{
    .reg .pred p;
    and.b32 %r956, %r975, %r958;    setp.ne.u32 p, %r956, 0;
    vote.ballot.sync.b32 %r956, p, 0xffffffff;
    @!p not.b32 %r956, %r956;
}

	// end inline asm
	and.b32  	%r981, %r956, %r953;
	mov.b32 	%r961, 4;
	// begin inline asm
	{
    .reg .pred p;
    and.b32 %r959, %r975, %r961;    setp.ne.u32 p, %r959, 0;
    vote.ballot.sync.b32 %r959, p, 0xffffffff;
    @!p not.b32 %r959, %r959;
}

	// end inline asm
	and.b32  	%r982, %r959, %r981;
	mov.b32 	%r964, 8;
	// begin inline asm
	{
    .reg .pred p;
    and.b32 %r962, %r975, %r964;    setp.ne.u32 p, %r962, 0;
    vote.ballot.sync.b32 %r962, p, 0xffffffff;
    @!p not.b32 %r962, %r962;
}

	// end inline asm
	and.b32  	%r983, %r962, %r982;
	mov.b32 	%r967, 16;
	// begin inline asm
	{
    .reg .pred p;
    and.b32 %r965, %r975, %r967;    setp.ne.u32 p, %r965, 0;
    vote.ballot.sync.b32 %r965, p, 0xffffffff;
    @!p not.b32 %r965, %r965;
}

	// end inline asm
	and.b32  	%r984, %r965, %r983;
	mov.b32 	%r970, 32;
	// begin inline asm
	{
    .reg .pred p;
    and.b32 %r968, %r975, %r970;    setp.ne.u32 p, %r968, 0;
    vote.ballot.sync.b32 %r968, p, 0xffffffff;
    @!p not.b32 %r968, %r968;
}

	// end inline asm
	and.b32  	%r985, %r968, %r984;
	mov.b32 	%r973, 64;
	// begin inline asm
	{
    .reg .pred p;
    and.b32 %r971, %r975, %r973;    setp.ne.u32 p, %r971, 0;
    vote.ballot.sync.b32 %r971, p, 0xffffffff;
    @!p not.b32 %r971, %r971;
}

	// end inline asm
	and.b32  	%r986, %r971, %r985;
	mov.b32 	%r976, 128;
	// begin inline asm
	{
    .reg .pred p;
    and.b32 %r974, %r975, %r976;    setp.ne.u32 p, %r974, 0;
    vote.ballot.sync.b32 %r974, p, 0xffffffff;
    @!p not.b32 %r974, %r974;
}

	// end inline asm
	and.b32  	%r987, %r974, %r986;
	clz.b32 	%r988, %r987;
	sub.s32 	%r220, 31, %r988;
	and.b32  	%r989, %r680, %r987;
	popc.b32 	%r221, %r989;
	setp.ne.s32 	%p146, %r300, %r220;
	mov.b32 	%r1838, 0;
	@%p146 bra 	$L__BB12_127;
	shl.b32 	%r990, %r975, 2;
	add.s32 	%r991, %r98, %r990;
	atom.shared.add.u32 	%r1838, [%r991], %r221;
$L__BB12_127:
	shfl.sync.idx.b32	%r1017|%p147, %r1838, %r220, 31, -1;
	add.s32 	%r224, %r221, %r1017;
	setp.eq.s32 	%p148, %r1821, 2147483647;
	selp.b32 	%r1018, -2147483648, %r1821, %p148;
	shr.u32 	%r1019, %r1018, %r298;
	and.b32  	%r1014, %r1019, %r97;
	mov.b32 	%r994, 1;
	// begin inline asm
	{
    .reg .pred p;
    and.b32 %r992, %r1014, %r994;    setp.ne.u32 p, %r992, 0;
    vote.ballot.sync.b32 %r992, p, 0xffffffff;
    @!p not.b32 %r992, %r992;
}

	// end inline asm
	mov.b32 	%r997, 2;
	// begin inline asm
	{
    .reg .pred p;
    and.b32 %r995, %r1014, %r997;    setp.ne.u32 p, %r995, 0;
    vote.ballot.sync.b32 %r995, p, 0xffffffff;
    @!p not.b32 %r995, %r995;
}

	// end inline asm
	and.b32  	%r1020, %r995, %r992;
	mov.b32 	%r1000, 4;
	// begin inline asm
	{
    .reg .pred p;
    and.b32 %r998, %r1014, %r1000;    setp.ne.u32 p, %r998, 0;
    vote.ballot.sync.b32 %r998, p, 0xffffffff;
    @!p not.b32 %r998, %r998;
}

	// end inline asm
	and.b32  	%r1021, %r998, %r1020;
	mov.b32 	%r1003, 8;
	// begin inline asm
	{
    .reg .pred p;
    and.b32 %r1001, %r1014, %r1003;    setp.ne.u32 p, %r1001, 0;
    vote.ballot.sync.b32 %r1001, p, 0xffffffff;
    @!p not.b32 %r1001, %r1001;
}

	// end inline asm
	and.b32  	%r1022, %r1001, %r1021;
	mov.b32 	%r1006, 16;
	// begin inline asm
	{
    .reg .pred p;
    and.b32 %r1004, %r1014, %r1006;    setp.ne.u32 p, %r1004, 0;
    vote.ballot.sync.b32 %r1004, p, 0xffffffff;
    @!p not.b32 %r1004, %r1004;
}

	// end inline asm
	and.b32  	%r1023, %r1004, %r1022;
	mov.b32 	%r1009, 32;
	// begin inline asm
	{
    .reg .pred p;
    and.b32 %r1007, %r1014, %r1009;    setp.ne.u32 p, %r1007, 0;
    vote.ballot.sync.b32 %r1007, p, 0xffffffff;
    @!p not.b32 %r1007, %r1007;
}

	// end inline asm
	and.b32  	%r1024, %r1007, %r1023;
	mov.b32 	%r1012, 64;
	// begin inline asm
	{
    .reg .pred p;
    and.b32 %r1010, %r1014, %r1012;    setp.ne.u32 p, %r1010, 0;
    vote.ballot.sync.b32 %r1010, p, 0xffffffff;
    @!p not.b32 %r1010, %r1010;
}

	// end inline asm
	and.b32  	%r1025, %r1010, %r1024;
	mov.b32 	%r1015, 128;
	// begin inline asm
	{
    .reg .pred p;
    and.b32 %r1013, %r1014, %r1015;    setp.ne.u32 p, %r1013, 0;
    vote.ballot.sync.b32 %r1013, p, 0xffffffff;
    @!p not.b32 %r1013, %r1013;
}

	// end inline asm
	and.b32  	%r1026, %r1013, %r1025;
	clz.b32 	%r1027, %r1026;
	sub.s32 	%r226, 31, %r1027;
	and.b32  	%r1028, %r680, %r1026;
	popc.b32 	%r227, %r1028;
	setp.ne.s32 	%p149, %r300, %r226;
	mov.b32 	%r1839, 0;
	@%p149 bra 	$L__BB12_129;
	shl.b32 	%r1029, %r1014, 2;
	add.s32 	%r1030, %r98, %r1029;
	atom.shared.add.u32 	%r1839, [%r1030], %r227;
$L__BB12_129:
	shfl.sync.idx.b32	%r1056|%p150, %r1839, %r226, 31, -1;
	add.s32 	%r230, %r227, %r1056;
	setp.eq.s32 	%p151, %r1822, 2147483647;
	selp.b32 	%r1057, -2147483648, %r1822, %p151;
	shr.u32 	%r1058, %r1057, %r298;
	and.b32  	%r1053, %r1058, %r97;
	mov.b32 	%r1033, 1;
	// begin inline asm
	{
    .reg .pred p;
    and.b32 %r1031, %r1053, %r1033;    setp.ne.u32 p, %r1031, 0;
    vote.ballot.sync.b32 %r1031, p, 0xffffffff;
    @!p not.b32 %r1031, %r1031;
}

	// end inline asm
	mov.b32 	%r1036, 2;
	// begin inline asm
	{
    .reg .pred p;
    and.b32 %r1034, %r1053, %r1036;    setp.ne.u32 p, %r1034, 0;
    vote.ballot.sync.b32 %r1034, p, 0xffffffff;
    @!p not.b32 %r1034, %r1034;
}

	// end inline asm
	and.b32  	%r1059, %r1034, %r1031;
	mov.b32 	%r1039, 4;
	// begin inline asm
	{
    .reg .pred p;
    and.b32 %r1037, %r1053, %r1039;    setp.ne.u32 p, %r1037, 0;
    vote.ballot.sync.b32 %r1037, p, 0xffffffff;
    @!p not.b32 %r1037, %r1037;
}

	// end inline asm
	and.b32  	%r1060, %r1037, %r1059;
	mov.b32 	%r1042, 8;
	// begin inline asm
	{
    .reg .pred p;
    and.b32 %r1040, %r1053, %r1042;    setp.ne.u32 p, %r1040, 0;
    vote.ballot.sync.b32 %r1040, p, 0xffffffff;
    @!p not.b32 %r1040, %r1040;
}

	// end inline asm
	and.b32  	%r1061, %r1040, %r1060;
	mov.b32 	%r1045, 16;
	// begin inline asm
	{
    .reg .pred p;
    and.b32 %r1043, %r1053, %r1045;    setp.ne.u32 p, %r1043, 0;
    vote.ballot.sync.b32 %r1043, p, 0xffffffff;
    @!p not.b32 %r1043, %r1043;
}

	// end inline asm
	and.b32  	%r1062, %r1043, %r1061;
	mov.b32 	%r1048, 32;
	// begin inline asm
	{
    .reg .pred p;
    and.b32 %r1046, %r1053, %r1048;    setp.ne.u32 p, %r1046, 0;
    vote.ballot.sync.b32 %r1046, p, 0xffffffff;
    @!p not.b32 %r1046, %r1046;
}

	// end inline asm
	and.b32  	%r1063, %r1046, %r1062;
	mov.b32 	%r1051, 64;
	// begin inline asm
	{
    .reg .pred p;
    and.b32 %r1049, %r1053, %r1051;    setp.ne.u32 p, %r1049, 0;
    vote.ballot.sync.b32 %r1049, p, 0xffffffff;
    @!p not.b32 %r1049, %r1049;
}

	// end inline asm
	and.b32  	%r1064, %r1049, %r1063;
	mov.b32 	%r1054, 128;
	// begin inline asm
	{
    .reg .pred p;
    and.b32 %r1052, %r1053, %r1054;    setp.ne.u32 p, %r1052, 0;
    vote.ballot.sync.b32 %r1052, p, 0xffffffff;
    @!p not.b32 %r1052, %r1052;
}

	// end inline asm
	and.b32  	%r1065, %r1052, %r1064;
	clz.b32 	%r1066, %r1065;
	sub.s32 	%r232, 31, %r1066;
	and.b32  	%r1067, %r680, %r1065;
	popc.b32 	%r233, %r1067;
	setp.ne.s32 	%p152, %r300, %r232;
	mov.b32 	%r1840, 0;
	@%p152 bra 	$L__BB12_131;
	shl.b32 	%r1068, %r1053, 2;
	add.s32 	%r1069, %r98, %r1068;
	atom.shared.add.u32 	%r1840, [%r1069], %r233;
$L__BB12_131:
	shfl.sync.idx.b32	%r1095|%p153, %r1840, %r232, 31, -1;
	add.s32 	%r236, %r233, %r1095;
	setp.eq.s32 	%p154, %r1823, 2147483647;
	selp.b32 	%r1096, -2147483648, %r1823, %p154;
	shr.u32 	%r1097, %r1096, %r298;
	and.b32  	%r1092, %r1097, %r97;
	mov.b32 	%r1072, 1;
	// begin inline asm
	{
    .reg .pred p;
    and.b32 %r1070, %r1092, %r1072;    setp.ne.u32 p, %r1070, 0;
    vote.ballot.sync.b32 %r1070, p, 0xffffffff;
    @!p not.b32 %r1070, %r1070;
}

	// end inline asm
	mov.b32 	%r1075, 2;
	// begin inline asm
	{
    .reg .pred p;
    and.b32 %r1073, %r1092, %r1075;    setp.ne.u32 p, %r1073, 0;
    vote.ballot.sync.b32 %r1073, p, 0xffffffff;
    @!p not.b32 %r1073, %r1073;
}

	// end inline asm
	and.b32  	%r1098, %r1073, %r1070;
	mov.b32 	%r1078, 4;
	// begin inline asm
	{
    .reg .pred p;
    and.b32 %r1076, %r1092, %r1078;    setp.ne.u32 p, %r1076, 0;
    vote.ballot.sync.b32 %r1076, p, 0xffffffff;
    @!p not.b32 %r1076, %r1076;
}

	// end inline asm
	and.b32  	%r1099, %r1076, %r1098;
	mov.b32 	%r1081, 8;
	// begin inline asm
	{
    .reg .pred p;
    and.b32 %r1079, %r1092, %r1081;    setp.ne.u32 p, %r1079, 0;
    vote.ballot.sync.b32 %r1079, p, 0xffffffff;
    @!p not.b32 %r1079, %r1079;
}

	// end inline asm
	and.b32  	%r1100, %r1079, %r1099;
	mov.b32 	%r1084, 16;
	// begin inline asm
	{
    .reg .pred p;
    and.b32 %r1082, %r1092, %r1084;    setp.ne.u32 p, %r1082, 0;
    vote.ballot.sync.b32 %r1082, p, 0xffffffff;
    @!p not.b32 %r1082, %r1082;
}

	// end inline asm
	and.b32  	%r1101, %r1082, %r1100;
	mov.b32 	%r1087, 32;
	// begin inline asm
	{
    .reg .pred p;
    and.b32 %r1085, %r1092, %r1087;    setp.ne.u32 p, %r1085, 0;
    vote.ballot.sync.b32 %r1085, p, 0xffffffff;
    @!p not.b32 %r1085, %r1085;
}

	// end inline asm
	and.b32  	%r1102, %r1085, %r1101;
	mov.b32 	%r1090, 64;
	// begin inline asm
	{
    .reg .pred p;
    and.b32 %r1088, %r1092, %r1090;    setp.ne.u32 p, %r1088, 0;
    vote.ballot.sync.b32 %r1088, p, 0xffffffff;
    @!p not.b32 %r1088, %r1088;
}

	// end inline asm
	and.b32  	%r1103, %r1088, %r1102;
	mov.b32 	%r1093, 128;
	// begin inline asm
	{
    .reg .pred p;
    and.b32 %r1091, %r1092, %r1093;    setp.ne.u32 p, %r1091, 0;
    vote.ballot.sync.b32 %r1091, p, 0xffffffff;
    @!p not.b32 %r1091, %r1091;
}

	// end inline asm
	and.b32  	%r1104, %r1091, %r1103;
	clz.b32 	%r1105, %r1104;
	sub.s32 	%r238, 31, %r1105;
	and.b32  	%r1106, %r680, %r1104;
	popc.b32 	%r239, %r1106;
	setp.ne.s32 	%p155, %r300, %r238;
	mov.b32 	%r1841, 0;
	@%p155 bra 	$L__BB12_133;
	shl.b32 	%r1107, %r1092, 2;
	add.s32 	%r1108, %r98, %r1107;
	atom.shared.add.u32 	%r1841, [%r1108], %r239;
$L__BB12_133:
	shfl.sync.idx.b32	%r1134|%p156, %r1841, %r238, 31, -1;
	add.s32 	%r242, %r239, %r1134;
	setp.eq.s32 	%p157, %r1824, 2147483647;
	selp.b32 	%r1135, -2147483648, %r1824, %p157;
	shr.u32 	%r1136, %r1135, %r298;
	and.b32  	%r1131, %r1136, %r97;
	mov.b32 	%r1111, 1;
	// begin inline asm
	{
    .reg .pred p;
    and.b32 %r1109, %r1131, %r1111;    setp.ne.u32 p, %r1109, 0;
    vote.ballot.sync.b32 %r1109, p, 0xffffffff;
    @!p not.b32 %r1109, %r1109;
}

	// end inline asm
	mov.b32 	%r1114, 2;
	// begin inline asm
	{
    .reg .pred p;
    and.b32 %r1112, %r1131, %r1114;    setp.ne.u32 p, %r1112, 0;
    vote.ballot.sync.b32 %r1112, p, 0xffffffff;
    @!p not.b32 %r1112, %r1112;
}

	// end inline asm
	and.b32  	%r1137, %r1112, %r1109;
	mov.b32 	%r1117, 4;
	// begin inline asm
	{
    .reg .pred p;
    and.b32 %r1115, %r1131, %r1117;    setp.ne.u32 p, %r1115, 0;
    vote.ballot.sync.b32 %r1115, p, 0xffffffff;
    @!p not.b32 %r1115, %r1115;
}

	// end inline asm
	and.b32  	%r1138, %r1115, %r1137;
	mov.b32 	%r1120, 8;
	// begin inline asm
	{
    .reg .pred p;
    and.b32 %r1118, %r1131, %r1120;    setp.ne.u32 p, %r1118, 0;
    vote.ballot.sync.b32 %r1118, p, 0xffffffff;
    @!p not.b32 %r1118, %r1118;
}

	// end inline asm
	and.b32  	%r1139, %r1118, %r1138;
	mov.b32 	%r1123, 16;
	// begin inline asm
	{
    .reg .pred p;
    and.b32 %r1121, %r1131, %r1123;    setp.ne.u32 p, %r1121, 0;
    vote.ballot.sync.b32 %r1121, p, 0xffffffff;
    @!p not.b32 %r1121, %r1121;
}

	// end inline asm
	and.b32  	%r1140, %r1121, %r1139;
	mov.b32 	%r1126, 32;
	// begin inline asm
	{
    .reg .pred p;
    and.b32 %r1124, %r1131, %r1126;    setp.ne.u32 p, %r1124, 0;
    vote.ballot.sync.b32 %r1124, p, 0xffffffff;
    @!p not.b32 %r1124, %r1124;
}

	// end inline asm
	and.b32  	%r1141, %r1124, %r1140;
	mov.b32 	%r1129, 64;
	// begin inline asm
	{
    .reg .pred p;
    and.b32 %r1127, %r1131, %r1129;    setp.ne.u32 p, %r1127, 0;
    vote.ballot.sync.b32 %r1127, p, 0xffffffff;
    @!p not.b32 %r1127, %r1127;
}

	// end inline asm
	and.b32  	%r1142, %r1127, %r1141;
	mov.b32 	%r1132, 128;
	// begin inline asm
	{
    .reg .pred p;
    and.b32 %r1130, %r1131, %r1132;    setp.ne.u32 p, %r1130, 0;
    vote.ballot.sync.b32 %r1130, p, 0xffffffff;
    @!p not.b32 %r1130, %r1130;
}

	// end inline asm
	and.b32  	%r1143, %r1130, %r1142;
	clz.b32 	%r1144, %r1143;
	sub.s32 	%r244, 31, %r1144;
	and.b32  	%r1145, %r680, %r1143;
	popc.b32 	%r245, %r1145;
	setp.ne.s32 	%p158, %r300, %r244;
	mov.b32 	%r1842, 0;
	@%p158 bra 	$L__BB12_135;
	shl.b32 	%r1146, %r1131, 2;
	add.s32 	%r1147, %r98, %r1146;
	atom.shared.add.u32 	%r1842, [%r1147], %r245;
$L__BB12_135:
	shfl.sync.idx.b32	%r1173|%p159, %r1842, %r244, 31, -1;
	add.s32 	%r248, %r245, %r1173;
	setp.eq.s32 	%p160, %r1825, 2147483647;
	selp.b32 	%r1174, -2147483648, %r1825, %p160;
	shr.u32 	%r1175, %r1174, %r298;
	and.b32  	%r1170, %r1175, %r97;
	mov.b32 	%r1150, 1;
	// begin inline asm
	{
    .reg .pred p;
    and.b32 %r1148, %r1170, %r1150;    setp.ne.u32 p, %r1148, 0;
    vote.ballot.sync.b32 %r1148, p, 0xffffffff;
    @!p not.b32 %r1148, %r1148;
}

	// end inline asm
	mov.b32 	%r1153, 2;
	// begin inline asm
	{
    .reg .pred p;
    and.b32 %r1151, %r1170, %r1153;    setp.ne.u32 p, %r1151, 0;
    vote.ballot.sync.b32 %r1151, p, 0xffffffff;
    @!p not.b32 %r1151, %r1151;
}

	// end inline asm
	and.b32  	%r1176, %r1151, %r1148;
	mov.b32 	%r1156, 4;
	// begin inline asm
	{
    .reg .pred p;
    and.b32 %r1154, %r1170, %r1156;    setp.ne.u32 p, %r1154, 0;
    vote.ballot.sync.b32 %r1154, p, 0xffffffff;
    @!p not.b32 %r1154, %r1154;
}

	// end inline asm
	and.b32  	%r1177, %r1154, %r1176;
	mov.b32 	%r1159, 8;
	// begin inline asm
	{
    .reg .pred p;
    and.b32 %r1157, %r1170, %r1159;    setp.ne.u32 p, %r1157, 0;
    vote.ballot.sync.b32 %r1157, p, 0xffffffff;
    @!p not.b32 %r1157, %r1157;
}

	// end inline asm
	and.b32  	%r1178, %r1157, %r1177;
	mov.b32 	%r1162, 16;
	// begin inline asm
	{
    .reg .pred p;
    and.b32 %r1160, %r1170, %r1162;    setp.ne.u32 p, %r1160, 0;
    vote.ballot.sync.b32 %r1160, p, 0xffffffff;
    @!p not.b32 %r1160, %r1160;
}

	// end inline asm
	and.b32  	%r1179, %r1160, %r1178;
	mov.b32 	%r1165, 32;
	// begin inline asm
	{
    .reg .pred p;
    and.b32 %r1163, %r1170, %r1165;    setp.ne.u32 p, %r1163, 0;
    vote.ballot.sync.b32 %r1163, p, 0xffffffff;
    @!p not.b32 %r1163, %r1163;
}

	// end inline asm
	and.b32  	%r1180, %r1163, %r1179;
	mov.b32 	%r1168, 64;
	// begin inline asm
	{
    .reg .pred p;
    and.b32 %r1166, %r1170, %r1168;    setp.ne.u32 p, %r1166, 0;
    vote.ballot.sync.b32 %r1166, p, 0xffffffff;
    @!p not.b32 %r1166, %r1166;
}

	// end inline asm
	and.b32  	%r1181, %r1166, %r1180;
	mov.b32 	%r1171, 128;
	// begin inline asm
	{
    .reg .pred p;
    and.b32 %r1169, %r1170, %r1171;    setp.ne.u32 p, %r1169, 0;
    vote.ballot.sync.b32 %r1169, p, 0xffffffff;
    @!p not.b32 %r1169, %r1169;
}

	// end inline asm
	and.b32  	%r1182, %r1169, %r1181;
	clz.b32 	%r1183, %r1182;
	sub.s32 	%r250, 31, %r1183;
	and.b32  	%r1184, %r680, %r1182;
	popc.b32 	%r251, %r1184;
	setp.ne.s32 	%p161, %r300, %r250;
	mov.b32 	%r1843, 0;
	@%p161 bra 	$L__BB12_137;
	shl.b32 	%r1185, %r1170, 2;
	add.s32 	%r1186, %r98, %r1185;
	atom.shared.add.u32 	%r1843, [%r1186], %r251;
$L__BB12_137:
	shfl.sync.idx.b32	%r1212|%p162, %r1843, %r250, 31, -1;
	add.s32 	%r254, %r251, %r1212;
	setp.eq.s32 	%p163, %r1826, 2147483647;
	selp.b32 	%r1213, -2147483648, %r1826, %p163;
	shr.u32 	%r1214, %r1213, %r298;
	and.b32  	%r1209, %r1214, %r97;
	mov.b32 	%r1189, 1;
	// begin inline asm
	{
    .reg .pred p;
    and.b32 %r1187, %r1209, %r1189;    setp.ne.u32 p, %r1187, 0;
    vote.ballot.sync.b32 %r1187, p, 0xffffffff;
    @!p not.b32 %r1187, %r1187;
}

	// end inline asm
	mov.b32 	%r1192, 2;
	// begin inline asm
	{
    .reg .pred p;
    and.b32 %r1190, %r1209, %r1192;    setp.ne.u32 p, %r1190, 0;
    vote.ballot.sync.b32 %r1190, p, 0xffffffff;
    @!p not.b32 %r1190, %r1190;
}

	// end inline asm
	and.b32  	%r1215, %r1190, %r1187;
	mov.b32 	%r1195, 4;
	// begin inline asm
	{
    .reg .pred p;
    and.b32 %r1193, %r1209, %r1195;    setp.ne.u32 p, %r1193, 0;
    vote.ballot.sync.b32 %r1193, p, 0xffffffff;
    @!p not.b32 %r1193, %r1193;
}

	// end inline asm
	and.b32  	%r1216, %r1193, %r1215;
	mov.b32 	%r1198, 8;
	// begin inline asm
	{
    .reg .pred p;
    and.b32 %r1196, %r1209, %r1198;    setp.ne.u32 p, %r1196, 0;
    vote.ballot.sync.b32 %r1196, p, 0xffffffff;
    @!p not.b32 %r1196, %r1196;
}

	// end inline asm
	and.b32  	%r1217, %r1196, %r1216;
	mov.b32 	%r1201, 16;
	// begin inline asm
	{
    .reg .pred p;
    and.b32 %r1199, %r1209, %r1201;    setp.ne.u32 p, %r1199, 0;
    vote.ballot.sync.b32 %r1199, p, 0xffffffff;
    @!p not.b32 %r1199, %r1199;
}

	// end inline asm
	and.b32  	%r1218, %r1199, %r1217;
	mov.b32 	%r1204, 32;
	// begin inline asm
	{
    .reg .pred p;
    and.b32 %r1202, %r1209, %r1204;    setp.ne.u32 p, %r1202, 0;
    vote.ballot.sync.b32 %r1202, p, 0xffffffff;
    @!p not.b32 %r1202, %r1202;
}

	// end inline asm
	and.b32  	%r1219, %r1202, %r1218;
	mov.b32 	%r1207, 64;
	// begin inline asm
	{
    .reg .pred p;
    and.b32 %r1205, %r1209, %r1207;    setp.ne.u32 p, %r1205, 0;
    vote.ballot.sync.b32 %r1205, p, 0xffffffff;
    @!p not.b32 %r1205, %r1205;
}

	// end inline asm
	and.b32  	%r1220, %r1205, %r1219;
	mov.b32 	%r1210, 128;
	// begin inline asm
	{
    .reg .pred p;
    and.b32 %r1208, %r1209, %r1210;    setp.ne.u32 p, %r1208, 0;
    vote.ballot.sync.b32 %r1208, p, 0xffffffff;
    @!p not.b32 %r1208, %r1208;
}

	// end inline asm
	and.b32  	%r1221, %r1208, %r1220;
	clz.b32 	%r1222, %r1221;
	sub.s32 	%r256, 31, %r1222;
	and.b32  	%r1223, %r680, %r1221;
	popc.b32 	%r257, %r1223;
	setp.ne.s32 	%p164, %r300, %r256;
	mov.b32 	%r1844, 0;
	@%p164 bra 	$L__BB12_139;
	shl.b32 	%r1224, %r1209, 2;
	add.s32 	%r1225, %r98, %r1224;
	atom.shared.add.u32 	%r1844, [%r1225], %r257;
$L__BB12_139:
	shfl.sync.idx.b32	%r1251|%p165, %r1844, %r256, 31, -1;
	add.s32 	%r260, %r257, %r1251;
	setp.eq.s32 	%p166, %r1827, 2147483647;
	selp.b32 	%r1252, -2147483648, %r1827, %p166;
	shr.u32 	%r1253, %r1252, %r298;
	and.b32  	%r1248, %r1253, %r97;
	mov.b32 	%r1228, 1;
	// begin inline asm
	{
    .reg .pred p;
    and.b32 %r1226, %r1248, %r1228;    setp.ne.u32 p, %r1226, 0;
    vote.ballot.sync.b32 %r1226, p, 0xffffffff;
    @!p not.b32 %r1226, %r1226;
}

	// end inline asm
	mov.b32 	%r1231, 2;
	// begin inline asm
	{
    .reg .pred p;
    and.b32 %r1229, %r1248, %r1231;    setp.ne.u32 p, %r1229, 0;
    vote.ballot.sync.b32 %r1229, p, 0xffffffff;
    @!p not.b32 %r1229, %r1229;
}

	// end inline asm
	and.b32  	%r1254, %r1229, %r1226;
	mov.b32 	%r1234, 4;
	// begin inline asm
	{
    .reg .pred p;
    and.b32 %r1232, %r1248, %r1234;    setp.ne.u32 p, %r1232, 0;
    vote.ballot.sync.b32 %r1232, p, 0xffffffff;
    @!p not.b32 %r1232, %r1232;
}

	// end inline asm
	and.b32  	%r1255, %r1232, %r1254;
	mov.b32 	%r1237, 8;
	// begin inline asm
	{
    .reg .pred p;
    and.b32 %r1235, %r1248, %r1237;    setp.ne.u32 p, %r1235, 0;
    vote.ballot.sync.b32 %r1235, p, 0xffffffff;
    @!p not.b32 %r1235, %r1235;
}

	// end inline asm
	and.b32  	%r1256, %r1235, %r1255;
	mov.b32 	%r1240, 16;
	// begin inline asm
	{
    .reg .pred p;
    and.b32 %r1238, %r1248, %r1240;    setp.ne.u32 p, %r1238, 0;
    vote.ballot.sync.b32 %r1238, p, 0xffffffff;
    @!p not.b32 %r1238, %r1238;
}

	// end inline asm
	and.b32  	%r1257, %r1238, %r1256;
	mov.b32 	%r1243, 32;
	// begin inline asm
	{
    .reg .pred p;
    and.b32 %r1241, %r1248, %r1243;    setp.ne.u32 p, %r1241, 0;
    vote.ballot.sync.b32 %r1241, p, 0xffffffff;
    @!p not.b32 %r1241, %r1241;
}

	// end inline asm
	and.b32  	%r1258, %r1241, %r1257;
	mov.b32 	%r1246, 64;
	// begin inline asm
	{
    .reg .pred p;
    and.b32 %r1244, %r1248, %r1246;    setp.ne.u32 p, %r1244, 0;
    vote.ballot.sync.b32 %r1244, p, 0xffffffff;
    @!p not.b32 %r1244, %r1244;
}

	// end inline asm
	and.b32  	%r1259, %r1244, %r1258;
	mov.b32 	%r1249, 128;
	// begin inline asm
	{
    .reg .pred p;
    and.b32 %r1247, %r1248, %r1249;    setp.ne.u32 p, %r1247, 0;
    vote.ballot.sync.b32 %r1247, p, 0xffffffff;
    @!p not.b32 %r1247, %r1247;
}

	// end inline asm
	and.b32  	%r1260, %r1247, %r1259;
	clz.b32 	%r1261, %r1260;
	sub.s32 	%r262, 31, %r1261;
	and.b32  	%r1262, %r680, %r1260;
	popc.b32 	%r263, %r1262;
	setp.ne.s32 	%p167, %r300, %r262;
	mov.b32 	%r1845, 0;
	@%p167 bra 	$L__BB12_141;
	shl.b32 	%r1263, %r1248, 2;
	add.s32 	%r1264, %r98, %r1263;
	atom.shared.add.u32 	%r1845, [%r1264], %r263;
$L__BB12_141:
	shfl.sync.idx.b32	%r1290|%p168, %r1845, %r262, 31, -1;
	add.s32 	%r266, %r263, %r1290;
	setp.eq.s32 	%p169, %r1828, 2147483647;
	selp.b32 	%r1291, -2147483648, %r1828, %p169;
	shr.u32 	%r1292, %r1291, %r298;
	and.b32  	%r1287, %r1292, %r97;
	mov.b32 	%r1267, 1;
	// begin inline asm
	{
    .reg .pred p;
    and.b32 %r1265, %r1287, %r1267;    setp.ne.u32 p, %r1265, 0;
    vote.ballot.sync.b32 %r1265, p, 0xffffffff;
    @!p not.b32 %r1265, %r1265;
}

	// end inline asm
	mov.b32 	%r1270, 2;
	// begin inline asm
	{
    .reg .pred p;
    and.b32 %r1268, %r1287, %r1270;    setp.ne.u32 p, %r1268, 0;
    vote.ballot.sync.b32 %r1268, p, 0xffffffff;
    @!p not.b32 %r1268, %r1268;
}

	// end inline asm
	and.b32  	%r1293, %r1268, %r1265;
	mov.b32 	%r1273, 4;
	// begin inline asm
	{
    .reg .pred p;
    and.b32 %r1271, %r1287, %r1273;    setp.ne.u32 p, %r1271, 0;
    vote.ballot.sync.b32 %r1271, p, 0xffffffff;
    @!p not.b32 %r1271, %r1271;
}

	// end inline asm
	and.b32  	%r1294, %r1271, %r1293;
	mov.b32 	%r1276, 8;
	// begin inline asm
	{
    .reg .pred p;
    and.b32 %r1274, %r1287, %r1276;    setp.ne.u32 p, %r1274, 0;
    vote.ballot.sync.b32 %r1274, p, 0xffffffff;
    @!p not.b32 %r1274, %r1274;
}

	// end inline asm
	and.b32  	%r1295, %r1274, %r1294;
	mov.b32 	%r1279, 16;
	// begin inline asm
	{
    .reg .pred p;
    and.b32 %r1277, %r1287, %r1279;    setp.ne.u32 p, %r1277, 0;
    vote.ballot.sync.b32 %r1277, p, 0xffffffff;
    @!p not.b32 %r1277, %r1277;
}

	// end inline asm
	and.b32  	%r1296, %r1277, %r1295;
	mov.b32 	%r1282, 32;
	// begin inline asm
	{
    .reg .pred p;
    and.b32 %r1280, %r1287, %r1282;    setp.ne.u32 p, %r1280, 0;
    vote.ballot.sync.b32 %r1280, p, 0xffffffff;
    @!p not.b32 %r1280, %r1280;
}

	// end inline asm
	and.b32  	%r1297, %r1280, %r1296;
	mov.b32 	%r1285, 64;
	// begin inline asm
	{
    .reg .pred p;
    and.b32 %r1283, %r1287, %r1285;    setp.ne.u32 p, %r1283, 0;
    vote.ballot.sync.b32 %r1283, p, 0xffffffff;
    @!p not.b32 %r1283, %r1283;
}

	// end inline asm
	and.b32  	%r1298, %r1283, %r1297;
	mov.b32 	%r1288, 128;
	// begin inline asm
	{
    .reg .pred p;
    and.b32 %r1286, %r1287, %r1288;    setp.ne.u32 p, %r1286, 0;
    vote.ballot.sync.b32 %r1286, p, 0xffffffff;
    @!p not.b32 %r1286, %r1286;
}

	// end inline asm
	and.b32  	%r1299, %r1286, %r1298;
	clz.b32 	%r1300, %r1299;
	sub.s32 	%r268, 31, %r1300;
	and.b32  	%r1301, %r680, %r1299;
	popc.b32 	%r269, %r1301;
	setp.ne.s32 	%p170, %r300, %r268;
	mov.b32 	%r1846, 0;
	@%p170 bra 	$L__BB12_143;
	shl.b32 	%r1302, %r1287, 2;
	add.s32 	%r1303, %r98, %r1302;
	atom.shared.add.u32 	%r1846, [%r1303], %r269;
$L__BB12_143:
	shfl.sync.idx.b32	%r1329|%p171, %r1846, %r268, 31, -1;
	add.s32 	%r272, %r269, %r1329;
	setp.eq.s32 	%p172, %r1829, 2147483647;
	selp.b32 	%r1330, -2147483648, %r1829, %p172;
	shr.u32 	%r1331, %r1330, %r298;
	and.b32  	%r1326, %r1331, %r97;
	mov.b32 	%r1306, 1;
	// begin inline asm
	{
    .reg .pred p;
    and.b32 %r1304, %r1326, %r1306;    setp.ne.u32 p, %r1304, 0;
    vote.ballot.sync.b32 %r1304, p, 0xffffffff;
    @!p not.b32 %r1304, %r1304;
}

	// end inline asm
	mov.b32 	%r1309, 2;
	// begin inline asm
	{
    .reg .pred p;
    and.b32 %r1307, %r1326, %r1309;    setp.ne.u32 p, %r1307, 0;
    vote.ballot.sync.b32 %r1307, p, 0xffffffff;
    @!p not.b32 %r1307, %r1307;
}

	// end inline asm
	and.b32  	%r1332, %r1307, %r1304;
	mov.b32 	%r1312, 4;
	// begin inline asm
	{
    .reg .pred p;
    and.b32 %r1310, %r1326, %r1312;    setp.ne.u32 p, %r1310, 0;
    vote.ballot.sync.b32 %r1310, p, 0xffffffff;
    @!p not.b32 %r1310, %r1310;
}

	// end inline asm
	and.b32  	%r1333, %r1310, %r1332;
	mov.b32 	%r1315, 8;
	// begin inline asm
	{
    .reg .pred p;
    and.b32 %r1313, %r1326, %r1315;    setp.ne.u32 p, %r1313, 0;
    vote.ballot.sync.b32 %r1313, p, 0xffffffff;
    @!p not.b32 %r1313, %r1313;
}

	// end inline asm
	and.b32  	%r1334, %r1313, %r1333;
	mov.b32 	%r1318, 16;
	// begin inline asm
	{
    .reg .pred p;
    and.b32 %r1316, %r1326, %r1318;    setp.ne.u32 p, %r1316, 0;
    vote.ballot.sync.b32 %r1316, p, 0xffffffff;
    @!p not.b32 %r1316, %r1316;
}

	// end inline asm
	and.b32  	%r1335, %r1316, %r1334;
	mov.b32 	%r1321, 32;
	// begin inline asm
	{
    .reg .pred p;
    and.b32 %r1319, %r1326, %r1321;    setp.ne.u32 p, %r1319, 0;
    vote.ballot.sync.b32 %r1319, p, 0xffffffff;
    @!p not.b32 %r1319, %r1319;
}

	// end inline asm
	and.b32  	%r1336, %r1319, %r1335;
	mov.b32 	%r1324, 64;
	// begin inline asm
	{
    .reg .pred p;
    and.b32 %r1322, %r1326, %r1324;    setp.ne.u32 p, %r1322, 0;
    vote.ballot.sync.b32 %r1322, p, 0xffffffff;
    @!p not.b32 %r1322, %r1322;
}

	// end inline asm
	and.b32  	%r1337, %r1322, %r1336;
	mov.b32 	%r1327, 128;
	// begin inline asm
	{
    .reg .pred p;
    and.b32 %r1325, %r1326, %r1327;    setp.ne.u32 p, %r1325, 0;
    vote.ballot.sync.b32 %r1325, p, 0xffffffff;
    @!p not.b32 %r1325, %r1325;
}

	// end inline asm
	and.b32  	%r1338, %r1325, %r1337;
	clz.b32 	%r1339, %r1338;
	sub.s32 	%r274, 31, %r1339;
	and.b32  	%r1340, %r680, %r1338;
	popc.b32 	%r275, %r1340;
	setp.ne.s32 	%p173, %r300, %r274;
	mov.b32 	%r1847, 0;
	@%p173 bra 	$L__BB12_145;
	shl.b32 	%r1341, %r1326, 2;
	add.s32 	%r1342, %r98, %r1341;
	atom.shared.add.u32 	%r1847, [%r1342], %r275;
$L__BB12_145:
	shfl.sync.idx.b32	%r1368|%p174, %r1847, %r274, 31, -1;
	add.s32 	%r278, %r275, %r1368;
	setp.eq.s32 	%p175, %r1830, 2147483647;
	selp.b32 	%r1369, -2147483648, %r1830, %p175;
	shr.u32 	%r1370, %r1369, %r298;
	and.b32  	%r1365, %r1370, %r97;
	mov.b32 	%r1345, 1;
	// begin inline asm
	{
    .reg .pred p;
    and.b32 %r1343, %r1365, %r1345;    setp.ne.u32 p, %r1343, 0;
    vote.ballot.sync.b32 %r1343, p, 0xffffffff;
    @!p not.b32 %r1343, %r1343;
}

	// end inline asm
	mov.b32 	%r1348, 2;
	// begin inline asm
	{
    .reg .pred p;
    and.b32 %r1346, %r1365, %r1348;    setp.ne.u32 p, %r1346, 0;
    vote.ballot.sync.b32 %r1346, p, 0xffffffff;
    @!p not.b32 %r1346, %r1346;
}

	// end inline asm
	and.b32  	%r1371, %r1346, %r1343;
	mov.b32 	%r1351, 4;
	// begin inline asm
	{
    .reg .pred p;
    and.b32 %r1349, %r1365, %r1351;    setp.ne.u32 p, %r1349, 0;
    vote.ballot.sync.b32 %r1349, p, 0xffffffff;
    @!p not.b32 %r1349, %r1349;
}

	// end inline asm
	and.b32  	%r1372, %r1349, %r1371;
	mov.b32 	%r1354, 8;
	// begin inline asm
	{
    .reg .pred p;
    and.b32 %r1352, %r1365, %r1354;    setp.ne.u32 p, %r1352, 0;
    vote.ballot.sync.b32 %r1352, p, 0xffffffff;
    @!p not.b32 %r1352, %r1352;
}

	// end inline asm
	and.b32  	%r1373, %r1352, %r1372;
	mov.b32 	%r1357, 16;
	// begin inline asm
	{
    .reg .pred p;
    and.b32 %r1355, %r1365, %r1357;    setp.ne.u32 p, %r1355, 0;
    vote.ballot.sync.b32 %r1355, p, 0xffffffff;
    @!p not.b32 %r1355, %r1355;
}

	// end inline asm
	and.b32  	%r1374, %r1355, %r1373;
	mov.b32 	%r1360, 32;
	// begin inline asm
	{
    .reg .pred p;
    and.b32 %r1358, %r1365, %r1360;    setp.ne.u32 p, %r1358, 0;
    vote.ballot.sync.b32 %r1358, p, 0xffffffff;
    @!p not.b32 %r1358, %r1358;
}

	// end inline asm
	and.b32  	%r1375, %r1358, %r1374;
	mov.b32 	%r1363, 64;
	// begin inline asm
	{
    .reg .pred p;
    and.b32 %r1361, %r1365, %r1363;    setp.ne.u32 p, %r1361, 0;
    vote.ballot.sync.b32 %r1361, p, 0xffffffff;
    @!p not.b32 %r1361, %r1361;
}

	// end inline asm
	and.b32  	%r1376, %r1361, %r1375;
	mov.b32 	%r1366, 128;
	// begin inline asm
	{
    .reg .pred p;
    and.b32 %r1364, %r1365, %r1366;    setp.ne.u32 p, %r1364, 0;
    vote.ballot.sync.b32 %r1364, p, 0xffffffff;
    @!p not.b32 %r1364, %r1364;
}

	// end inline asm
	and.b32  	%r1377, %r1364, %r1376;
	clz.b32 	%r1378, %r1377;
	sub.s32 	%r280, 31, %r1378;
	and.b32  	%r1379, %r680, %r1377;
	popc.b32 	%r281, %r1379;
	setp.ne.s32 	%p176, %r300, %r280;
	mov.b32 	%r1848, 0;
	@%p176 bra 	$L__BB12_147;
	shl.b32 	%r1380, %r1365, 2;
	add.s32 	%r1381, %r98, %r1380;
	atom.shared.add.u32 	%r1848, [%r1381], %r281;
$L__BB12_147:
	shfl.sync.idx.b32	%r1382|%p178, %r1848, %r280, 31, -1;
	add.s32 	%r1383, %r281, %r1382;
	bar.sync 	0;
	shl.b32 	%r1384, %r182, 2;
	mov.u32 	%r1385, _ZZN3cub18CUB_300001_SM_10006detail10radix_sort29DeviceRadixSortOnesweepKernelINS1_5radix10policy_hubIfNS0_8NullTypeEyE10Policy1000ELNS0_9SortOrderE0EfS6_yiiNS1_21identity_decomposer_tEEEvPT5_SC_PT3_PKSD_PT1_PKSH_PT2_PKSL_T4_iiT6_E1s;
	add.s32 	%r1386, %r1385, %r1384;
	st.shared.u32 	[%r1386+-4], %r1813;
	shl.b32 	%r1387, %r188, 2;
	add.s32 	%r1388, %r1385, %r1387;
	st.shared.u32 	[%r1388+-4], %r1814;
	shl.b32 	%r1389, %r194, 2;
	add.s32 	%r1390, %r1385, %r1389;
	st.shared.u32 	[%r1390+-4], %r1815;
	shl.b32 	%r1391, %r200, 2;
	add.s32 	%r1392, %r1385, %r1391;
	st.shared.u32 	[%r1392+-4], %r1816;
	shl.b32 	%r1393, %r206, 2;
	add.s32 	%r1394, %r1385, %r1393;
	st.shared.u32 	[%r1394+-4], %r1817;
	shl.b32 	%r1395, %r212, 2;
	add.s32 	%r1396, %r1385, %r1395;
	st.shared.u32 	[%r1396+-4], %r1818;
	shl.b32 	%r1397, %r218, 2;
	add.s32 	%r1398, %r1385, %r1397;
	st.shared.u32 	[%r1398+-4], %r1819;
	shl.b32 	%r1399, %r224, 2;
	add.s32 	%r1400, %r1385, %r1399;
	st.shared.u32 	[%r1400+-4], %r1820;
	shl.b32 	%r1401, %r230, 2;
	add.s32 	%r1402, %r1385, %r1401;
	st.shared.u32 	[%r1402+-4], %r1821;
	shl.b32 	%r1403, %r236, 2;
	add.s32 	%r1404, %r1385, %r1403;
	st.shared.u32 	[%r1404+-4], %r1822;
	shl.b32 	%r1405, %r242, 2;
	add.s32 	%r1406, %r1385, %r1405;
	st.shared.u32 	[%r1406+-4], %r1823;
	shl.b32 	%r1407, %r248, 2;
	add.s32 	%r1408, %r1385, %r1407;
	st.shared.u32 	[%r1408+-4], %r1824;
	shl.b32 	%r1409, %r254, 2;
	add.s32 	%r1410, %r1385, %r1409;
	st.shared.u32 	[%r1410+-4], %r1825;
	shl.b32 	%r1411, %r260, 2;
	add.s32 	%r1412, %r1385, %r1411;
	st.shared.u32 	[%r1412+-4], %r1826;
	shl.b32 	%r1413, %r266, 2;
	add.s32 	%r1414, %r1385, %r1413;
	st.shared.u32 	[%r1414+-4], %r1827;
	shl.b32 	%r1415, %r272, 2;
	add.s32 	%r1416, %r1385, %r1415;
	st.shared.u32 	[%r1416+-4], %r1828;
	shl.b32 	%r1417, %r278, 2;
	add.s32 	%r1418, %r1385, %r1417;
	st.shared.u32 	[%r1418+-4], %r1829;
	shl.b32 	%r1419, %r1383, 2;
	add.s32 	%r1420, %r1385, %r1419;
	st.shared.u32 	[%r1420+-4], %r1830;
	shl.b32 	%r1421, %r1, 3;
	add.s32 	%r1422, %r1385, %r1421;
	add.s32 	%r284, %r1422, 27648;
	@%p123 bra 	$L__BB12_155;
	ld.param.u64 	%rd227, [_ZN3cub18CUB_300001_SM_10006detail10radix_sort29DeviceRadixSortOnesweepKernelINS1_5radix10policy_hubIfNS0_8NullTypeEyE10Policy1000ELNS0_9SortOrderE0EfS6_yiiNS1_21identity_decomposer_tEEEvPT5_SC_PT3_PKSD_PT1_PKSH_PT2_PKSL_T4_iiT6__param_3];
	cvta.to.global.u64 	%rd57, %rd227;
	shl.b64 	%rd58, %rd7, 3;
	add.s64 	%rd59, %rd57, %rd58;
	ld.global.u64 	%rd60, [%rd59];
	cvt.s64.s32 	%rd61, %r175;
	sub.s64 	%rd229, %rd60, %rd61;
	st.shared.u64 	[%r284], %rd229;
	setp.lt.s32 	%p179, %r4, 1;
	mov.u32 	%r1852, %r1808;
	@%p179 bra 	$L__BB12_154;
	mov.b32 	%r1850, -1;
	mov.u32 	%r1849, %r4;
	mov.u32 	%r1852, %r1808;
$L__BB12_150:
	ld.param.u64 	%rd220, [_ZN3cub18CUB_300001_SM_10006detail10radix_sort29DeviceRadixSortOnesweepKernelINS1_5radix10policy_hubIfNS0_8NullTypeEyE10Policy1000ELNS0_9SortOrderE0EfS6_yiiNS1_21identity_decomposer_tEEEvPT5_SC_PT3_PKSD_PT1_PKSH_PT2_PKSL_T4_iiT6__param_0];
	add.s32 	%r288, %r1849, -1;
	shl.b32 	%r1424, %r288, 8;
	add.s32 	%r1425, %r1424, %r1;
	cvta.to.global.u64 	%rd62, %rd220;
	mul.wide.s32 	%rd63, %r1425, 4;
	add.s64 	%rd16, %rd62, %rd63;
$L__BB12_151:
	membar.cta;
	ld.volatile.global.u32 	%r289, [%rd16];
	setp.eq.s32 	%p180, %r289, 0;
	@%p180 bra 	$L__BB12_151;
	and.b32  	%r1426, %r289, 1073741823;
	add.s32 	%r1852, %r1426, %r1852;
	setp.gt.s32 	%p181, %r289, -1;
	vote.sync.ballot.b32 	%r1850, %p181, %r1850;
	setp.gt.u32 	%p183, %r1849, 1;
	and.pred  	%p184, %p181, %p183;
	mov.u32 	%r1849, %r288;
	@%p184 bra 	$L__BB12_150;
	ld.shared.u64 	%rd229, [%r284];
$L__BB12_154:
	ld.param.u64 	%rd221, [_ZN3cub18CUB_300001_SM_10006detail10radix_sort29DeviceRadixSortOnesweepKernelINS1_5radix10policy_hubIfNS0_8NullTypeEyE10Policy1000ELNS0_9SortOrderE0EfS6_yiiNS1_21identity_decomposer_tEEEvPT5_SC_PT3_PKSD_PT1_PKSH_PT2_PKSL_T4_iiT6__param_0];
	or.b32  	%r1427, %r1852, -2147483648;
	cvta.to.global.u64 	%rd64, %rd221;
	shl.b32 	%r1428, %r4, 8;
	add.s32 	%r1429, %r1428, %r1;
	mul.wide.s32 	%rd65, %r1429, 4;
	add.s64 	%rd66, %rd64, %rd65;
	st.volatile.global.u32 	[%rd66], %r1427;
	sub.s32 	%r1430, %r1852, %r1808;
	cvt.s64.s32 	%rd67, %r1430;
	add.s64 	%rd68, %rd229, %rd67;
	st.shared.u64 	[%r284], %rd68;
$L__BB12_155:
	ld.param.u32 	%r1762, [_ZN3cub18CUB_300001_SM_10006detail10radix_sort29DeviceRadixSortOnesweepKernelINS1_5radix10policy_hubIfNS0_8NullTypeEyE10Policy1000ELNS0_9SortOrderE0EfS6_yiiNS1_21identity_decomposer_tEEEvPT5_SC_PT3_PKSD_PT1_PKSH_PT2_PKSL_T4_iiT6__param_8];
	ld.param.u64 	%rd224, [_ZN3cub18CUB_300001_SM_10006detail10radix_sort29DeviceRadixSortOnesweepKernelINS1_5radix10policy_hubIfNS0_8NullTypeEyE10Policy1000ELNS0_9SortOrderE0EfS6_yiiNS1_21identity_decomposer_tEEEvPT5_SC_PT3_PKSD_PT1_PKSH_PT2_PKSL_T4_iiT6__param_2];
	setp.gt.u32 	%p185, %r1, 255;
	mad.lo.s32 	%r293, %r4, 6912, 6912;
	setp.lt.s32 	%p186, %r293, %r1762;
	setp.eq.s64 	%p187, %rd224, 0;
	or.pred  	%p188, %p187, %p186;
	or.pred  	%p189, %p185, %p188;
	@%p189 bra 	$L__BB12_157;
	ld.param.u64 	%rd225, [_ZN3cub18CUB_300001_SM_10006detail10radix_sort29DeviceRadixSortOnesweepKernelINS1_5radix10policy_hubIfNS0_8NullTypeEyE10Policy1000ELNS0_9SortOrderE0EfS6_yiiNS1_21identity_decomposer_tEEEvPT5_SC_PT3_PKSD_PT1_PKSH_PT2_PKSL_T4_iiT6__param_2];
	ld.shared.u64 	%rd69, [%r284];
	cvt.s64.s32 	%rd70, %r1808;
	cvt.s64.s32 	%rd71, %r175;
	add.s64 	%rd72, %rd71, %rd70;
	add.s64 	%rd73, %rd72, %rd69;
	cvta.to.global.u64 	%rd74, %rd225;
	shl.b64 	%rd75, %rd7, 3;
	add.s64 	%rd76, %rd74, %rd75;
	st.global.u64 	[%rd76], %rd73;
$L__BB12_157:
	ld.param.u32 	%r1763, [_ZN3cub18CUB_300001_SM_10006detail10radix_sort29DeviceRadixSortOnesweepKernelINS1_5radix10policy_hubIfNS0_8NullTypeEyE10Policy1000ELNS0_9SortOrderE0EfS6_yiiNS1_21identity_decomposer_tEEEvPT5_SC_PT3_PKSD_PT1_PKSH_PT2_PKSL_T4_iiT6__param_8];
	shl.b32 	%r1431, %r1, 2;
	add.s32 	%r294, %r1385, %r1431;
	setp.gt.s32 	%p190, %r293, %r1763;
	bar.sync 	0;
	@%p190 bra 	$L__BB12_159;
	ld.shared.u32 	%r1433, [%r294];
	setp.eq.s32 	%p191, %r1433, 2147483647;
	selp.b32 	%r1434, -2147483648, %r1433, %p191;
	shr.u32 	%r1435, %r1434, %r298;
	and.b32  	%r1436, %r1435, %r97;
	shl.b32 	%r1437, %r1436, 3;
	add.s32 	%r1439, %r1385, 27648;
	add.s32 	%r1440, %r1439, %r1437;
	ld.shared.u64 	%rd77, [%r1440];
	add.s64 	%rd78, %rd77, %rd7;
	setp.gt.s32 	%p192, %r1433, -1;
	selp.b32 	%r1441, -1, -2147483648, %p192;
	xor.b32  	%r1442, %r1441, %r1433;
	shl.b64 	%rd79, %rd78, 2;
	add.s64 	%rd80, %rd1, %rd79;
	st.global.u32 	[%rd80], %r1442;
	bar.warp.sync 	-1;
	ld.shared.u32 	%r1443, [%r294+1536];
	setp.eq.s32 	%p193, %r1443, 2147483647;
	selp.b32 	%r1444, -2147483648, %r1443, %p193;
	shr.u32 	%r1445, %r1444, %r298;
	and.b32  	%r1446, %r1445, %r97;
	shl.b32 	%r1447, %r1446, 3;
	add.s32 	%r1448, %r1439, %r1447;
	ld.shared.u64 	%rd81, [%r1448];
	add.s64 	%rd82, %rd81, %rd7;
	setp.gt.s32 	%p194, %r1443, -1;
	selp.b32 	%r1449, -1, -2147483648, %p194;
	xor.b32  	%r1450, %r1449, %r1443;
	shl.b64 	%rd83, %rd82, 2;
	add.s64 	%rd84, %rd1, %rd83;
	st.global.u32 	[%rd84+1536], %r1450;
	bar.warp.sync 	-1;
	ld.shared.u32 	%r1451, [%r294+3072];
	setp.eq.s32 	%p195, %r1451, 2147483647;
	selp.b32 	%r1452, -2147483648, %r1451, %p195;
	shr.u32 	%r1453, %r1452, %r298;
	and.b32  	%r1454, %r1453, %r97;
	shl.b32 	%r1455, %r1454, 3;
	add.s32 	%r1456, %r1439, %r1455;
	ld.shared.u64 	%rd85, [%r1456];
	add.s64 	%rd86, %rd85, %rd7;
	setp.gt.s32 	%p196, %r1451, -1;
	selp.b32 	%r1457, -1, -2147483648, %p196;
	xor.b32  	%r1458, %r1457, %r1451;
	shl.b64 	%rd87, %rd86, 2;
	add.s64 	%rd88, %rd1, %rd87;
	st.global.u32 	[%rd88+3072], %r1458;
	bar.warp.sync 	-1;
	ld.shared.u32 	%r1459, [%r294+4608];
	setp.eq.s32 	%p197, %r1459, 2147483647;
	selp.b32 	%r1460, -2147483648, %r1459, %p197;
	shr.u32 	%r1461, %r1460, %r298;
	and.b32  	%r1462, %r1461, %r97;
	shl.b32 	%r1463, %r1462, 3;
	add.s32 	%r1464, %r1439, %r1463;
	ld.shared.u64 	%rd89, [%r1464];
	add.s64 	%rd90, %rd89, %rd7;
	setp.gt.s32 	%p198, %r1459, -1;
	selp.b32 	%r1465, -1, -2147483648, %p198;
	xor.b32  	%r1466, %r1465, %r1459;
	shl.b64 	%rd91, %rd90, 2;
	add.s64 	%rd92, %rd1, %rd91;
	st.global.u32 	[%rd92+4608], %r1466;
	bar.warp.sync 	-1;
	ld.shared.u32 	%r1467, [%r294+6144];
	setp.eq.s32 	%p199, %r1467, 2147483647;
	selp.b32 	%r1468, -2147483648, %r1467, %p199;
	shr.u32 	%r1469, %r1468, %r298;
	and.b32  	%r1470, %r1469, %r97;
	shl.b32 	%r1471, %r1470, 3;
	add.s32 	%r1472, %r1439, %r1471;
	ld.shared.u64 	%rd93, [%r1472];
	add.s64 	%rd94, %rd93, %rd7;
	setp.gt.s32 	%p200, %r1467, -1;
	selp.b32 	%r1473, -1, -2147483648, %p200;
	xor.b32  	%r1474, %r1473, %r1467;
	shl.b64 	%rd95, %rd94, 2;
	add.s64 	%rd96, %rd1, %rd95;
	st.global.u32 	[%rd96+6144], %r1474;
	bar.warp.sync 	-1;
	ld.shared.u32 	%r1475, [%r294+7680];
	setp.eq.s32 	%p201, %r1475, 2147483647;
	selp.b32 	%r1476, -2147483648, %r1475, %p201;
	shr.u32 	%r1477, %r1476, %r298;
	and.b32  	%r1478, %r1477, %r97;
	shl.b32 	%r1479, %r1478, 3;
	add.s32 	%r1480, %r1439, %r1479;
	ld.shared.u64 	%rd97, [%r1480];
	add.s64 	%rd98, %rd97, %rd7;
	setp.gt.s32 	%p202, %r1475, -1;
	selp.b32 	%r1481, -1, -2147483648, %p202;
	xor.b32  	%r1482, %r1481, %r1475;
	shl.b64 	%rd99, %rd98, 2;
	add.s64 	%rd100, %rd1, %rd99;
	st.global.u32 	[%rd100+7680], %r1482;
	bar.warp.sync 	-1;
	ld.shared.u32 	%r1483, [%r294+9216];
	setp.eq.s32 	%p203, %r1483, 2147483647;
	selp.b32 	%r1484, -2147483648, %r1483, %p203;
	shr.u32 	%r1485, %r1484, %r298;
	and.b32  	%r1486, %r1485, %r97;
	shl.b32 	%r1487, %r1486, 3;
	add.s32 	%r1488, %r1439, %r1487;
	ld.shared.u64 	%rd101, [%r1488];
	add.s64 	%rd102, %rd101, %rd7;
	setp.gt.s32 	%p204, %r1483, -1;
	selp.b32 	%r1489, -1, -2147483648, %p204;
	xor.b32  	%r1490, %r1489, %r1483;
	shl.b64 	%rd103, %rd102, 2;
	add.s64 	%rd104, %rd1, %rd103;
	st.global.u32 	[%rd104+9216], %r1490;
	bar.warp.sync 	-1;
	ld.shared.u32 	%r1491, [%r294+10752];
	setp.eq.s32 	%p205, %r1491, 2147483647;
	selp.b32 	%r1492, -2147483648, %r1491, %p205;
	shr.u32 	%r1493, %r1492, %r298;
	and.b32  	%r1494, %r1493, %r97;
	shl.b32 	%r1495, %r1494, 3;
	add.s32 	%r1496, %r1439, %r1495;
	ld.shared.u64 	%rd105, [%r1496];
	add.s64 	%rd106, %rd105, %rd7;
	setp.gt.s32 	%p206, %r1491, -1;
	selp.b32 	%r1497, -1, -2147483648, %p206;
	xor.b32  	%r1498, %r1497, %r1491;
	shl.b64 	%rd107, %rd106, 2;
	add.s64 	%rd108, %rd1, %rd107;
	st.global.u32 	[%rd108+10752], %r1498;
	bar.warp.sync 	-1;
	ld.shared.u32 	%r1499, [%r294+12288];
	setp.eq.s32 	%p207, %r1499, 2147483647;
	selp.b32 	%r1500, -2147483648, %r1499, %p207;
	shr.u32 	%r1501, %r1500, %r298;
	and.b32  	%r1502, %r1501, %r97;
	shl.b32 	%r1503, %r1502, 3;
	add.s32 	%r1504, %r1439, %r1503;
	ld.shared.u64 	%rd109, [%r1504];
	add.s64 	%rd110, %rd109, %rd7;
	setp.gt.s32 	%p208, %r1499, -1;
	selp.b32 	%r1505, -1, -2147483648, %p208;
	xor.b32  	%r1506, %r1505, %r1499;
	shl.b64 	%rd111, %rd110, 2;
	add.s64 	%rd112, %rd1, %rd111;
	st.global.u32 	[%rd112+12288], %r1506;
	bar.warp.sync 	-1;
	ld.shared.u32 	%r1507, [%r294+13824];
	setp.eq.s32 	%p209, %r1507, 2147483647;
	selp.b32 	%r1508, -2147483648, %r1507, %p209;
	shr.u32 	%r1509, %r1508, %r298;
	and.b32  	%r1510, %r1509, %r97;
	shl.b32 	%r1511, %r1510, 3;
	add.s32 	%r1512, %r1439, %r1511;
	ld.shared.u64 	%rd113, [%r1512];
	add.s64 	%rd114, %rd113, %rd7;
	setp.gt.s32 	%p210, %r1507, -1;
	selp.b32 	%r1513, -1, -2147483648, %p210;
	xor.b32  	%r1514, %r1513, %r1507;
	shl.b64 	%rd115, %rd114, 2;
	add.s64 	%rd116, %rd1, %rd115;
	st.global.u32 	[%rd116+13824], %r1514;
	bar.warp.sync 	-1;
	ld.shared.u32 	%r1515, [%r294+15360];
	setp.eq.s32 	%p211, %r1515, 2147483647;
	selp.b32 	%r1516, -2147483648, %r1515, %p211;
	shr.u32 	%r1517, %r1516, %r298;
	and.b32  	%r1518, %r1517, %r97;
	shl.b32 	%r1519, %r1518, 3;
	add.s32 	%r1520, %r1439, %r1519;
	ld.shared.u64 	%rd117, [%r1520];
	add.s64 	%rd118, %rd117, %rd7;
	setp.gt.s32 	%p212, %r1515, -1;
	selp.b32 	%r1521, -1, -2147483648, %p212;
	xor.b32  	%r1522, %r1521, %r1515;
	shl.b64 	%rd119, %rd118, 2;
	add.s64 	%rd120, %rd1, %rd119;
	st.global.u32 	[%rd120+15360], %r1522;
	bar.warp.sync 	-1;
	ld.shared.u32 	%r1523, [%r294+16896];
	setp.eq.s32 	%p213, %r1523, 2147483647;
	selp.b32 	%r1524, -2147483648, %r1523, %p213;
	shr.u32 	%r1525, %r1524, %r298;
	and.b32  	%r1526, %r1525, %r97;
	shl.b32 	%r1527, %r1526, 3;
	add.s32 	%r1528, %r1439, %r1527;
	ld.shared.u64 	%rd121, [%r1528];
	add.s64 	%rd122, %rd121, %rd7;
	setp.gt.s32 	%p214, %r1523, -1;
	selp.b32 	%r1529, -1, -2147483648, %p214;
	xor.b32  	%r1530, %r1529, %r1523;
	shl.b64 	%rd123, %rd122, 2;
	add.s64 	%rd124, %rd1, %rd123;
	st.global.u32 	[%rd124+16896], %r1530;
	bar.warp.sync 	-1;
	ld.shared.u32 	%r1531, [%r294+18432];
	setp.eq.s32 	%p215, %r1531, 2147483647;
	selp.b32 	%r1532, -2147483648, %r1531, %p215;
	shr.u32 	%r1533, %r1532, %r298;
	and.b32  	%r1534, %r1533, %r97;
	shl.b32 	%r1535, %r1534, 3;
	add.s32 	%r1536, %r1439, %r1535;
	ld.shared.u64 	%rd125, [%r1536];
	add.s64 	%rd126, %rd125, %rd7;
	setp.gt.s32 	%p216, %r1531, -1;
	selp.b32 	%r1537, -1, -2147483648, %p216;
	xor.b32  	%r1538, %r1537, %r1531;
	shl.b64 	%rd127, %rd126, 2;
	add.s64 	%rd128, %rd1, %rd127;
	st.global.u32 	[%rd128+18432], %r1538;
	bar.warp.sync 	-1;
	ld.shared.u32 	%r1539, [%r294+19968];
	setp.eq.s32 	%p217, %r1539, 2147483647;
	selp.b32 	%r1540, -2147483648, %r1539, %p217;
	shr.u32 	%r1541, %r1540, %r298;
	and.b32  	%r1542, %r1541, %r97;
	shl.b32 	%r1543, %r1542, 3;
	add.s32 	%r1544, %r1439, %r1543;
	ld.shared.u64 	%rd129, [%r1544];
	add.s64 	%rd130, %rd129, %rd7;
	setp.gt.s32 	%p218, %r1539, -1;
	selp.b32 	%r1545, -1, -2147483648, %p218;
	xor.b32  	%r1546, %r1545, %r1539;
	shl.b64 	%rd131, %rd130, 2;
	add.s64 	%rd132, %rd1, %rd131;
	st.global.u32 	[%rd132+19968], %r1546;
	bar.warp.sync 	-1;
	ld.shared.u32 	%r1547, [%r294+21504];
	setp.eq.s32 	%p219, %r1547, 2147483647;
	selp.b32 	%r1548, -2147483648, %r1547, %p219;
	shr.u32 	%r1549, %r1548, %r298;
	and.b32  	%r1550, %r1549, %r97;
	shl.b32 	%r1551, %r1550, 3;
	add.s32 	%r1552, %r1439, %r1551;
	ld.shared.u64 	%rd133, [%r1552];
	add.s64 	%rd134, %rd133, %rd7;
	setp.gt.s32 	%p220, %r1547, -1;
	selp.b32 	%r1553, -1, -2147483648, %p220;
	xor.b32  	%r1554, %r1553, %r1547;
	shl.b64 	%rd135, %rd134, 2;
	add.s64 	%rd136, %rd1, %rd135;
	st.global.u32 	[%rd136+21504], %r1554;
	bar.warp.sync 	-1;
	ld.shared.u32 	%r1555, [%r294+23040];
	setp.eq.s32 	%p221, %r1555, 2147483647;
	selp.b32 	%r1556, -2147483648, %r1555, %p221;
	shr.u32 	%r1557, %r1556, %r298;
	and.b32  	%r1558, %r1557, %r97;
	shl.b32 	%r1559, %r1558, 3;
	add.s32 	%r1560, %r1439, %r1559;
	ld.shared.u64 	%rd137, [%r1560];
	add.s64 	%rd138, %rd137, %rd7;
	setp.gt.s32 	%p222, %r1555, -1;
	selp.b32 	%r1561, -1, -2147483648, %p222;
	xor.b32  	%r1562, %r1561, %r1555;
	shl.b64 	%rd139, %rd138, 2;
	add.s64 	%rd140, %rd1, %rd139;
	st.global.u32 	[%rd140+23040], %r1562;
	bar.warp.sync 	-1;
	ld.shared.u32 	%r1563, [%r294+24576];
	setp.eq.s32 	%p223, %r1563, 2147483647;
	selp.b32 	%r1564, -2147483648, %r1563, %p223;
	shr.u32 	%r1565, %r1564, %r298;
	and.b32  	%r1566, %r1565, %r97;
	shl.b32 	%r1567, %r1566, 3;
	add.s32 	%r1568, %r1439, %r1567;
	ld.shared.u64 	%rd141, [%r1568];
	add.s64 	%rd142, %rd141, %rd7;
	setp.gt.s32 	%p224, %r1563, -1;
	selp.b32 	%r1569, -1, -2147483648, %p224;
	xor.b32  	%r1570, %r1569, %r1563;
	shl.b64 	%rd143, %rd142, 2;
	add.s64 	%rd144, %rd1, %rd143;
	st.global.u32 	[%rd144+24576], %r1570;
	bar.warp.sync 	-1;
	ld.shared.u32 	%r1571, [%r294+26112];
	setp.eq.s32 	%p225, %r1571, 2147483647;
	selp.b32 	%r1572, -2147483648, %r1571, %p225;
	shr.u32 	%r1573, %r1572, %r298;
	and.b32  	%r1574, %r1573, %r97;
	shl.b32 	%r1575, %r1574, 3;
	add.s32 	%r1576, %r1439, %r1575;
	ld.shared.u64 	%rd145, [%r1576];
	add.s64 	%rd146, %rd145, %rd7;
	setp.gt.s32 	%p226, %r1571, -1;
	selp.b32 	%r1577, -1, -2147483648, %p226;
	xor.b32  	%r1578, %r1577, %r1571;
	shl.b64 	%rd147, %rd146, 2;
	add.s64 	%rd148, %rd1, %rd147;
	st.global.u32 	[%rd148+26112], %r1578;
	bar.warp.sync 	-1;
	bra.uni 	$L__BB12_196;
$L__BB12_159:
	ld.param.u32 	%r1764, [_ZN3cub18CUB_300001_SM_10006detail10radix_sort29DeviceRadixSortOnesweepKernelINS1_5radix10policy_hubIfNS0_8NullTypeEyE10Policy1000ELNS0_9SortOrderE0EfS6_yiiNS1_21identity_decomposer_tEEEvPT5_SC_PT3_PKSD_PT1_PKSH_PT2_PKSL_T4_iiT6__param_8];
	mad.lo.s32 	%r295, %r4, -6912, %r1764;
	setp.ge.s32 	%p227, %r1, %r295;
	@%p227 bra 	$L__BB12_161;
	ld.shared.u32 	%r1579, [%r294];
	setp.eq.s32 	%p228, %r1579, 2147483647;
	selp.b32 	%r1580, -2147483648, %r1579, %p228;
	shr.u32 	%r1581, %r1580, %r298;
	and.b32  	%r1582, %r1581, %r97;
	shl.b32 	%r1583, %r1582, 3;
	add.s32 	%r1585, %r1385, %r1583;
	ld.shared.u64 	%rd149, [%r1585+27648];
	setp.gt.s32 	%p229, %r1579, -1;
	selp.b32 	%r1586, -1, -2147483648, %p229;
	xor.b32  	%r1587, %r1586, %r1579;
	add.s64 	%rd150, %rd149, %rd7;
	shl.b64 	%rd151, %rd150, 2;
	add.s64 	%rd152, %rd1, %rd151;
	st.global.u32 	[%rd152], %r1587;
$L__BB12_161:
	bar.warp.sync 	-1;
	add.s32 	%r1588, %r1, 384;
	setp.ge.s32 	%p230, %r1588, %r295;
	@%p230 bra 	$L__BB12_163;
	ld.shared.u32 	%r1589, [%r294+1536];
	setp.eq.s32 	%p231, %r1589, 2147483647;
	selp.b32 	%r1590, -2147483648, %r1589, %p231;
	shr.u32 	%r1591, %r1590, %r298;
	and.b32  	%r1592, %r1591, %r97;
	shl.b32 	%r1593, %r1592, 3;
	add.s32 	%r1595, %r1385, %r1593;
	ld.shared.u64 	%rd153, [%r1595+27648];
	setp.gt.s32 	%p232, %r1589, -1;
	selp.b32 	%r1596, -1, -2147483648, %p232;
	xor.b32  	%r1597, %r1596, %r1589;
	add.s64 	%rd154, %rd153, %rd7;
	shl.b64 	%rd155, %rd154, 2;
	add.s64 	%rd156, %rd1, %rd155;
	st.global.u32 	[%rd156+1536], %r1597;
$L__BB12_163:
	bar.warp.sync 	-1;
	add.s32 	%r1598, %r1, 768;
	setp.ge.s32 	%p233, %r1598, %r295;
	@%p233 bra 	$L__BB12_165;
	ld.shared.u32 	%r1599, [%r294+3072];
	setp.eq.s32 	%p234, %r1599, 2147483647;
	selp.b32 	%r1600, -2147483648, %r1599, %p234;
	shr.u32 	%r1601, %r1600, %r298;
	and.b32  	%r1602, %r1601, %r97;
	shl.b32 	%r1603, %r1602, 3;
	add.s32 	%r1605, %r1385, %r1603;
	ld.shared.u64 	%rd157, [%r1605+27648];
	setp.gt.s32 	%p235, %r1599, -1;
	selp.b32 	%r1606, -1, -2147483648, %p235;
	xor.b32  	%r1607, %r1606, %r1599;
	add.s64 	%rd158, %rd157, %rd7;
	shl.b64 	%rd159, %rd158, 2;
	add.s64 	%rd160, %rd1, %rd159;
	st.global.u32 	[%rd160+3072], %r1607;
$L__BB12_165:
	bar.warp.sync 	-1;
	add.s32 	%r1608, %r1, 1152;
	setp.ge.s32 	%p236, %r1608, %r295;
	@%p236 bra 	$L__BB12_167;
	ld.shared.u32 	%r1609, [%r294+4608];
	setp.eq.s32 	%p237, %r1609, 2147483647;
	selp.b32 	%r1610, -2147483648, %r1609, %p237;
	shr.u32 	%r1611, %r1610, %r298;
	and.b32  	%r1612, %r1611, %r97;
	shl.b32 	%r1613, %r1612, 3;
	add.s32 	%r1615, %r1385, %r1613;
	ld.shared.u64 	%rd161, [%r1615+27648];
	setp.gt.s32 	%p238, %r1609, -1;
	selp.b32 	%r1616, -1, -2147483648, %p238;
	xor.b32  	%r1617, %r1616, %r1609;
	add.s64 	%rd162, %rd161, %rd7;
	shl.b64 	%rd163, %rd162, 2;
	add.s64 	%rd164, %rd1, %rd163;
	st.global.u32 	[%rd164+4608], %r1617;
$L__BB12_167:
	bar.warp.sync 	-1;
	add.s32 	%r1618, %r1, 1536;
	setp.ge.s32 	%p239, %r1618, %r295;
	@%p239 bra 	$L__BB12_169;
	ld.shared.u32 	%r1619, [%r294+6144];
	setp.eq.s32 	%p240, %r1619, 2147483647;
	selp.b32 	%r1620, -2147483648, %r1619, %p240;
	shr.u32 	%r1621, %r1620, %r298;
	and.b32  	%r1622, %r1621, %r97;
	shl.b32 	%r1623, %r1622, 3;
	add.s32 	%r1625, %r1385, %r1623;
	ld.shared.u64 	%rd165, [%r1625+27648];
	setp.gt.s32 	%p241, %r1619, -1;
	selp.b32 	%r1626, -1, -2147483648, %p241;
	xor.b32  	%r1627, %r1626, %r1619;
	add.s64 	%rd166, %rd165, %rd7;
	shl.b64 	%rd167, %rd166, 2;
	add.s64 	%rd168, %rd1, %rd167;
	st.global.u32 	[%rd168+6144], %r1627;
$L__BB12_169:
	bar.warp.sync 	-1;
	add.s32 	%r1628, %r1, 1920;
	setp.ge.s32 	%p242, %r1628, %r295;
	@%p242 bra 	$L__BB12_171;
	ld.shared.u32 	%r1629, [%r294+7680];
	setp.eq.s32 	%p243, %r1629, 2147483647;
	selp.b32 	%r1630, -2147483648, %r1629, %p243;
	shr.u32 	%r1631, %r1630, %r298;
	and.b32  	%r1632, %r1631, %r97;
	shl.b32 	%r1633, %r1632, 3;
	add.s32 	%r1635, %r1385, %r1633;
	ld.shared.u64 	%rd169, [%r1635+27648];
	setp.gt.s32 	%p244, %r1629, -1;
	selp.b32 	%r1636, -1, -2147483648, %p244;
	xor.b32  	%r1637, %r1636, %r1629;
	add.s64 	%rd170, %rd169, %rd7;
	shl.b64 	%rd171, %rd170, 2;
	add.s64 	%rd172, %rd1, %rd171;
	st.global.u32 	[%rd172+7680], %r1637;
$L__BB12_171:
	bar.warp.sync 	-1;
	add.s32 	%r1638, %r1, 2304;
	setp.ge.s32 	%p245, %r1638, %r295;
	@%p245 bra 	$L__BB12_173;
	ld.shared.u32 	%r1639, [%r294+9216];
	setp.eq.s32 	%p246, %r1639, 2147483647;
	selp.b32 	%r1640, -2147483648, %r1639, %p246;
	shr.u32 	%r1641, %r1640, %r298;
	and.b32  	%r1642, %r1641, %r97;
	shl.b32 	%r1643, %r1642, 3;
	add.s32 	%r1645, %r1385, %r1643;
	ld.shared.u64 	%rd173, [%r1645+27648];
	setp.gt.s32 	%p247, %r1639, -1;
	selp.b32 	%r1646, -1, -2147483648, %p247;
	xor.b32  	%r1647, %r1646, %r1639;
	add.s64 	%rd174, %rd173, %rd7;
	shl.b64 	%rd175, %rd174, 2;
	add.s64 	%rd176, %rd1, %rd175;
	st.global.u32 	[%rd176+9216], %r1647;
$L__BB12_173:
	bar.warp.sync 	-1;
	add.s32 	%r1648, %r1, 2688;
	setp.ge.s32 	%p248, %r1648, %r295;
	@%p248 bra 	$L__BB12_175;
	ld.shared.u32 	%r1649, [%r294+10752];
	setp.eq.s32 	%p249, %r1649, 2147483647;
	selp.b32 	%r1650, -2147483648, %r1649, %p249;
	shr.u32 	%r1651, %r1650, %r298;
	and.b32  	%r1652, %r1651, %r97;
	shl.b32 	%r1653, %r1652, 3;
	add.s32 	%r1655, %r1385, %r1653;
	ld.shared.u64 	%rd177, [%r1655+27648];
	setp.gt.s32 	%p250, %r1649, -1;
	selp.b32 	%r1656, -1, -2147483648, %p250;
	xor.b32  	%r1657, %r1656, %r1649;
	add.s64 	%rd178, %rd177, %rd7;
	shl.b64 	%rd179, %rd178, 2;
	add.s64 	%rd180, %rd1, %rd179;
	st.global.u32 	[%rd180+10752], %r1657;
$L__BB12_175:
	bar.warp.sync 	-1;
	or.b32  	%r1658, %r1, 3072;
	setp.ge.s32 	%p251, %r1658, %r295;
	@%p251 bra 	$L__BB12_177;
	ld.shared.u32 	%r1659, [%r294+12288];
	setp.eq.s32 	%p252, %r1659, 2147483647;
	selp.b32 	%r1660, -2147483648, %r1659, %p252;
	shr.u32 	%r1661, %r1660, %r298;
	and.b32  	%r1662, %r1661, %r97;
	shl.b32 	%r1663, %r1662, 3;
	add.s32 	%r1665, %r1385, %r1663;
	ld.shared.u64 	%rd181, [%r1665+27648];
	setp.gt.s32 	%p253, %r1659, -1;
	selp.b32 	%r1666, -1, -2147483648, %p253;
	xor.b32  	%r1667, %r1666, %r1659;
	add.s64 	%rd182, %rd181, %rd7;
	shl.b64 	%rd183, %rd182, 2;
	add.s64 	%rd184, %rd1, %rd183;
	st.global.u32 	[%rd184+12288], %r1667;
$L__BB12_177:
	bar.warp.sync 	-1;
	add.s32 	%r1668, %r1, 3456;
	setp.ge.s32 	%p254, %r1668, %r295;
	@%p254 bra 	$L__BB12_179;
	ld.shared.u32 	%r1669, [%r294+13824];
	setp.eq.s32 	%p255, %r1669, 2147483647;
	selp.b32 	%r1670, -2147483648, %r1669, %p255;
	shr.u32 	%r1671, %r1670, %r298;
	and.b32  	%r1672, %r1671, %r97;
	shl.b32 	%r1673, %r1672, 3;
	add.s32 	%r1675, %r1385, %r1673;
	ld.shared.u64 	%rd185, [%r1675+27648];
	setp.gt.s32 	%p256, %r1669, -1;
	selp.b32 	%r1676, -1, -2147483648, %p256;
	xor.b32  	%r1677, %r1676, %r1669;
	add.s64 	%rd186, %rd185, %rd7;
	shl.b64 	%rd187, %rd186, 2;
	add.s64 	%rd188, %rd1, %rd187;
	st.global.u32 	[%rd188+13824], %r1677;
$L__BB12_179:
	bar.warp.sync 	-1;
	add.s32 	%r1678, %r1, 3840;
	setp.ge.s32 	%p257, %r1678, %r295;
	@%p257 bra 	$L__BB12_181;
	ld.shared.u32 	%r1679, [%r294+15360];
	setp.eq.s32 	%p258, %r1679, 2147483647;
	selp.b32 	%r1680, -2147483648, %r1679, %p258;
	shr.u32 	%r1681, %r1680, %r298;
	and.b32  	%r1682, %r1681, %r97;
	shl.b32 	%r1683, %r1682, 3;
	add.s32 	%r1685, %r1385, %r1683;
	ld.shared.u64 	%rd189, [%r1685+27648];
	setp.gt.s32 	%p259, %r1679, -1;
	selp.b32 	%r1686, -1, -2147483648, %p259;
	xor.b32  	%r1687, %r1686, %r1679;
	add.s64 	%rd190, %rd189, %rd7;
	shl.b64 	%rd191, %rd190, 2;
	add.s64 	%rd192, %rd1, %rd191;
	st.global.u32 	[%rd192+15360], %r1687;
$L__BB12_181:
	bar.warp.sync 	-1;
	add.s32 	%r1688, %r1, 4224;
	setp.ge.s32 	%p260, %r1688, %r295;
	@%p260 bra 	$L__BB12_183;
	ld.shared.u32 	%r1689, [%r294+16896];
	setp.eq.s32 	%p261, %r1689, 2147483647;
	selp.b32 	%r1690, -2147483648, %r1689, %p261;
	shr.u32 	%r1691, %r1690, %r298;
	and.b32  	%r1692, %r1691, %r97;
	shl.b32 	%r1693, %r1692, 3;
	add.s32 	%r1695, %r1385, %r1693;
	ld.shared.u64 	%rd193, [%r1695+27648];
	setp.gt.s32 	%p262, %r1689, -1;
	selp.b32 	%r1696, -1, -2147483648, %p262;
	xor.b32  	%r1697, %r1696, %r1689;
	add.s64 	%rd194, %rd193, %rd7;
	shl.b64 	%rd195, %rd194, 2;
	add.s64 	%rd196, %rd1, %rd195;
	st.global.u32 	[%rd196+16896], %r1697;
$L__BB12_183:
	bar.warp.sync 	-1;
	add.s32 	%r1698, %r1, 4608;
	setp.ge.s32 	%p263, %r1698, %r295;
	@%p263 bra 	$L__BB12_185;
	ld.shared.u32 	%r1699, [%r294+18432];
	setp.eq.s32 	%p264, %r1699, 2147483647;
	selp.b32 	%r1700, -2147483648, %r1699, %p264;
	shr.u32 	%r1701, %r1700, %r298;
	and.b32  	%r1702, %r1701, %r97;
	shl.b32 	%r1703, %r1702, 3;
	add.s32 	%r1705, %r1385, %r1703;
	ld.shared.u64 	%rd197, [%r1705+27648];
	setp.gt.s32 	%p265, %r1699, -1;
	selp.b32 	%r1706, -1, -2147483648, %p265;
	xor.b32  	%r1707, %r1706, %r1699;
	add.s64 	%rd198, %rd197, %rd7;
	shl.b64 	%rd199, %rd198, 2;
	add.s64 	%rd200, %rd1, %rd199;
	st.global.u32 	[%rd200+18432], %r1707;
$L__BB12_185:
	bar.warp.sync 	-1;
	add.s32 	%r1708, %r1, 4992;
	setp.ge.s32 	%p266, %r1708, %r295;
	@%p266 bra 	$L__BB12_187;
	ld.shared.u32 	%r1709, [%r294+19968];
	setp.eq.s32 	%p267, %r1709, 2147483647;
	selp.b32 	%r1710, -2147483648, %r1709, %p267;
	shr.u32 	%r1711, %r1710, %r298;
	and.b32  	%r1712, %r1711, %r97;
	shl.b32 	%r1713, %r1712, 3;
	add.s32 	%r1715, %r1385, %r1713;
	ld.shared.u64 	%rd201, [%r1715+27648];
	setp.gt.s32 	%p268, %r1709, -1;
	selp.b32 	%r1716, -1, -2147483648, %p268;
	xor.b32  	%r1717, %r1716, %r1709;
	add.s64 	%rd202, %rd201, %rd7;
	shl.b64 	%rd203, %rd202, 2;
	add.s64 	%rd204, %rd1, %rd203;
	st.global.u32 	[%rd204+19968], %r1717;
$L__BB12_187:
	bar.warp.sync 	-1;
	add.s32 	%r1718, %r1, 5376;
	setp.ge.s32 	%p269, %r1718, %r295;
	@%p269 bra 	$L__BB12_189;
	ld.shared.u32 	%r1719, [%r294+21504];
	setp.eq.s32 	%p270, %r1719, 2147483647;
	selp.b32 	%r1720, -2147483648, %r1719, %p270;
	shr.u32 	%r1721, %r1720, %r298;
	and.b32  	%r1722, %r1721, %r97;
	shl.b32 	%r1723, %r1722, 3;
	add.s32 	%r1725, %r1385, %r1723;
	ld.shared.u64 	%rd205, [%r1725+27648];
	setp.gt.s32 	%p271, %r1719, -1;
	selp.b32 	%r1726, -1, -2147483648, %p271;
	xor.b32  	%r1727, %r1726, %r1719;
	add.s64 	%rd206, %rd205, %rd7;
	shl.b64 	%rd207, %rd206, 2;
	add.s64 	%rd208, %rd1, %rd207;
	st.global.u32 	[%rd208+21504], %r1727;
$L__BB12_189:
	bar.warp.sync 	-1;
	add.s32 	%r1728, %r1, 5760;
	setp.ge.s32 	%p272, %r1728, %r295;
	@%p272 bra 	$L__BB12_191;
	ld.shared.u32 	%r1729, [%r294+23040];
	setp.eq.s32 	%p273, %r1729, 2147483647;
	selp.b32 	%r1730, -2147483648, %r1729, %p273;
	shr.u32 	%r1731, %r1730, %r298;
	and.b32  	%r1732, %r1731, %r97;
	shl.b32 	%r1733, %r1732, 3;
	add.s32 	%r1735, %r1385, %r1733;
	ld.shared.u64 	%rd209, [%r1735+27648];
	setp.gt.s32 	%p274, %r1729, -1;
	selp.b32 	%r1736, -1, -2147483648, %p274;
	xor.b32  	%r1737, %r1736, %r1729;
	add.s64 	%rd210, %rd209, %rd7;
	shl.b64 	%rd211, %rd210, 2;
	add.s64 	%rd212, %rd1, %rd211;
	st.global.u32 	[%rd212+23040], %r1737;
$L__BB12_191:
	bar.warp.sync 	-1;
	or.b32  	%r1738, %r1, 6144;
	setp.ge.s32 	%p275, %r1738, %r295;
	@%p275 bra 	$L__BB12_193;
	ld.shared.u32 	%r1739, [%r294+24576];
	setp.eq.s32 	%p276, %r1739, 2147483647;
	selp.b32 	%r1740, -2147483648, %r1739, %p276;
	shr.u32 	%r1741, %r1740, %r298;
	and.b32  	%r1742, %r1741, %r97;
	shl.b32 	%r1743, %r1742, 3;
	add.s32 	%r1745, %r1385, %r1743;
	ld.shared.u64 	%rd213, [%r1745+27648];
	setp.gt.s32 	%p277, %r1739, -1;
	selp.b32 	%r1746, -1, -2147483648, %p277;
	xor.b32  	%r1747, %r1746, %r1739;
	add.s64 	%rd214, %rd213, %rd7;
	shl.b64 	%rd215, %rd214, 2;
	add.s64 	%rd216, %rd1, %rd215;
	st.global.u32 	[%rd216+24576], %r1747;
$L__BB12_193:
	bar.warp.sync 	-1;
	add.s32 	%r1748, %r1, 6528;
	ld.shared.u32 	%r296, [%r294+26112];
	setp.eq.s32 	%p278, %r296, 2147483647;
	selp.b32 	%r1749, -2147483648, %r296, %p278;
	shr.u32 	%r1750, %r1749, %r298;
	and.b32  	%r1751, %r1750, %r97;
	shl.b32 	%r1752, %r1751, 3;
	add.s32 	%r1754, %r1385, %r1752;
	ld.shared.u64 	%rd217, [%r1754+27648];
	add.s64 	%rd19, %rd217, %rd7;
	setp.ge.s32 	%p279, %r1748, %r295;
	@%p279 bra 	$L__BB12_195;
	setp.gt.s32 	%p280, %r296, -1;
	selp.b32 	%r1755, -1, -2147483648, %p280;
	xor.b32  	%r1756, %r1755, %r296;
	shl.b64 	%rd218, %rd19, 2;
	add.s64 	%rd219, %rd1, %rd218;
	st.global.u32 	[%rd219+26112], %r1756;
$L__BB12_195:
	bar.warp.sync 	-1;
$L__BB12_196:
	ret;

}


// ===== COMPILED SASS (sm_100) =====

	.target	sm_100

	.elftype	@"ET_EXEC"


//--------------------- .note.nv.tkinfo           --------------------------
	.section	.note.nv.tkinfo,"",@"SHT_NOTE"
	.sectionflags	@"SHF_NOTE_NV_TKINFO"
	.tkinfo
        /*0018*/ 	.word	0x00000002
        /*0030*/ 	.string	""
        /*0030*/ 	.string	"ptxas"
        /*0030*/ 	.string	"Cuda compilation tools, release 13.0, V13.0.88"
        /*0030*/ 	.string	"Build cuda_13.0.r13.0/compiler.36424714_0"
        /*0030*/ 	.string	"-arch sm_100 -m 64 "



//--------------------- .note.nv.cuinfo           --------------------------
	.section	.note.nv.cuinfo,"",@"SHT_NOTE"
	.sectionflags	@"SHF_NOTE_NV_CUINFO"
        /*0018*/ 	.short	0x0002
        /*001a*/ 	.short	0x0064
        /*001c*/ 	.short	0x0082
	.zero		2


//--------------------- .nv.info                  --------------------------
	.section	.nv.info,"",@"SHT_CUDA_INFO"
	.align	4


	//----- nvinfo : EIATTR_REGCOUNT
	.align		4
        /*0000*/ 	.byte	0x04, 0x2f
        /*0002*/ 	.short	(.L_46 - .L_45)
	.align		4
.L_45:
        /*0004*/ 	.word	index@(_ZN3cub18CUB_300001_SM_10006detail11EmptyKernelIvEEvv)
        /*0008*/ 	.word	0x00000004


	//----- nvinfo : EIATTR_FRAME_SIZE
	.align		4
.L_46:
        /*000c*/ 	.byte	0x04, 0x11
        /*000e*/ 	.short	(.L_48 - .L_47)
	.align		4
.L_47:
        /*0010*/ 	.word	index@(_ZN3cub18CUB_300001_SM_10006detail11EmptyKernelIvEEvv)
        /*0014*/ 	.word	0x00000000


	//----- nvinfo : EIATTR_REGCOUNT
	.align		4
.L_48:
        /*0018*/ 	.byte	0x04, 0x2f
        /*001a*/ 	.short	(.L_50 - .L_49)
	.align		4
.L_49:
        /*001c*/ 	.word	index@(_ZN3cub18CUB_300001_SM_10006detail9transform16transform_kernelINS2_10policy_hubILb1EN4cuda3std3__45tupleIJN6thrust24THRUST_300001_SM_1000_NS6detail15normal_iteratorINSA_10device_ptrIfEEEEEEEE10policy1000Ei14square_functorSF_JPfEEEvT0_iT1_T2_DpNS2_10kernel_argIT3_EE)
        /*0020*/ 	.word	0x0000001c


	//----- nvinfo : EIATTR_FRAME_SIZE
	.align		4
.L_50:
        /*0024*/ 	.byte	0x04, 0x11
        /*0026*/ 	.short	(.L_52 - .L_51)
	.align		4
.L_51:
        /*0028*/ 	.word	index@(_ZN3cub18CUB_300001_SM_10006detail9transform16transform_kernelINS2_10policy_hubILb1EN4cuda3std3__45tupleIJN6thrust24THRUST_300001_SM_1000_NS6detail15normal_iteratorINSA_10device_ptrIfEEEEEEEE10policy1000Ei14square_functorSF_JPfEEEvT0_iT1_T2_DpNS2_10kernel_argIT3_EE)
        /*002c*/ 	.word	0x00000000


	//----- nvinfo : EIATTR_REGCOUNT
	.align		4
.L_52:
        /*0030*/ 	.byte	0x04, 0x2f
        /*0032*/ 	.short	(.L_54 - .L_53)
	.align		4
.L_53:
        /*0034*/ 	.word	index@(_ZN3cub18CUB_300001_SM_10006detail9transform16transform_kernelINS2_10policy_hubILb1EN4cuda3std3__45tupleIJN6thrust24THRUST_300001_SM_1000_NS6detail15normal_iteratorINSA_10device_ptrIfEEEEEEEE10policy1000El14square_functorSF_JPfEEEvT0_iT1_T2_DpNS2_10kernel_argIT3_EE)
        /*0038*/ 	.word	0x0000001c


	//----- nvinfo : EIATTR_FRAME_SIZE
	.align		4
.L_54:
        /*003c*/ 	.byte	0x04, 0x11
        /*003e*/ 	.short	(.L_56 - .L_55)
	.align		4
.L_55:
        /*0040*/ 	.word	index@(_ZN3cub18CUB_300001_SM_10006detail9transform16transform_kernelINS2_10policy_hubILb1EN4cuda3std3__45tupleIJN6thrust24THRUST_300001_SM_1000_NS6detail15normal_iteratorINSA_10device_ptrIfEEEEEEEE10policy1000El14square_functorSF_JPfEEEvT0_iT1_T2_DpNS2_10kernel_argIT3_EE)
        /*0044*/ 	.word	0x00000000


	//----- nvinfo : EIATTR_REGCOUNT
	.align		4
.L_56:
        /*0048*/ 	.byte	0x04, 0x2f
        /*004a*/ 	.short	(.L_58 - .L_57)
	.align		4
.L_57:
        /*004c*/ 	.word	index@(_ZN3cub18CUB_300001_SM_10006detail6reduce28DeviceReduceSingleTileKernelINS2_10policy_hubIfjN4cuda3std3__44plusIfEEE10Policy1000EN6thrust24THRUST_300001_SM_1000_NS6detail15normal_iteratorINSD_10device_ptrIfEEEEPfjS9_ffNS7_10__identityEEEvT0_T1_T2_T3_T4_T6_)
        /*0050*/ 	.word	0x00000020


	//----- nvinfo : EIATTR_FRAME_SIZE
	.align		4
.L_58:
        /*0054*/ 	.byte	0x04, 0x11
        /*0056*/ 	.short	(.L_60 - .L_59)
	.align		4
.L_59:
        /*0058*/ 	.word	index@(_ZN3cub18CUB_300001_SM_10006detail6reduce28DeviceReduceSingleTileKernelINS2_10policy_hubIfjN4cuda3std3__44plusIfEEE10Policy1000EN6thrust24THRUST_300001_SM_1000_NS6detail15normal_iteratorINSD_10device_ptrIfEEEEPfjS9_ffNS7_10__identityEEEvT0_T1_T2_T3_T4_T6_)
        /*005c*/ 	.word	0x00000000


	//----- nvinfo : EIATTR_REGCOUNT
	.align		4
.L_60:
        /*0060*/ 	.byte	0x04, 0x2f
        /*0062*/ 	.short	(.L_62 - .L_61)
	.align		4
.L_61:
        /*0064*/ 	.word	index@(_ZN3cub18CUB_300001_SM_10006detail6reduce18DeviceReduceKernelINS2_10policy_hubIfjN4cuda3std3__44plusIfEEE10Policy1000EN6thrust24THRUST_300001_SM_1000_NS6detail15normal_iteratorINSD_10device_ptrIfEEEEjS9_fNS7_10__identityEEEvT0_PT3_T1_NS0_13GridEvenShareISN_EET2_T4_)
        /*0068*/ 	.word	0x00000020


	//----- nvinfo : EIATTR_FRAME_SIZE
	.align		4
.L_62:
        /*006c*/ 	.byte	0x04, 0x11
        /*006e*/ 	.short	(.L_64 - .L_63)
	.align		4
.L_63:
        /*0070*/ 	.word	index@(_ZN3cub18CUB_300001_SM_10006detail6reduce18DeviceReduceKernelINS2_10policy_hubIfjN4cuda3std3__44plusIfEEE10Policy1000EN6thrust24THRUST_300001_SM_1000_NS6detail15normal_iteratorINSD_10device_ptrIfEEEEjS9_fNS7_10__identityEEEvT0_PT3_T1_NS0_13GridEvenShareISN_EET2_T4_)
        /*0074*/ 	.word	0x00000000


	//----- nvinfo : EIATTR_REGCOUNT
	.align		4
.L_64:
        /*0078*/ 	.byte	0x04, 0x2f
        /*007a*/ 	.short	(.L_66 - .L_65)
	.align		4
.L_65:
        /*007c*/ 	.word	index@(_ZN3cub18CUB_300001_SM_10006detail6reduce28DeviceReduceSingleTileKernelINS2_10policy_hubIfjN4cuda3std3__44plusIfEEE10Policy1000EPfSC_iS9_ffNS7_10__identityEEEvT0_T1_T2_T3_T4_T6_)
        /*0080*/ 	.word	0x0000001e


	//----- nvinfo : EIATTR_FRAME_SIZE
	.align		4
.L_66:
        /*0084*/ 	.byte	0x04, 0x11
        /*0086*/ 	.short	(.L_68 - .L_67)
	.align		4
.L_67:
        /*0088*/ 	.word	index@(_ZN3cub18CUB_300001_SM_10006detail6reduce28DeviceReduceSingleTileKernelINS2_10policy_hubIfjN4cuda3std3__44plusIfEEE10Policy1000EPfSC_iS9_ffNS7_10__identityEEEvT0_T1_T2_T3_T4_T6_)
        /*008c*/ 	.word	0x00000000


	//----- nvinfo : EIATTR_REGCOUNT
	.align		4
.L_68:
        /*0090*/ 	.byte	0x04, 0x2f
        /*0092*/ 	.short	(.L_70 - .L_69)
	.align		4
.L_69:
        /*0094*/ 	.word	index@(_ZN3cub18CUB_300001_SM_10006detail6reduce28DeviceReduceSingleTileKernelINS2_10policy_hubIfyN4cuda3std3__44plusIfEEE10Policy1000EN6thrust24THRUST_300001_SM_1000_NS6detail15normal_iteratorINSD_10device_ptrIfEEEEPfyS9_ffNS7_10__identityEEEvT0_T1_T2_T3_T4_T6_)
        /*0098*/ 	.word	0x00000020


	//----- nvinfo : EIATTR_FRAME_SIZE
	.align		4
.L_70:
        /*009c*/ 	.byte	0x04, 0x11
        /*009e*/ 	.short	(.L_72 - .L_71)
	.align		4
.L_71:
        /*00a0*/ 	.word	index@(_ZN3cub18CUB_300001_SM_10006detail6reduce28DeviceReduceSingleTileKernelINS2_10policy_hubIfyN4cuda3std3__44plusIfEEE10Policy1000EN6thrust24THRUST_300001_SM_1000_NS6detail15normal_iteratorINSD_10device_ptrIfEEEEPfyS9_ffNS7_10__identityEEEvT0_T1_T2_T3_T4_T6_)
        /*00a4*/ 	.word	0x00000000


	//----- nvinfo : EIATTR_REGCOUNT
	.align		4
.L_72:
        /*00a8*/ 	.byte	0x04, 0x2f
        /*00aa*/ 	.short	(.L_74 - .L_73)
	.align		4
.L_73:
        /*00ac*/ 	.word	index@(_ZN3cub18CUB_300001_SM_10006detail6reduce18DeviceReduceKernelINS2_10policy_hubIfyN4cuda3std3__44plusIfEEE10Policy1000EN6thrust24THRUST_300001_SM_1000_NS6detail15normal_iteratorINSD_10device_ptrIfEEEEyS9_fNS7_10__identityEEEvT0_PT3_T1_NS0_13GridEvenShareISN_EET2_T4_)
        /*00b0*/ 	.word	0x0000001e


	//----- nvinfo : EIATTR_FRAME_SIZE
	.align		4
.L_74:
        /*00b4*/ 	.byte	0x04, 0x11
        /*00b6*/ 	.short	(.L_76 - .L_75)
	.align		4
.L_75:
        /*00b8*/ 	.word	index@(_ZN3cub18CUB_300001_SM_10006detail6reduce18DeviceReduceKernelINS2_10policy_hubIfyN4cuda3std3__44plusIfEEE10Policy1000EN6thrust24THRUST_300001_SM_1000_NS6detail15normal_iteratorINSD_10device_ptrIfEEEEyS9_fNS7_10__identityEEEvT0_PT3_T1_NS0_13GridEvenShareISN_EET2_T4_)
        /*00bc*/ 	.word	0x00000000


	//----- nvinfo : EIATTR_REGCOUNT
	.align		4
.L_76:
        /*00c0*/ 	.byte	0x04, 0x2f
        /*00c2*/ 	.short	(.L_78 - .L_77)
	.align		4
.L_77:
        /*00c4*/ 	.word	index@(_ZN3cub18CUB_300001_SM_10006detail6reduce28DeviceReduceSingleTileKernelINS2_10policy_hubIfyN4cuda3std3__44plusIfEEE10Policy1000EPfSC_iS9_ffNS7_10__identityEEEvT0_T1_T2_T3_T4_T6_)
        /*00c8*/ 	.word	0x0000001e


	//----- nvinfo : EIATTR_FRAME_SIZE
	.align		4
.L_78:
        /*00cc*/ 	.byte	0x04, 0x11
        /*00ce*/ 	.short	(.L_80 - .L_79)
	.align		4
.L_79:
        /*00d0*/ 	.word	index@(_ZN3cub18CUB_300001_SM_10006detail6reduce28DeviceReduceSingleTileKernelINS2_10policy_hubIfyN4cuda3std3__44plusIfEEE10Policy1000EPfSC_iS9_ffNS7_10__identityEEEvT0_T1_T2_T3_T4_T6_)
        /*00d4*/ 	.word	0x00000000


	//----- nvinfo : EIATTR_REGCOUNT
	.align		4
.L_80:
        /*00d8*/ 	.byte	0x04, 0x2f
        /*00da*/ 	.short	(.L_82 - .L_81)
	.align		4
.L_81:
        /*00dc*/ 	.word	index@(_ZN3cub18CUB_300001_SM_10006detail10radix_sort31DeviceRadixSortSingleTileKernelINS1_5radix10policy_hubIfNS0_8NullTypeEyE10Policy1000ELNS0_9SortOrderE0EfS6_yNS1_21identity_decomposer_tEEEvPKT1_PSB_PKT2_PSF_T3_iiT4_)
        /*00e0*/ 	.word	0x0000007f


	//----- nvinfo : EIATTR_FRAME_SIZE
	.align		4
.L_82:
        /*00e4*/ 	.byte	0x04, 0x11
        /*00e6*/ 	.short	(.L_84 - .L_83)
	.align		4
.L_83:
        /*00e8*/ 	.word	index@(_ZN3cub18CUB_300001_SM_10006detail10radix_sort31DeviceRadixSortSingleTileKernelINS1_5radix10policy_hubIfNS0_8NullTypeEyE10Policy1000ELNS0_9SortOrderE0EfS6_yNS1_21identity_decomposer_tEEEvPKT1_PSB_PKT2_PSF_T3_iiT4_)
        /*00ec*/ 	.word	0x00000000


	//----- nvinfo : EIATTR_REGCOUNT
	.align		4
.L_84:
        /*00f0*/ 	.byte	0x04, 0x2f
        /*00f2*/ 	.short	(.L_86 - .L_85)
	.align		4
.L_85:
        /*00f4*/ 	.word	index@(_ZN3cub18CUB_300001_SM_10006detail10radix_sort30DeviceRadixSortHistogramKernelINS1_5radix10policy_hubIfNS0_8NullTypeEyE10Policy1000ELNS0_9SortOrderE0EfyNS1_21identity_decomposer_tEEEvPT2_PKT1_SB_iiT3_)
        /*00f8*/ 	.word	0x00000020


	//----- nvinfo : EIATTR_FRAME_SIZE
	.align		4
.L_86:
        /*00fc*/ 	.byte	0x04, 0x11
        /*00fe*/ 	.short	(.L_88 - .L_87)
	.align		4
.L_87:
        /*0100*/ 	.word	index@(_ZN3cub18CUB_300001_SM_10006detail10radix_sort30DeviceRadixSortHistogramKernelINS1_5radix10policy_hubIfNS0_8NullTypeEyE10Policy1000ELNS0_9SortOrderE0EfyNS1_21identity_decomposer_tEEEvPT2_PKT1_SB_iiT3_)
        /*0104*/ 	.word	0x00000000


	//----- nvinfo : EIATTR_REGCOUNT
	.align		4
.L_88:
        /*0108*/ 	.byte	0x04, 0x2f
        /*010a*/ 	.short	(.L_90 - .L_89)
	.align		4
.L_89:
        /*010c*/ 	.word	index@(_ZN3cub18CUB_300001_SM_10006detail10radix_sort33DeviceRadixSortExclusiveSumKernelINS1_5radix10policy_hubIfNS0_8NullTypeEyE10Policy1000EyEEvPT0_)
        /*0110*/ 	.word	0x00000020


	//----- nvinfo : EIATTR_FRAME_SIZE
	.align		4
.L_90:
        /*0114*/ 	.byte	0x04, 0x11
        /*0116*/ 	.short	(.L_92 - .L_91)
	.align		4
.L_91:
        /*0118*/ 	.word	index@(_ZN3cub18CUB_300001_SM_10006detail10radix_sort33DeviceRadixSortExclusiveSumKernelINS1_5radix10policy_hubIfNS0_8NullTypeEyE10Policy1000EyEEvPT0_)
        /*011c*/ 	.word	0x00000000


	//----- nvinfo : EIATTR_REGCOUNT
	.align		4
.L_92:
        /*0120*/ 	.byte	0x04, 0x2f
        /*0122*/ 	.short	(.L_94 - .L_93)
	.align		4
.L_93:
        /*0124*/ 	.word	index@(_ZN3cub18CUB_300001_SM_10006detail10radix_sort29DeviceRadixSortOnesweepKernelINS1_5radix10policy_hubIfNS0_8NullTypeEyE10Policy1000ELNS0_9SortOrderE0EfS6_yiiNS1_21identity_decomposer_tEEEvPT5_SC_PT3_PKSD_PT1_PKSH_PT2_PKSL_T4_iiT6_)
        /*0128*/ 	.word	0x00000038


	//----- nvinfo : EIATTR_FRAME_SIZE
	.align		4
.L_94:
        /*012c*/ 	.byte	0x04, 0x11
        /*012e*/ 	.short	(.L_96 - .L_95)
	.align		4
.L_95:
        /*0130*/ 	.word	index@(_ZN3cub18CUB_300001_SM_10006detail10radix_sort29DeviceRadixSortOnesweepKernelINS1_5radix10policy_hubIfNS0_8NullTypeEyE10Policy1000ELNS0_9SortOrderE0EfS6_yiiNS1_21identity_decomposer_tEEEvPT5_SC_PT3_PKSD_PT1_PKSH_PT2_PKSL_T4_iiT6_)
        /*0134*/ 	.word	0x00000000


	//----- nvinfo : EIATTR_MIN_STACK_SIZE
	.align		4
.L_96:
        /*0138*/ 	.byte	0x04, 0x12
        /*013a*/ 	.short	(.L_98 - .L_97)
	.align		4
.L_97:
        /*013c*/ 	.word	index@(_ZN3cub18CUB_300001_SM_10006detail10radix_sort29DeviceRadixSortOnesweepKernelINS1_5radix10policy_hubIfNS0_8NullTypeEyE10Policy1000ELNS0_9SortOrderE0EfS6_yiiNS1_21identity_decomposer_tEEEvPT5_SC_PT3_PKSD_PT1_PKSH_PT2_PKSL_T4_iiT6_)
        /*0140*/ 	.word	0x00000000


	//----- nvinfo : EIATTR_MIN_STACK_SIZE
	.align		4
.L_98:
        /*0144*/ 	.byte	0x04, 0x12
        /*0146*/ 	.short	(.L_100 - .L_99)
	.align		4
.L_99:
        /*0148*/ 	.word	index@(_ZN3cub18CUB_300001_SM_10006detail10radix_sort33DeviceRadixSortExclusiveSumKernelINS1_5radix10policy_hubIfNS0_8NullTypeEyE10Policy1000EyEEvPT0_)
        /*014c*/ 	.word	0x00000000


	//----- nvinfo : EIATTR_MIN_STACK_SIZE
	.align		4
.L_100:
        /*0150*/ 	.byte	0x04, 0x12
        /*0152*/ 	.short	(.L_102 - .L_101)
	.align		4
.L_101:
        /*0154*/ 	.word	index@(_ZN3cub18CUB_300001_SM_10006detail10radix_sort30DeviceRadixSortHistogramKernelINS1_5radix10policy_hubIfNS0_8NullTypeEyE10Policy1000ELNS0_9SortOrderE0EfyNS1_21identity_decomposer_tEEEvPT2_PKT1_SB_iiT3_)
        /*0158*/ 	.word	0x00000000


	//----- nvinfo : EIATTR_MIN_STACK_SIZE
	.align		4
.L_102:
        /*015c*/ 	.byte	0x04, 0x12
        /*015e*/ 	.short	(.L_104 - .L_103)
	.align		4
.L_103:
        /*0160*/ 	.word	index@(_ZN3cub18CUB_300001_SM_10006detail10radix_sort31DeviceRadixSortSingleTileKernelINS1_5radix10policy_hubIfNS0_8NullTypeEyE10Policy1000ELNS0_9SortOrderE0EfS6_yNS1_21identity_decomposer_tEEEvPKT1_PSB_PKT2_PSF_T3_iiT4_)
        /*0164*/ 	.word	0x00000000


	//----- nvinfo : EIATTR_MIN_STACK_SIZE
	.align		4
.L_104:
        /*0168*/ 	.byte	0x04, 0x12
        /*016a*/ 	.short	(.L_106 - .L_105)
	.align		4
.L_105:
        /*016c*/ 	.word	index@(_ZN3cub18CUB_300001_SM_10006detail6reduce28DeviceReduceSingleTileKernelINS2_10policy_hubIfyN4cuda3std3__44plusIfEEE10Policy1000EPfSC_iS9_ffNS7_10__identityEEEvT0_T1_T2_T3_T4_T6_)
        /*0170*/ 	.word	0x00000000


	//----- nvinfo : EIATTR_MIN_STACK_SIZE
	.align		4
.L_106:
        /*0174*/ 	.byte	0x04, 0x12
        /*0176*/ 	.short	(.L_108 - .L_107)
	.align		4
.L_107:
        /*0178*/ 	.word	index@(_ZN3cub18CUB_300001_SM_10006detail6reduce18DeviceReduceKernelINS2_10policy_hubIfyN4cuda3std3__44plusIfEEE10Policy1000EN6thrust24THRUST_300001_SM_1000_NS6detail15normal_iteratorINSD_10device_ptrIfEEEEyS9_fNS7_10__identityEEEvT0_PT3_T1_NS0_13GridEvenShareISN_EET2_T4_)
        /*017c*/ 	.word	0x00000000


	//----- nvinfo : EIATTR_MIN_STACK_SIZE
	.align		4
.L_108:
        /*0180*/ 	.byte	0x04, 0x12
        /*0182*/ 	.short	(.L_110 - .L_109)
	.align		4
.L_109:
        /*0184*/ 	.word	index@(_ZN3cub18CUB_300001_SM_10006detail6reduce28DeviceReduceSingleTileKernelINS2_10policy_hubIfyN4cuda3std3__44plusIfEEE10Policy1000EN6thrust24THRUST_300001_SM_1000_NS6detail15normal_iteratorINSD_10device_ptrIfEEEEPfyS9_ffNS7_10__identityEEEvT0_T1_T2_T3_T4_T6_)
        /*0188*/ 	.word	0x00000000


	//----- nvinfo : EIATTR_MIN_STACK_SIZE
	.align		4
.L_110:
        /*018c*/ 	.byte	0x04, 0x12
        /*018e*/ 	.short	(.L_112 - .L_111)
	.align		4
.L_111:
        /*0190*/ 	.word	index@(_ZN3cub18CUB_300001_SM_10006detail6reduce28DeviceReduceSingleTileKernelINS2_10policy_hubIfjN4cuda3std3__44plusIfEEE10Policy1000EPfSC_iS9_ffNS7_10__identityEEEvT0_T1_T2_T3_T4_T6_)
        /*0194*/ 	.word	0x00000000


	//----- nvinfo : EIATTR_MIN_STACK_SIZE
	.align		4
.L_112:
        /*0198*/ 	.byte	0x04, 0x12
        /*019a*/ 	.short	(.L_114 - .L_113)
	.align		4
.L_113:
        /*019c*/ 	.word	index@(_ZN3cub18CUB_300001_SM_10006detail6reduce18DeviceReduceKernelINS2_10policy_hubIfjN4cuda3std3__44plusIfEEE10Policy1000EN6thrust24THRUST_300001_SM_1000_NS6detail15normal_iteratorINSD_10device_ptrIfEEEEjS9_fNS7_10__identityEEEvT0_PT3_T1_NS0_13GridEvenShareISN_EET2_T4_)
        /*01a0*/ 	.word	0x00000000


	//----- nvinfo : EIATTR_MIN_STACK_SIZE
	.align		4
.L_114:
        /*01a4*/ 	.byte	0x04, 0x12
        /*01a6*/ 	.short	(.L_116 - .L_115)
	.align		4
.L_115:
        /*01a8*/ 	.word	index@(_ZN3cub18CUB_300001_SM_10006detail6reduce28DeviceReduceSingleTileKernelINS2_10policy_hubIfjN4cuda3std3__44plusIfEEE10Policy1000EN6thrust24THRUST_300001_SM_1000_NS6detail15normal_iteratorINSD_10device_ptrIfEEEEPfjS9_ffNS7_10__identityEEEvT0_T1_T2_T3_T4_T6_)
        /*01ac*/ 	.word	0x00000000


	//----- nvinfo : EIATTR_MIN_STACK_SIZE
	.align		4
.L_116:
        /*01b0*/ 	.byte	0x04, 0x12
        /*01b2*/ 	.short	(.L_118 - .L_117)
	.align		4
.L_117:
        /*01b4*/ 	.word	index@(_ZN3cub18CUB_300001_SM_10006detail9transform16transform_kernelINS2_10policy_hubILb1EN4cuda3std3__45tupleIJN6thrust24THRUST_300001_SM_1000_NS6detail15normal_iteratorINSA_10device_ptrIfEEEEEEEE10policy1000El14square_functorSF_JPfEEEvT0_iT1_T2_DpNS2_10kernel_argIT3_EE)
        /*01b8*/ 	.word	0x00000000


	//----- nvinfo : EIATTR_MIN_STACK_SIZE
	.align		4
.L_118:
        /*01bc*/ 	.byte	0x04, 0x12
        /*01be*/ 	.short	(.L_120 - .L_119)
	.align		4
.L_119:
        /*01c0*/ 	.word	index@(_ZN3cub18CUB_300001_SM_10006detail9transform16transform_kernelINS2_10policy_hubILb1EN4cuda3std3__45tupleIJN6thrust24THRUST_300001_SM_1000_NS6detail15normal_iteratorINSA_10device_ptrIfEEEEEEEE10policy1000Ei14square_functorSF_JPfEEEvT0_iT1_T2_DpNS2_10kernel_argIT3_EE)
        /*01c4*/ 	.word	0x00000000


	//----- nvinfo : EIATTR_MIN_STACK_SIZE
	.align		4
.L_120:
        /*01c8*/ 	.byte	0x04, 0x12
        /*01ca*/ 	.short	(.L_122 - .L_121)
	.align		4
.L_121:
        /*01cc*/ 	.word	index@(_ZN3cub18CUB_300001_SM_10006detail11EmptyKernelIvEEvv)
        /*01d0*/ 	.word	0x00000000
.L_122:


//--------------------- .nv.compat                --------------------------
	.section	.nv.compat,"",@"SHT_CUDA_COMPAT_INFO"
	.align	4
        /*0000*/ 	.byte	0x02, 0x09, 0x00, 0x00, 0x02, 0x02, 0x01, 0x00, 0x02, 0x05, 0x05, 0x00, 0x03, 0x07, 0x01, 0x01
        /*0010*/ 	.byte	0x02, 0x03, 0x00, 0x00, 0x02, 0x06, 0x01, 0x00, 0x04, 0x0b, 0x08, 0x00, 0x09, 0x00, 0x00, 0x00
        /*0020*/ 	.byte	0x00, 0x00, 0x00, 0x00


//--------------------- .nv.info._ZN3cub18CUB_300001_SM_10006detail10radix_sort29DeviceRadixSortOnesweepKernelINS1_5radix10policy_hubIfNS0_8NullTypeEyE10Policy1000ELNS0_9SortOrderE0EfS6_yiiNS1_21identity_decomposer_tEEEvPT5_SC_PT3_PKSD_PT1_PKSH_PT2_PKSL_T4_iiT6_ --------------------------
	.section	.nv.info._ZN3cub18CUB_300001_SM_10006detail10radix_sort29DeviceRadixSortOnesweepKernelINS1_5radix10policy_hubIfNS0_8NullTypeEyE10Policy1000ELNS0_9SortOrderE0EfS6_yiiNS1_21identity_decomposer_tEEEvPT5_SC_PT3_PKSD_PT1_PKSH_PT2_PKSL_T4_iiT6_,"",@"SHT_CUDA_INFO"
	.sectionflags	@""
	.align	4


	//----- nvinfo : EIATTR_CUDA_API_VERSION
	.align		4
        /*0000*/ 	.byte	0x04, 0x37
        /*0002*/ 	.short	(.L_124 - .L_123)
.L_123:
        /*0004*/ 	.word	0x00000082


	//----- nvinfo : EIATTR_KPARAM_INFO
	.align		4
.L_124:
        /*0008*/ 	.byte	0x04, 0x17
        /*000a*/ 	.short	(.L_126 - .L_125)
.L_125:
        /*000c*/ 	.word	0x00000000
        /*0010*/ 	.short	0x000b
        /*0012*/ 	.short	0x004c
        /*0014*/ 	.byte	0x00, 0xf0, 0x05, 0x00


	//----- nvinfo : EIATTR_KPARAM_INFO
	.align		4
.L_126:
        /*0018*/ 	.byte	0x04, 0x17
        /*001a*/ 	.short	(.L_128 - .L_127)
.L_127:
        /*001c*/ 	.word	0x00000000
        /*0020*/ 	.short	0x000a
        /*0022*/ 	.short	0x0048
        /*0024*/ 	.byte	0x00, 0xf0, 0x11, 0x00


	//----- nvinfo : EIATTR_KPARAM_INFO
	.align		4
.L_128:
        /*0028*/ 	.byte	0x04, 0x17
        /*002a*/ 	.short	(.L_130 - .L_129)
.L_129:
        /*002c*/ 	.word	0x00000000
        /*0030*/ 	.short	0x0009
        /*0032*/ 	.short	0x0044
        /*0034*/ 	.byte	0x00, 0xf0, 0x11, 0x00


	//----- nvinfo : EIATTR_KPARAM_INFO
	.align		4
.L_130:
        /*0038*/ 	.byte	0x04, 0x17
        /*003a*/ 	.short	(.L_132 - .L_131)
.L_131:
        /*003c*/ 	.word	0x00000000
        /*0040*/ 	.short	0x0008
        /*0042*/ 	.short	0x0040
        /*0044*/ 	.byte	0x00, 0xf0, 0x11, 0x00


	//----- nvinfo : EIATTR_KPARAM_INFO
	.align		4
.L_132:
        /*0048*/ 	.byte	0x04, 0x17
        /*004a*/ 	.short	(.L_134 - .L_133)
.L_133:
        /*004c*/ 	.word	0x00000000
        /*0050*/ 	.short	0x0007
        /*0052*/ 	.short	0x0038
        /*0054*/ 	.byte	0x00, 0xf5, 0x21, 0x00


	//----- nvinfo : EIATTR_KPARAM_INFO
	.align		4
.L_134:
        /*0058*/ 	.byte	0x04, 0x17
        /*005a*/ 	.short	(.L_136 - .L_135)
.L_135:
        /*005c*/ 	.word	0x00000000
        /*0060*/ 	.short	0x0006
        /*0062*/ 	.short	0x0030
        /*0064*/ 	.byte	0x00, 0xf5, 0x21, 0x00


	//----- nvinfo : EIATTR_KPARAM_INFO
	.align		4
.L_136:
        /*0068*/ 	.byte	0x04, 0x17
        /*006a*/ 	.short	(.L_138 - .L_137)
.L_137:
        /*006c*/ 	.word	0x00000000
        /*0070*/ 	.short	0x0005
        /*0072*/ 	.short	0x0028
        /*0074*/ 	.byte	0x00, 0xf5, 0x21, 0x00


	//----- nvinfo : EIATTR_KPARAM_INFO
	.align		4
.L_138:
        /*0078*/ 	.byte	0x04, 0x17
        /*007a*/ 	.short	(.L_140 - .L_139)
.L_139:
        /*007c*/ 	.word	0x00000000
        /*0080*/ 	.short	0x0004
        /*0082*/ 	.short	0x0020
        /*0084*/ 	.byte	0x00, 0xf5, 0x21, 0x00


	//----- nvinfo : EIATTR_KPARAM_INFO
	.align		4
.L_140:
        /*0088*/ 	.byte	0x04, 0x17
        /*008a*/ 	.short	(.L_142 - .L_141)
.L_141:
        /*008c*/ 	.word	0x00000000
        /*0090*/ 	.short	0x0003
        /*0092*/ 	.short	0x0018
        /*0094*/ 	.byte	0x00, 0xf5, 0x21, 0x00


	//----- nvinfo : EIATTR_KPARAM_INFO
	.align		4
.L_142:
        /*0098*/ 	.byte	0x04, 0x17
        /*009a*/ 	.short	(.L_144 - .L_143)
.L_143:
        /*009c*/ 	.word	0x00000000
        /*00a0*/ 	.short	0x0002
        /*00a2*/ 	.short	0x0010
        /*00a4*/ 	.byte	0x00, 0xf5, 0x21, 0x00


	//----- nvinfo : EIATTR_KPARAM_INFO
	.align		4
.L_144:
        /*00a8*/ 	.byte	0x04, 0x17
        /*00aa*/ 	.short	(.L_146 - .L_145)
.L_145:
        /*00ac*/ 	.word	0x00000000
        /*00b0*/ 	.short	0x0001
        /*00b2*/ 	.short	0x0008
        /*00b4*/ 	.byte	0x00, 0xf5, 0x21, 0x00


	//----- nvinfo : EIATTR_KPARAM_INFO
	.align		4
.L_146:
        /*00b8*/ 	.byte	0x04, 0x17
        /*00ba*/ 	.short	(.L_148 - .L_147)
.L_147:
        /*00bc*/ 	.word	0x00000000
        /*00c0*/ 	.short	0x0000
        /*00c2*/ 	.short	0x0000
        /*00c4*/ 	.byte	0x00, 0xf5, 0x21, 0x00


	//----- nvinfo : EIATTR_SPARSE_MMA_MASK
	.align		4
.L_148:
        /*00c8*/ 	.byte	0x03, 0x50
        /*00ca*/ 	.short	0x0000


	//----- nvinfo : EIATTR_MAXREG_COUNT
	.align		4
        /*00cc*/ 	.byte	0x03, 0x1b
        /*00ce*/ 	.short	0x00a8


	//----- nvinfo : EIATTR_NUM_BARRIERS
	.align		4
        /*00d0*/ 	.byte	0x02, 0x4c
        /*00d2*/ 	.byte	0x01
	.zero		1


	//----- nvinfo : EIATTR_MERCURY_ISA_VERSION
	.align		4
        /*00d4*/ 	.byte	0x03, 0x5f
        /*00d6*/ 	.short	0x0101


	//----- nvinfo : EIATTR_COOP_GROUP_MASK_REGIDS
	.align		4
        /*00d8*/ 	.byte	0x04, 0x29
        /*00da*/ 	.short	(.L_150 - .L_149)


	//   ....[0]....
.L_149:
        /*00dc*/ 	.word	0xffffffff


	//   ....[1]....
        /*00e0*/ 	.word	0x0500001a


	//   ....[2]....
        /*00e4*/ 	.word	0xffffffff


	//   ....[3]....
        /*00e8*/ 	.word	0xffffffff


	//   ....[4]....
        /*00ec*/ 	.word	0xffffffff


	//   ....[5]....
        /*00f0*/ 	.word	0xffffffff


	//   ....[6]....
        /*00f4*/ 	.word	0xffffffff


	//   ....[7]....
        /*00f8*/ 	.word	0xffffffff


	//   ....[8]....
        /*00fc*/ 	.word	0xffffffff


	//   ....[9]....
        /*0100*/ 	.word	0xffffffff


	//   ....[10]....
        /*0104*/ 	.word	0xffffffff


	//   ....[11]....
        /*0108*/ 	.word	0xffffffff


	//   ....[12]....
        /*010c*/ 	.word	0xffffffff


	//   ....[13]....
        /*0110*/ 	.word	0xffffffff


	//   ....[14]....
        /*0114*/ 	.word	0xffffffff


	//   ....[15]....
        /*0118*/ 	.word	0xffffffff


	//   ....[16]....
        /*011c*/ 	.word	0xffffffff


	//   ....[17]....
        /*0120*/ 	.word	0xffffffff


	//   ....[18]....
        /*0124*/ 	.word	0xffffffff


	//   ....[19]....
        /*0128*/ 	.word	0xffffffff


	//   ....[20]....
        /*012c*/ 	.word	0xffffffff


	//   ....[21]....
        /*0130*/ 	.word	0xffffffff


	//   ....[22]....
        /*0134*/ 	.word	0xffffffff


	//   ....[23]....
        /*0138*/ 	.word	0xffffffff


	//   ....[24]....
        /*013c*/ 	.word	0xffffffff


	//   ....[25]....
        /*0140*/ 	.word	0xffffffff


	//   ....[26]....
        /*0144*/ 	.word	0xffffffff


	//   ....[27]....
        /*0148*/ 	.word	0xffffffff


	//   ....[28]....
        /*014c*/ 	.word	0xffffffff


	//   ....[29]....
        /*0150*/ 	.word	0xffffffff


	//   ....[30]....
        /*0154*/ 	.word	0xffffffff


	//   ....[31]....
        /*0158*/ 	.word	0xffffffff


	//   ....[32]....
        /*015c*/ 	.word	0xffffffff


	//   ....[33]....
        /*0160*/ 	.word	0xffffffff


	//   ....[34]....
        /*0164*/ 	.word	0xffffffff


	//   ....[35]....
        /*0168*/ 	.word	0xffffffff


	//   ....[36]....
        /*016c*/ 	.word	0xffffffff


	//   ....[37]....
        /*0170*/ 	.word	0xffffffff


	//   ....[38]....
        /*0174*/ 	.word	0xffffffff


	//   ....[39]....
        /*0178*/ 	.word	0xffffffff


	//   ....[40]....
        /*017c*/ 	.word	0xffffffff


	//   ....[41]....
        /*0180*/ 	.word	0xffffffff


	//   ....[42]....
        /*0184*/ 	.word	0xffffffff


	//   ....[43]....
        /*0188*/ 	.word	0xffffffff


	//   ....[44]....
        /*018c*/ 	.word	0xffffffff


	//   ....[45]....
        /*0190*/ 	.word	0xffffffff


	//   ....[46]....
        /*0194*/ 	.word	0xffffffff


	//   ....[47]....
        /*0198*/ 	.word	0xffffffff


	//   ....[48]....
        /*019c*/ 	.word	0xffffffff


	//   ....[49]....
        /*01a0*/ 	.word	0xffffffff


	//   ....[50]....
        /*01a4*/ 	.word	0xffffffff


	//   ....[51]....
        /*01a8*/ 	.word	0xffffffff


	//   ....[52]....
        /*01ac*/ 	.word	0xffffffff


	//   ....[53]....
        /*01b0*/ 	.word	0xffffffff


	//   ....[54]....
        /*01b4*/ 	.word	0xffffffff


	//   ....[55]....
        /*01b8*/ 	.word	0xffffffff


	//   ....[56]....
        /*01bc*/ 	.word	0xffffffff


	//   ....[57]....
        /*01c0*/ 	.word	0xffffffff


	//   ....[58]....
        /*01c4*/ 	.word	0xffffffff


	//   ....[59]....
        /*01c8*/ 	.word	0xffffffff


	//   ....[60]....
        /*01cc*/ 	.word	0xffffffff


	//   ....[61]....
        /*01d0*/ 	.word	0xffffffff


	//   ....[62]....
        /*01d4*/ 	.word	0xffffffff


	//   ....[63]....
        /*01d8*/ 	.word	0xffffffff


	//   ....[64]....
        /*01dc*/ 	.word	0xffffffff


	//   ....[65]....
        /*01e0*/ 	.word	0xffffffff


	//   ....[66]....
        /*01e4*/ 	.word	0xffffffff


	//   ....[67]....
        /*01e8*/ 	.word	0xffffffff


	//   ....[68]....
        /*01ec*/ 	.word	0xffffffff


	//   ....[69]....
        /*01f0*/ 	.word	0xffffffff


	//   ....[70]....
        /*01f4*/ 	.word	0xffffffff


	//   ....[71]....
        /*01f8*/ 	.word	0xffffffff


	//   ....[72]....
        /*01fc*/ 	.word	0xffffffff


	//   ....[73]....
        /*0200*/ 	.word	0xffffffff


	//   ....[74]....
        /*0204*/ 	.word	0xffffffff


	//   ....[75]....
        /*0208*/ 	.word	0xffffffff


	//   ....[76]....
        /*020c*/ 	.word	0xffffffff


	//   ....[77]....
        /*0210*/ 	.word	0xffffffff


	//   ....[78]....
        /*0214*/ 	.word	0xffffffff


	//   ....[79]....
        /*0218*/ 	.word	0xffffffff


	//   ....[80]....
        /*021c*/ 	.word	0xffffffff


	//   ....[81]....
        /*0220*/ 	.word	0xffffffff


	//   ....[82]....
        /*0224*/ 	.word	0xffffffff


	//   ....[83]....
        /*0228*/ 	.word	0xffffffff


	//   ....[84]....
        /*022c*/ 	.word	0xffffffff


	//   ....[85]....
        /*0230*/ 	.word	0xffffffff


	//   ....[86]....
        /*0234*/ 	.word	0xffffffff


	//   ....[87]....
        /*0238*/ 	.word	0xffffffff


	//   ....[88]....
        /*023c*/ 	.word	0xffffffff


	//   ....[89]....
        /*0240*/ 	.word	0xffffffff


	//   ....[90]....
        /*0244*/ 	.word	0xffffffff


	//   ....[91]....
        /*0248*/ 	.word	0xffffffff


	//   ....[92]....
        /*024c*/ 	.word	0xffffffff


	//   ....[93]....
        /*0250*/ 	.word	0xffffffff


	//   ....[94]....
        /*0254*/ 	.word	0xffffffff


	//   ....[95]....
        /*0258*/ 	.word	0xffffffff


	//   ....[96]....
        /*025c*/ 	.word	0xffffffff


	//   ....[97]....
        /*0260*/ 	.word	0xffffffff


	//   ....[98]....
        /*0264*/ 	.word	0xffffffff


	//   ....[99]....
        /*0268*/ 	.word	0xffffffff


	//   ....[100]....
        /*026c*/ 	.word	0xffffffff


	//   ....[101]....
        /*0270*/ 	.word	0xffffffff


	//   ....[102]....
        /*0274*/ 	.word	0xffffffff


	//   ....[103]....
        /*0278*/ 	.word	0xffffffff


	//   ....[104]....
        /*027c*/ 	.word	0xffffffff


	//   ....[105]....
        /*0280*/ 	.word	0xffffffff


	//   ....[106]....
        /*0284*/ 	.word	0xffffffff


	//   ....[107]....
        /*0288*/ 	.word	0xffffffff


	//   ....[108]....
        /*028c*/ 	.word	0xffffffff


	//   ....[109]....
        /*0290*/ 	.word	0xffffffff


	//   ....[110]....
        /*0294*/ 	.word	0xffffffff


	//   ....[111]....
        /*0298*/ 	.word	0xffffffff


	//   ....[112]....
        /*029c*/ 	.word	0xffffffff


	//   ....[113]....
        /*02a0*/ 	.word	0xffffffff


	//   ....[114]....
        /*02a4*/ 	.word	0xffffffff


	//   ....[115]....
        /*02a8*/ 	.word	0xffffffff


	//   ....[116]....
        /*02ac*/ 	.word	0xffffffff


	//   ....[117]....
        /*02b0*/ 	.word	0xffffffff


	//   ....[118]....
        /*02b4*/ 	.word	0xffffffff


	//   ....[119]....
        /*02b8*/ 	.word	0xffffffff


	//   ....[120]....
        /*02bc*/ 	.word	0xffffffff


	//   ....[121]....
        /*02c0*/ 	.word	0xffffffff


	//   ....[122]....
        /*02c4*/ 	.word	0xffffffff


	//   ....[123]....
        /*02c8*/ 	.word	0xffffffff


	//   ....[124]....
        /*02cc*/ 	.word	0xffffffff


	//   ....[125]....
        /*02d0*/ 	.word	0xffffffff


	//   ....[126]....
        /*02d4*/ 	.word	0xffffffff


	//   ....[127]....
        /*02d8*/ 	.word	0xffffffff


	//   ....[128]....
        /*02dc*/ 	.word	0xffffffff


	//   ....[129]....
        /*02e0*/ 	.word	0xffffffff


	//   ....[130]....
        /*02e4*/ 	.word	0xffffffff


	//   ....[131]....
        /*02e8*/ 	.word	0xffffffff


	//   ....[132]....
        /*02ec*/ 	.word	0xffffffff


	//   ....[133]....
        /*02f0*/ 	.word	0xffffffff


	//   ....[134]....
        /*02f4*/ 	.word	0xffffffff


	//   ....[135]....
        /*02f8*/ 	.word	0xffffffff


	//   ....[136]....
        /*02fc*/ 	.word	0xffffffff


	//   ....[137]....
        /*0300*/ 	.word	0xffffffff


	//   ....[138]....
        /*0304*/ 	.word	0xffffffff


	//   ....[139]....
        /*0308*/ 	.word	0xffffffff


	//   ....[140]....
        /*030c*/ 	.word	0xffffffff


	//   ....[141]....
        /*0310*/ 	.word	0xffffffff


	//   ....[142]....
        /*0314*/ 	.word	0xffffffff


	//   ....[143]....
        /*0318*/ 	.word	0xffffffff


	//   ....[144]....
        /*031c*/ 	.word	0xffffffff


	//   ....[145]....
        /*0320*/ 	.word	0xffffffff


	//   ....[146]....
        /*0324*/ 	.word	0xffffffff


	//   ....[147]....
        /*0328*/ 	.word	0xffffffff


	//   ....[148]....
        /*032c*/ 	.word	0xffffffff


	//   ....[149]....
        /*0330*/ 	.word	0xffffffff


	//   ....[150]....
        /*0334*/ 	.word	0xffffffff


	//   ....[151]....
        /*0338*/ 	.word	0xffffffff


	//   ....[152]....
        /*033c*/ 	.word	0xffffffff


	//   ....[153]....
        /*0340*/ 	.word	0xffffffff


	//   ....[154]....
        /*0344*/ 	.word	0xffffffff


	//   ....[155]....
        /*0348*/ 	.word	0xffffffff


	//   ....[156]....
        /*034c*/ 	.word	0xffffffff


	//   ....[157]....
        /*0350*/ 	.word	0xffffffff


	//   ....[158]....
        /*0354*/ 	.word	0xffffffff


	//   ....[159]....
        /*0358*/ 	.word	0xffffffff


	//   ....[160]....
        /*035c*/ 	.word	0xffffffff


	//   ....[161]....
        /*0360*/ 	.word	0xffffffff


	//   ....[162]....
        /*0364*/ 	.word	0xffffffff


	//   ....[163]....
        /*0368*/ 	.word	0xffffffff


	//   ....[164]....
        /*036c*/ 	.word	0xffffffff


	//   ....[165]....
        /*0370*/ 	.word	0xffffffff


	//   ....[166]....
        /*0374*/ 	.word	0xffffffff


	//   ....[167]....
        /*0378*/ 	.word	0xffffffff


	//   ....[168]....
        /*037c*/ 	.word	0xffffffff


	//   ....[169]....
        /*0380*/ 	.word	0x05000004


	//   ....[170]....
        /*0384*/ 	.word	0xffffffff


	//   ....[171]....
        /*0388*/ 	.word	0xffffffff


	//   ....[172]....
        /*038c*/ 	.word	0xffffffff


	//   ....[173]....
        /*0390*/ 	.word	0xffffffff


	//   ....[174]....
        /*0394*/ 	.word	0xffffffff


	//   ....[175]....
        /*0398*/ 	.word	0xffffffff


	//   ....[176]....
        /*039c*/ 	.word	0xffffffff


	//   ....[177]....
        /*03a0*/ 	.word	0xffffffff


	//   ....[178]....
        /*03a4*/ 	.word	0xffffffff


	//   ....[179]....
        /*03a8*/ 	.word	0xffffffff


	//   ....[180]....
        /*03ac*/ 	.word	0xffffffff


	//   ....[181]....
        /*03b0*/ 	.word	0xffffffff


	//   ....[182]....
        /*03b4*/ 	.word	0xffffffff


	//   ....[183]....
        /*03b8*/ 	.word	0xffffffff


	//   ....[184]....
        /*03bc*/ 	.word	0xffffffff


	//   ....[185]....
        /*03c0*/ 	.word	0xffffffff


	//   ....[186]....
        /*03c4*/ 	.word	0xffffffff


	//   ....[187]....
        /*03c8*/ 	.word	0xffffffff


	//   ....[188]....
        /*03cc*/ 	.word	0xffffffff


	//   ....[189]....
        /*03d0*/ 	.word	0xffffffff


	//   ....[190]....
        /*03d4*/ 	.word	0xffffffff


	//   ....[191]....
        /*03d8*/ 	.word	0xffffffff


	//   ....[192]....
        /*03dc*/ 	.word	0xffffffff


	//   ....[193]....
        /*03e0*/ 	.word	0xffffffff


	//   ....[194]....
        /*03e4*/ 	.word	0xffffffff


	//   ....[195]....
        /*03e8*/ 	.word	0xffffffff


	//   ....[196]....
        /*03ec*/ 	.word	0xffffffff


	//   ....[197]....
        /*03f0*/ 	.word	0xffffffff


	//   ....[198]....
        /*03f4*/ 	.word	0xffffffff


	//   ....[199]....
        /*03f8*/ 	.word	0xffffffff


	//   ....[200]....
        /*03fc*/ 	.word	0xffffffff


	//   ....[201]....
        /*0400*/ 	.word	0xffffffff


	//   ....[202]....
        /*0404*/ 	.word	0xffffffff


	//   ....[203]....
        /*0408*/ 	.word	0xffffffff


	//   ....[204]....
        /*040c*/ 	.word	0xffffffff


	//   ....[205]....
        /*0410*/ 	.word	0xffffffff


	//   ....[206]....
        /*0414*/ 	.word	0x0500002e


	//   ....[207]....
        /*0418*/ 	.word	0x0500002e


	//   ....[208]....
        /*041c*/ 	.word	0x0500002e


	//   ....[209]....
        /*0420*/ 	.word	0x0500002e


	//   ....[210]....
        /*0424*/ 	.word	0x0500002e


	//----- nvinfo : EIATTR_COOP_GROUP_INSTR_OFFSETS
	.align		4
.L_150:
        /*0428*/ 	.byte	0x04, 0x28
        /*042a*/ 	.short	(.L_152 - .L_151)


	//   ....[0]....
.L_151:
        /*042c*/ 	.word	0x00001220


	//   ....[1]....
        /*0430*/ 	.word	0x00001d00


	//   ....[2]....
        /*0434*/ 	.word	0x00002a50


	//   ....[3]....
        /*0438*/ 	.word	0x00002a70


	//   ....[4]....
        /*043c*/ 	.word	0x00002a90


	//   ....[5]....
        /*0440*/ 	.word	0x00002ab0


	//   ....[6]....
        /*0444*/ 	.word	0x00002ad0


	//   ....[7]....
        /*0448*/ 	.word	0x00002fa0


	//   ....[8]....
        /*044c*/ 	.word	0x00002fb0


	//   ....[9]....
        /*0450*/ 	.word	0x00002fd0


	//   ....[10]....
        /*0454*/ 	.word	0x00002ff0


	//   ....[11]....
        /*0458*/ 	.word	0x00003040


	//   ....[12]....
        /*045c*/ 	.word	0x00003070


	//   ....[13]....
        /*0460*/ 	.word	0x000030b0


	//   ....[14]....
        /*0464*/ 	.word	0x000030f0


	//   ....[15]....
        /*0468*/ 	.word	0x000031e0


	//   ....[16]....
        /*046c*/ 	.word	0x00003240


	//   ....[17]....
        /*0470*/ 	.word	0x00003250


	//   ....[18]....
        /*0474*/ 	.word	0x00003270


	//   ....[19]....
        /*0478*/ 	.word	0x000032b0


	//   ....[20]....
        /*047c*/ 	.word	0x000032e0


	//   ....[21]....
        /*0480*/ 	.word	0x00003320


	//   ....[22]....
        /*0484*/ 	.word	0x00003340


	//   ....[23]....
        /*0488*/ 	.word	0x00003360


	//   ....[24]....
        /*048c*/ 	.word	0x000034a0


	//   ....[25]....
        /*0490*/ 	.word	0x000034d0


	//   ....[26]....
        /*0494*/ 	.word	0x000034e0


	//   ....[27]....
        /*0498*/ 	.word	0x00003500


	//   ....[28]....
        /*049c*/ 	.word	0x00003540


	//   ....[29]....
        /*04a0*/ 	.word	0x00003570


	//   ....[30]....
        /*04a4*/ 	.word	0x000035b0


	//   ....[31]....
        /*04a8*/ 	.word	0x000035d0


	//   ....[32]....
        /*04ac*/ 	.word	0x000035f0


	//   ....[33]....
        /*04b0*/ 	.word	0x00003720


	//   ....[34]....
        /*04b4*/ 	.word	0x00003740


	//   ....[35]....
        /*04b8*/ 	.word	0x00003750


	//   ....[36]....
        /*04bc*/ 	.word	0x00003770


	//   ....[37]....
        /*04c0*/ 	.word	0x000037b0


	//   ....[38]....
        /*04c4*/ 	.word	0x000037e0


	//   ....[39]....
        /*04c8*/ 	.word	0x00003820


	//   ....[40]....
        /*04cc*/ 	.word	0x00003840


	//   ....[41]....
        /*04d0*/ 	.word	0x00003860


	//   ....[42]....
        /*04d4*/ 	.word	0x000039a0


	//   ....[43]....
        /*04d8*/ 	.word	0x000039d0


	//   ....[44]....
        /*04dc*/ 	.word	0x000039e0


	//   ....[45]....
        /*04e0*/ 	.word	0x00003a00


	//   ....[46]....
        /*04e4*/ 	.word	0x00003a40


	//   ....[47]....
        /*04e8*/ 	.word	0x00003a70


	//   ....[48]....
        /*04ec*/ 	.word	0x00003ab0


	//   ....[49]....
        /*04f0*/ 	.word	0x00003ad0


	//   ....[50]....
        /*04f4*/ 	.word	0x00003af0


	//   ....[51]....
        /*04f8*/ 	.word	0x00003c20


	//   ....[52]....
        /*04fc*/ 	.word	0x00003c40


	//   ....[53]....
        /*0500*/ 	.word	0x00003c50


	//   ....[54]....
        /*0504*/ 	.word	0x00003c70


	//   ....[55]....
        /*0508*/ 	.word	0x00003cb0


	//   ....[56]....
        /*050c*/ 	.word	0x00003ce0


	//   ....[57]....
        /*0510*/ 	.word	0x00003d20


	//   ....[58]....
        /*0514*/ 	.word	0x00003d40


	//   ....[59]....
        /*0518*/ 	.word	0x00003d60


	//   ....[60]....
        /*051c*/ 	.word	0x00003ea0


	//   ....[61]....
        /*0520*/ 	.word	0x00003ed0


	//   ....[62]....
        /*0524*/ 	.word	0x00003ee0


	//   ....[63]....
        /*0528*/ 	.word	0x00003f00


	//   ....[64]....
        /*052c*/ 	.word	0x00003f40


	//   ....[65]....
        /*0530*/ 	.word	0x00003f70


	//   ....[66]....
        /*0534*/ 	.word	0x00003fb0


	//   ....[67]....
        /*0538*/ 	.word	0x00003fd0


	//   ....[68]....
        /*053c*/ 	.word	0x00003ff0


	//   ....[69]....
        /*0540*/ 	.word	0x00004120


	//   ....[70]....
        /*0544*/ 	.word	0x00004140


	//   ....[71]....
        /*0548*/ 	.word	0x00004150


	//   ....[72]....
        /*054c*/ 	.word	0x00004180


	//   ....[73]....
        /*0550*/ 	.word	0x000041a0


	//   ....[74]....
        /*0554*/ 	.word	0x000041f0


	//   ....[75]....
        /*0558*/ 	.word	0x00004210


	//   ....[76]....
        /*055c*/ 	.word	0x00004250


	//   ....[77]....
        /*0560*/ 	.word	0x00004270


	//   ....[78]....
        /*0564*/ 	.word	0x000043a0


	//   ....[79]....
        /*0568*/ 	.word	0x000043d0


	//   ....[80]....
        /*056c*/ 	.word	0x000043e0


	//   ....[81]....
        /*0570*/ 	.word	0x00004430


	//   ....[82]....
        /*0574*/ 	.word	0x00004460


	//   ....[83]....
        /*0578*/ 	.word	0x00004490


	//   ....[84]....
        /*057c*/ 	.word	0x000044c0


	//   ....[85]....
        /*0580*/ 	.word	0x000044f0


	//   ....[86]....
        /*0584*/ 	.word	0x00004520


	//   ....[87]....
        /*0588*/ 	.word	0x00004620


	//   ....[88]....
        /*058c*/ 	.word	0x00004640


	//   ....[89]....
        /*0590*/ 	.word	0x00004650


	//   ....[90]....
        /*0594*/ 	.word	0x000046a0


	//   ....[91]....
        /*0598*/ 	.word	0x000046d0


	//   ....[92]....
        /*059c*/ 	.word	0x000046e0


	//   ....[93]....
        /*05a0*/ 	.word	0x00004720


	//   ....[94]....
        /*05a4*/ 	.word	0x00004760


	//   ....[95]....
        /*05a8*/ 	.word	0x00004790


	//   ....[96]....
        /*05ac*/ 	.word	0x000048b0


	//   ....[97]....
        /*05b0*/ 	.word	0x000048e0


	//   ....[98]....
        /*05b4*/ 	.word	0x000048f0


	//   ....[99]....
        /*05b8*/ 	.word	0x00004940


	//   ....[100]....
        /*05bc*/ 	.word	0x00004970


	//   ....[101]....
        /*05c0*/ 	.word	0x000049a0


	//   ....[102]....
        /*05c4*/ 	.word	0x000049d0


	//   ....[103]....
        /*05c8*/ 	.word	0x00004a00


	//   ....[104]....
        /*05cc*/ 	.word	0x00004a30


	//   ....[105]....
        /*05d0*/ 	.word	0x00004b50


	//   ....[106]....
        /*05d4*/ 	.word	0x00004b80


	//   ....[107]....
        /*05d8*/ 	.word	0x00004b90


	//   ....[108]....
        /*05dc*/ 	.word	0x00004be0


	//   ....[109]....
        /*05e0*/ 	.word	0x00004c10


	//   ....[110]....
        /*05e4*/ 	.word	0x00004c40


	//   ....[111]....
        /*05e8*/ 	.word	0x00004c70


	//   ....[112]....
        /*05ec*/ 	.word	0x00004ca0


	//   ....[113]....
        /*05f0*/ 	.word	0x00004cd0


	//   ....[114]....
        /*05f4*/ 	.word	0x00004df0


	//   ....[115]....
        /*05f8*/ 	.word	0x00004e20


	//   ....[116]....
        /*05fc*/ 	.word	0x00004e30


	//   ....[117]....
        /*0600*/ 	.word	0x00004e80


	//   ....[118]....
        /*0604*/ 	.word	0x00004eb0


	//   ....[119]....
        /*0608*/ 	.word	0x00004ee0


	//   ....[120]....
        /*060c*/ 	.word	0x00004f10


	//   ....[121]....
        /*0610*/ 	.word	0x00004f40


	//   ....[122]....
        /*0614*/ 	.word	0x00004f70


	//   ....[123]....
        /*0618*/ 	.word	0x00005090


	//   ....[124]....
        /*061c*/ 	.word	0x000050c0


	//   ....[125]....
        /*0620*/ 	.word	0x000050d0


	//   ....[126]....
        /*0624*/ 	.word	0x00005120


	//   ....[127]....
        /*0628*/ 	.word	0x00005150


	//   ....[128]....
        /*062c*/ 	.word	0x00005180


	//   ....[129]....
        /*0630*/ 	.word	0x000051b0


	//   ....[130]....
        /*0634*/ 	.word	0x000051e0


	//   ....[131]....
        /*0638*/ 	.word	0x00005210


	//   ....[132]....
        /*063c*/ 	.word	0x00005330


	//   ....[133]....
        /*0640*/ 	.word	0x00005360


	//   ....[134]....
        /*0644*/ 	.word	0x00005370


	//   ....[135]....
        /*0648*/ 	.word	0x000053c0


	//   ....[136]....
        /*064c*/ 	.word	0x000053f0


	//   ....[137]....
        /*0650*/ 	.word	0x00005420


	//   ....[138]....
        /*0654*/ 	.word	0x00005450


	//   ....[139]....
        /*0658*/ 	.word	0x00005480


	//   ....[140]....
        /*065c*/ 	.word	0x000054b0


	//   ....[141]....
        /*0660*/ 	.word	0x000055d0


	//   ....[142]....
        /*0664*/ 	.word	0x00005600


	//   ....[143]....
        /*0668*/ 	.word	0x00005610


	//   ....[144]....
        /*066c*/ 	.word	0x00005660


	//   ....[145]....
        /*0670*/ 	.word	0x00005690


	//   ....[146]....
        /*0674*/ 	.word	0x000056c0


	//   ....[147]....
        /*0678*/ 	.word	0x000056f0


	//   ....[148]....
        /*067c*/ 	.word	0x00005720


	//   ....[149]....
        /*0680*/ 	.word	0x00005750


	//   ....[150]....
        /*0684*/ 	.word	0x00005870


	//   ....[151]....
        /*0688*/ 	.word	0x000058a0


	//   ....[152]....
        /*068c*/ 	.word	0x000058b0


	//   ....[153]....
        /*0690*/ 	.word	0x00005900


	//   ....[154]....
        /*0694*/ 	.word	0x00005930


	//   ....[155]....
        /*0698*/ 	.word	0x00005960


	//   ....[156]....
        /*069c*/ 	.word	0x00005990


	//   ....[157]....
        /*06a0*/ 	.word	0x000059c0


	//   ....[158]....
        /*06a4*/ 	.word	0x000059f0


	//   ....[159]....
        /*06a8*/ 	.word	0x00005b00


	//   ....[160]....
        /*06ac*/ 	.word	0x00005b20


	//   ....[161]....
        /*06b0*/ 	.word	0x00005b30


	//   ....[162]....
        /*06b4*/ 	.word	0x00005b60


	//   ....[163]....
        /*06b8*/ 	.word	0x00005b80


	//   ....[164]....
        /*06bc*/ 	.word	0x00005bd0


	//   ....[165]....
        /*06c0*/ 	.word	0x00005c00


	//   ....[166]....
        /*06c4*/ 	.word	0x00005c50


	//   ....[167]....
        /*06c8*/ 	.word	0x00005c80


	//   ....[168]....
        /*06cc*/ 	.word	0x00005da0


	//   ....[169]....
        /*06d0*/ 	.word	0x00006200


	//   ....[170]....
        /*06d4*/ 	.word	0x00006590


	//   ....[171]....
        /*06d8*/ 	.word	0x00006690


	//   ....[172]....
        /*06dc*/ 	.word	0x00006790


	//   ....[173]....
        /*06e0*/ 	.word	0x00006890


	//   ....[174]....
        /*06e4*/ 	.word	0x00006990


	//   ....[175]....
        /*06e8*/ 	.word	0x00006a90


	//   ....[176]....
        /*06ec*/ 	.word	0x00006b90


	//   ....[177]....
        /*06f0*/ 	.word	0x00006c90


	//   ....[178]....
        /*06f4*/ 	.word	0x00006d90


	//   ....[179]....
        /*06f8*/ 	.word	0x00006e90


	//   ....[180]....
        /*06fc*/ 	.word	0x00006f90


	//   ....[181]....
        /*0700*/ 	.word	0x00007090


	//   ....[182]....
        /*0704*/ 	.word	0x00007190


	//   ....[183]....
        /*0708*/ 	.word	0x00007290


	//   ....[184]....
        /*070c*/ 	.word	0x00007390


	//   ....[185]....
        /*0710*/ 	.word	0x00007490


	//   ....[186]....
        /*0714*/ 	.word	0x00007590


	//   ....[187]....
        /*0718*/ 	.word	0x00007690


	//   ....[188]....
        /*071c*/ 	.word	0x000078d0


	//   ....[189]....
        /*0720*/ 	.word	0x00007a50


	//   ....[190]....
        /*0724*/ 	.word	0x00007bd0


	//   ....[191]....
        /*0728*/ 	.word	0x00007d50


	//   ....[192]....
        /*072c*/ 	.word	0x00007ed0


	//   ....[193]....
        /*0730*/ 	.word	0x00008050


	//   ....[194]....
        /*0734*/ 	.word	0x000081d0


	//   ....[195]....
        /*0738*/ 	.word	0x00008350


	//   ....[196]....
        /*073c*/ 	.word	0x000084d0


	//   ....[197]....
        /*0740*/ 	.word	0x00008650


	//   ....[198]....
        /*0744*/ 	.word	0x000087d0


	//   ....[199]....
        /*0748*/ 	.word	0x00008940


	//   ....[200]....
        /*074c*/ 	.word	0x00008aa0


	//   ....[201]....
        /*0750*/ 	.word	0x00008c00


	//   ....[202]....
        /*0754*/ 	.word	0x00008d60


	//   ....[203]....
        /*0758*/ 	.word	0x00008ec0


	//   ....[204]....
        /*075c*/ 	.word	0x00009020


	//   ....[205]....
        /*0760*/ 	.word	0x000091a0


	//   ....[206]....
        /*0764*/ 	.word	0x00009210


	//   ....[207]....
        /*0768*/ 	.word	0x00009280


	//   ....[208]....
        /*076c*/ 	.word	0x000092f0


	//   ....[209]....
        /*0770*/ 	.word	0x00009360


	//   ....[210]....
        /*0774*/ 	.word	0x000093d0


	//----- nvinfo : EIATTR_VRC_CTA_INIT_COUNT
	.align		4
.L_152:
        /*0778*/ 	.byte	0x02, 0x4a
	.zero		1
	.zero		1


	//----- nvinfo : EIATTR_EXIT_INSTR_OFFSETS
	.align		4
        /*077c*/ 	.byte	0x04, 0x1c
        /*077e*/ 	.short	(.L_154 - .L_153)


	//   ....[0]....
.L_153:
        /*0780*/ 	.word	0x00002460


	//   ....[1]....
        /*0784*/ 	.word	0x00002840


	//   ....[2]....
        /*0788*/ 	.word	0x00002860


	//   ....[3]....
        /*078c*/ 	.word	0x000076a0


	//   ....[4]....
        /*0790*/ 	.word	0x000091b0


	//----- nvinfo : EIATTR_MAX_THREADS
	.align		4
.L_154:
        /*0794*/ 	.byte	0x04, 0x05
        /*0796*/ 	.short	(.L_156 - .L_155)
.L_155:
        /*0798*/ 	.word	0x00000180
        /*079c*/ 	.word	0x00000001
        /*07a0*/ 	.word	0x00000001


	//----- nvinfo : EIATTR_CRS_STACK_SIZE
	.align		4
.L_156:
        /*07a4*/ 	.byte	0x04, 0x1e
        /*07a6*/ 	.short	(.L_158 - .L_157)
.L_157:
        /*07a8*/ 	.word	0x00000000


	//----- nvinfo : EIATTR_CBANK_PARAM_SIZE
	.align		4
.L_158:
        /*07ac*/ 	.byte	0x03, 0x19
        /*07ae*/ 	.short	0x004d


	//----- nvinfo : EIATTR_PARAM_CBANK
	.align		4
        /*07b0*/ 	.byte	0x04, 0x0a
        /*07b2*/ 	.short	(.L_160 - .L_159)
	.align		4
.L_159:
        /*07b4*/ 	.word	index@(.nv.constant0._ZN3cub18CUB_300001_SM_10006detail10radix_sort29DeviceRadixSortOnesweepKernelINS1_5radix10policy_hubIfNS0_8NullTypeEyE10Policy1000ELNS0_9SortOrderE0EfS6_yiiNS1_21identity_decomposer_tEEEvPT5_SC_PT3_PKSD_PT1_PKSH_PT2_PKSL_T4_iiT6_)
        /*07b8*/ 	.short	0x0380
        /*07ba*/ 	.short	0x004d


	//----- nvinfo : EIATTR_SW_WAR
	.align		4
.L_160:
        /*07bc*/ 	.byte	0x04, 0x36
        /*07be*/ 	.short	(.L_162 - .L_161)
.L_161:
        /*07c0*/ 	.word	0x00000008
.L_162:


//--------------------- .nv.info._ZN3cub18CUB_300001_SM_10006detail10radix_sort33DeviceRadixSortExclusiveSumKernelINS1_5radix10policy_hubIfNS0_8NullTypeEyE10Policy1000EyEEvPT0_ --------------------------
	.section	.nv.info._ZN3cub18CUB_300001_SM_10006detail10radix_sort33DeviceRadixSortExclusiveSumKernelINS1_5radix10policy_hubIfNS0_8NullTypeEyE10Policy1000EyEEvPT0_,"",@"SHT_CUDA_INFO"
	.sectionflags	@""
	.align	4


	//----- nvinfo : EIATTR_CUDA_API_VERSION
	.align		4
        /*0000*/ 	.byte	0x04, 0x37
        /*0002*/ 	.short	(.L_164 - .L_163)
.L_163:
        /*0004*/ 	.word	0x00000082


	//----- nvinfo : EIATTR_KPARAM_INFO
	.align		4
.L_164:
        /*0008*/ 	.byte	0x04, 0x17
        /*000a*/ 	.short	(.L_166 - .L_165)
.L_165:
        /*000c*/ 	.word	0x00000000
        /*0010*/ 	.short	0x0000
        /*0012*/ 	.short	0x0000
        /*0014*/ 	.byte	0x00, 0xf5, 0x21, 0x00


	//----- nvinfo : EIATTR_SPARSE_MMA_MASK
	.align		4
.L_166:
        /*0018*/ 	.byte	0x03, 0x50
        /*001a*/ 	.short	0x0000


	//----- nvinfo : EIATTR_MAXREG_COUNT
	.align		4
        /*001c*/ 	.byte	0x03, 0x1b
        /*001e*/ 	.short	0x00ff


	//----- nvinfo : EIATTR_NUM_BARRIERS
	.align		4
        /*0020*/ 	.byte	0x02, 0x4c
        /*0022*/ 	.byte	0x01
	.zero		1


	//----- nvinfo : EIATTR_MERCURY_ISA_VERSION
	.align		4
        /*0024*/ 	.byte	0x03, 0x5f
        /*0026*/ 	.short	0x0101


	//----- nvinfo : EIATTR_COOP_GROUP_MASK_REGIDS
	.align		4
        /*0028*/ 	.byte	0x04, 0x29
        /*002a*/ 	.short	(.L_168 - .L_167)


	//   ....[0]....
.L_167:
        /*002c*/ 	.word	0xffffffff


	//   ....[1]....
        /*0030*/ 	.word	0xffffffff


	//   ....[2]....
        /*0034*/ 	.word	0xffffffff


	//   ....[3]....
        /*0038*/ 	.word	0xffffffff


	//   ....[4]....
        /*003c*/ 	.word	0xffffffff


	//   ....[5]....
        /*0040*/ 	.word	0xffffffff


	//   ....[6]....
        /*0044*/ 	.word	0xffffffff


	//   ....[7]....
        /*0048*/ 	.word	0xffffffff


	//   ....[8]....
        /*004c*/ 	.word	0xffffffff


	//   ....[9]....
        /*0050*/ 	.word	0xffffffff


	//   ....[10]....
        /*0054*/ 	.word	0x05000015


	//   ....[11]....
        /*0058*/ 	.word	0x05000015


	//   ....[12]....
        /*005c*/ 	.word	0x05000015


	//   ....[13]....
        /*0060*/ 	.word	0x05000015


	//   ....[14]....
        /*0064*/ 	.word	0x05000015


	//   ....[15]....
        /*0068*/ 	.word	0x05000015


	//   ....[16]....
        /*006c*/ 	.word	0x05000015


	//   ....[17]....
        /*0070*/ 	.word	0x05000015


	//   ....[18]....
        /*0074*/ 	.word	0x05000015


	//   ....[19]....
        /*0078*/ 	.word	0x05000015


	//----- nvinfo : EIATTR_COOP_GROUP_INSTR_OFFSETS
	.align		4
.L_168:
        /*007c*/ 	.byte	0x04, 0x28
        /*007e*/ 	.short	(.L_170 - .L_169)


	//   ....[0]....
.L_169:
        /*0080*/ 	.word	0x00000250


	//   ....[1]....
        /*0084*/ 	.word	0x00000260


	//   ....[2]....
        /*0088*/ 	.word	0x000002a0


	//   ....[3]....
        /*008c*/ 	.word	0x000002c0


	//   ....[4]....
        /*0090*/ 	.word	0x00000310


	//   ....[5]....
        /*0094*/ 	.word	0x00000320


	//   ....[6]....
        /*0098*/ 	.word	0x00000360


	//   ....[7]....
        /*009c*/ 	.word	0x00000380


	//   ....[8]....
        /*00a0*/ 	.word	0x000003d0


	//   ....[9]....
        /*00a4*/ 	.word	0x000003e0


	//   ....[10]....
        /*00a8*/ 	.word	0x00000660


	//   ....[11]....
        /*00ac*/ 	.word	0x000006b0


	//   ....[12]....
        /*00b0*/ 	.word	0x00000740


	//   ....[13]....
        /*00b4*/ 	.word	0x00000790


	//   ....[14]....
        /*00b8*/ 	.word	0x00000820


	//   ....[15]....
        /*00bc*/ 	.word	0x00000870


	//   ....[16]....
        /*00c0*/ 	.word	0x00000900


	//   ....[17]....
        /*00c4*/ 	.word	0x00000950


	//   ....[18]....
        /*00c8*/ 	.word	0x000009e0


	//   ....[19]....
        /*00cc*/ 	.word	0x00000a30


	//----- nvinfo : EIATTR_VRC_CTA_INIT_COUNT
	.align		4
.L_170:
        /*00d0*/ 	.byte	0x02, 0x4a
	.zero		1
	.zero		1


	//----- nvinfo : EIATTR_EXIT_INSTR_OFFSETS
	.align		4
        /*00d4*/ 	.byte	0x04, 0x1c
        /*00d6*/ 	.short	(.L_172 - .L_171)


	//   ....[0]....
.L_171:
        /*00d8*/ 	.word	0x000005d0


	//   ....[1]....
        /*00dc*/ 	.word	0x00000600


	//----- nvinfo : EIATTR_CRS_STACK_SIZE
	.align		4
.L_172:
        /*00e0*/ 	.byte	0x04, 0x1e
        /*00e2*/ 	.short	(.L_174 - .L_173)
.L_173:
        /*00e4*/ 	.word	0x00000000


	//----- nvinfo : EIATTR_CBANK_PARAM_SIZE
	.align		4
.L_174:
        /*00e8*/ 	.byte	0x03, 0x19
        /*00ea*/ 	.short	0x0008


	//----- nvinfo : EIATTR_PARAM_CBANK
	.align		4
        /*00ec*/ 	.byte	0x04, 0x0a
        /*00ee*/ 	.short	(.L_176 - .L_175)
	.align		4
.L_175:
        /*00f0*/ 	.word	index@(.nv.constant0._ZN3cub18CUB_300001_SM_10006detail10radix_sort33DeviceRadixSortExclusiveSumKernelINS1_5radix10policy_hubIfNS0_8NullTypeEyE10Policy1000EyEEvPT0_)
        /*00f4*/ 	.short	0x0380
        /*00f6*/ 	.short	0x0008


	//----- nvinfo : EIATTR_SW_WAR
	.align		4
.L_176:
        /*00f8*/ 	.byte	0x04, 0x36
        /*00fa*/ 	.short	(.L_178 - .L_177)
.L_177:
        /*00fc*/ 	.word	0x00000008
.L_178:


//--------------------- .nv.info._ZN3cub18CUB_300001_SM_10006detail10radix_sort30DeviceRadixSortHistogramKernelINS1_5radix10policy_hubIfNS0_8NullTypeEyE10Policy1000ELNS0_9SortOrderE0EfyNS1_21identity_decomposer_tEEEvPT2_PKT1_SB_iiT3_ --------------------------
	.section	.nv.info._ZN3cub18CUB_300001_SM_10006detail10radix_sort30DeviceRadixSortHistogramKernelINS1_5radix10policy_hubIfNS0_8NullTypeEyE10Policy1000ELNS0_9SortOrderE0EfyNS1_21identity_decomposer_tEEEvPT2_PKT1_SB_iiT3_,"",@"SHT_CUDA_INFO"
	.sectionflags	@""
	.align	4


	//----- nvinfo : EIATTR_CUDA_API_VERSION
	.align		4
        /*0000*/ 	.byte	0x04, 0x37
        /*0002*/ 	.short	(.L_180 - .L_179)
.L_179:
        /*0004*/ 	.word	0x00000082


	//----- nvinfo : EIATTR_KPARAM_INFO
	.align		4
.L_180:
        /*0008*/ 	.byte	0x04, 0x17
        /*000a*/ 	.short	(.L_182 - .L_181)
.L_181:
        /*000c*/ 	.word	0x00000000
        /*0010*/ 	.short	0x0005
        /*0012*/ 	.short	0x0020
        /*0014*/ 	.byte	0x00, 0xf0, 0x05, 0x00


	//----- nvinfo : EIATTR_KPARAM_INFO
	.align		4
.L_182:
        /*0018*/ 	.byte	0x04, 0x17
        /*001a*/ 	.short	(.L_184 - .L_183)
.L_183:
        /*001c*/ 	.word	0x00000000
        /*0020*/ 	.short	0x0004
        /*0022*/ 	.short	0x001c
        /*0024*/ 	.byte	0x00, 0xf0, 0x11, 0x00


	//----- nvinfo : EIATTR_KPARAM_INFO
	.align		4
.L_184:
        /*0028*/ 	.byte	0x04, 0x17
        /*002a*/ 	.short	(.L_186 - .L_185)
.L_185:
        /*002c*/ 	.word	0x00000000
        /*0030*/ 	.short	0x0003
        /*0032*/ 	.short	0x0018
        /*0034*/ 	.byte	0x00, 0xf0, 0x11, 0x00


	//----- nvinfo : EIATTR_KPARAM_INFO
	.align		4
.L_186:
        /*0038*/ 	.byte	0x04, 0x17
        /*003a*/ 	.short	(.L_188 - .L_187)
.L_187:
        /*003c*/ 	.word	0x00000000
        /*0040*/ 	.short	0x0002
        /*0042*/ 	.short	0x0010
        /*0044*/ 	.byte	0x00, 0xf0, 0x21, 0x00


	//----- nvinfo : EIATTR_KPARAM_INFO
	.align		4
.L_188:
        /*0048*/ 	.byte	0x04, 0x17
        /*004a*/ 	.short	(.L_190 - .L_189)
.L_189:
        /*004c*/ 	.word	0x00000000
        /*0050*/ 	.short	0x0001
        /*0052*/ 	.short	0x0008
        /*0054*/ 	.byte	0x00, 0xf5, 0x21, 0x00


	//----- nvinfo : EIATTR_KPARAM_INFO
	.align		4
.L_190:
        /*0058*/ 	.byte	0x04, 0x17
        /*005a*/ 	.short	(.L_192 - .L_191)
.L_191:
        /*005c*/ 	.word	0x00000000
        /*0060*/ 	.short	0x0000
        /*0062*/ 	.short	0x0000
        /*0064*/ 	.byte	0x00, 0xf5, 0x21, 0x00


	//----- nvinfo : EIATTR_SPARSE_MMA_MASK
	.align		4
.L_192:
        /*0068*/ 	.byte	0x03, 0x50
        /*006a*/ 	.short	0x0000


	//----- nvinfo : EIATTR_MAXREG_COUNT
	.align		4
        /*006c*/ 	.byte	0x03, 0x1b
        /*006e*/ 	.short	0x00ff


	//----- nvinfo : EIATTR_NUM_BARRIERS
	.align		4
        /*0070*/ 	.byte	0x02, 0x4c
        /*0072*/ 	.byte	0x01
	.zero		1


	//----- nvinfo : EIATTR_MERCURY_ISA_VERSION
	.align		4
        /*0074*/ 	.byte	0x03, 0x5f
        /*0076*/ 	.short	0x0101


	//----- nvinfo : EIATTR_VRC_CTA_INIT_COUNT
	.align		4
        /*0078*/ 	.byte	0x02, 0x4a
	.zero		1
	.zero		1


	//----- nvinfo : EIATTR_EXIT_INSTR_OFFSETS
	.align		4
        /*007c*/ 	.byte	0x04, 0x1c
        /*007e*/ 	.short	(.L_194 - .L_193)


	//   ....[0]....
.L_193:
        /*0080*/ 	.word	0x00000040


	//   ....[1]....
        /*0084*/ 	.word	0x00003310


	//----- nvinfo : EIATTR_MAX_THREADS
	.align		4
.L_194:
        /*0088*/ 	.byte	0x04, 0x05
        /*008a*/ 	.short	(.L_196 - .L_195)
.L_195:
        /*008c*/ 	.word	0x00000080
        /*0090*/ 	.word	0x00000001
        /*0094*/ 	.word	0x00000001


	//----- nvinfo : EIATTR_CRS_STACK_SIZE
	.align		4
.L_196:
        /*0098*/ 	.byte	0x04, 0x1e
        /*009a*/ 	.short	(.L_198 - .L_197)
.L_197:
        /*009c*/ 	.word	0x00000000


	//----- nvinfo : EIATTR_CBANK_PARAM_SIZE
	.align		4
.L_198:
        /*00a0*/ 	.byte	0x03, 0x19
        /*00a2*/ 	.short	0x0021


	//----- nvinfo : EIATTR_PARAM_CBANK
	.align		4
        /*00a4*/ 	.byte	0x04, 0x0a
        /*00a6*/ 	.short	(.L_200 - .L_199)
	.align		4
.L_199:
        /*00a8*/ 	.word	index@(.nv.constant0._ZN3cub18CUB_300001_SM_10006detail10radix_sort30DeviceRadixSortHistogramKernelINS1_5radix10policy_hubIfNS0_8NullTypeEyE10Policy1000ELNS0_9SortOrderE0EfyNS1_21identity_decomposer_tEEEvPT2_PKT1_SB_iiT3_)
        /*00ac*/ 	.short	0x0380
        /*00ae*/ 	.short	0x0021


	//----- nvinfo : EIATTR_SW_WAR
	.align		4
.L_200:
        /*00b0*/ 	.byte	0x04, 0x36
        /*00b2*/ 	.short	(.L_202 - .L_201)
.L_201:
        /*00b4*/ 	.word	0x00000008
.L_202:


//--------------------- .nv.info._ZN3cub18CUB_300001_SM_10006detail10radix_sort31DeviceRadixSortSingleTileKernelINS1_5radix10policy_hubIfNS0_8NullTypeEyE10Policy1000ELNS0_9SortOrderE0EfS6_yNS1_21identity_decomposer_tEEEvPKT1_PSB_PKT2_PSF_T3_iiT4_ --------------------------
	.section	.nv.info._ZN3cub18CUB_300001_SM_10006detail10radix_sort31DeviceRadixSortSingleTileKernelINS1_5radix10policy_hubIfNS0_8NullTypeEyE10Policy1000ELNS0_9SortOrderE0EfS6_yNS1_21identity_decomposer_tEEEvPKT1_PSB_PKT2_PSF_T3_iiT4_,"",@"SHT_CUDA_INFO"
	.sectionflags	@""
	.align	4


	//----- nvinfo : EIATTR_CUDA_API_VERSION
	.align		4
        /*0000*/ 	.byte	0x04, 0x37
        /*0002*/ 	.short	(.L_204 - .L_203)
.L_203:
        /*0004*/ 	.word	0x00000082


	//----- nvinfo : EIATTR_KPARAM_INFO
	.align		4
.L_204:
        /*0008*/ 	.byte	0x04, 0x17
        /*000a*/ 	.short	(.L_206 - .L_205)
.L_205:
        /*000c*/ 	.word	0x00000000
        /*0010*/ 	.short	0x0007
        /*0012*/ 	.short	0x0030
        /*0014*/ 	.byte	0x00, 0xf0, 0x05, 0x00


	//----- nvinfo : EIATTR_KPARAM_INFO
	.align		4
.L_206:
        /*0018*/ 	.byte	0x04, 0x17
        /*001a*/ 	.short	(.L_208 - .L_207)
.L_207:
        /*001c*/ 	.word	0x00000000
        /*0020*/ 	.short	0x0006
        /*0022*/ 	.short	0x002c
        /*0024*/ 	.byte	0x00, 0xf0, 0x11, 0x00


	//----- nvinfo : EIATTR_KPARAM_INFO
	.align		4
.L_208:
        /*0028*/ 	.byte	0x04, 0x17
        /*002a*/ 	.short	(.L_210 - .L_209)
.L_209:
        /*002c*/ 	.word	0x00000000
        /*0030*/ 	.short	0x0005
        /*0032*/ 	.short	0x0028
        /*0034*/ 	.byte	0x00, 0xf0, 0x11, 0x00


	//----- nvinfo : EIATTR_KPARAM_INFO
	.align		4
.L_210:
        /*0038*/ 	.byte	0x04, 0x17
        /*003a*/ 	.short	(.L_212 - .L_211)
.L_211:
        /*003c*/ 	.word	0x00000000
        /*0040*/ 	.short	0x0004
        /*0042*/ 	.short	0x0020
        /*0044*/ 	.byte	0x00, 0xf0, 0x21, 0x00


	//----- nvinfo : EIATTR_KPARAM_INFO
	.align		4
.L_212:
        /*0048*/ 	.byte	0x04, 0x17
        /*004a*/ 	.short	(.L_214 - .L_213)
.L_213:
        /*004c*/ 	.word	0x00000000
        /*0050*/ 	.short	0x0003
        /*0052*/ 	.short	0x0018
        /*0054*/ 	.byte	0x00, 0xf5, 0x21, 0x00


	//----- nvinfo : EIATTR_KPARAM_INFO
	.align		4
.L_214:
        /*0058*/ 	.byte	0x04, 0x17
        /*005a*/ 	.short	(.L_216 - .L_215)
.L_215:
        /*005c*/ 	.word	0x00000000
        /*0060*/ 	.short	0x0002
        /*0062*/ 	.short	0x0010
        /*0064*/ 	.byte	0x00, 0xf5, 0x21, 0x00


	//----- nvinfo : EIATTR_KPARAM_INFO
	.align		4
.L_216:
        /*0068*/ 	.byte	0x04, 0x17
        /*006a*/ 	.short	(.L_218 - .L_217)
.L_217:
        /*006c*/ 	.word	0x00000000
        /*0070*/ 	.short	0x0001
        /*0072*/ 	.short	0x0008
        /*0074*/ 	.byte	0x00, 0xf5, 0x21, 0x00


	//----- nvinfo : EIATTR_KPARAM_INFO
	.align		4
.L_218:
        /*0078*/ 	.byte	0x04, 0x17
        /*007a*/ 	.short	(.L_220 - .L_219)
.L_219:
        /*007c*/ 	.word	0x00000000
        /*0080*/ 	.short	0x0000
        /*0082*/ 	.short	0x0000
        /*0084*/ 	.byte	0x00, 0xf5, 0x21, 0x00


	//----- nvinfo : EIATTR_SPARSE_MMA_MASK
	.align		4
.L_220:
        /*0088*/ 	.byte	0x03, 0x50
        /*008a*/ 	.short	0x0000


	//----- nvinfo : EIATTR_MAXREG_COUNT
	.align		4
        /*008c*/ 	.byte	0x03, 0x1b
        /*008e*/ 	.short	0x00ff


	//----- nvinfo : EIATTR_NUM_BARRIERS
	.align		4
        /*0090*/ 	.byte	0x02, 0x4c
        /*0092*/ 	.byte	0x01
	.zero		1


	//----- nvinfo : EIATTR_MERCURY_ISA_VERSION
	.align		4
        /*0094*/ 	.byte	0x03, 0x5f
        /*0096*/ 	.short	0x0101


	//----- nvinfo : EIATTR_COOP_GROUP_MASK_REGIDS
	.align		4
        /*0098*/ 	.byte	0x04, 0x29
        /*009a*/ 	.short	(.L_222 - .L_221)


	//   ....[0]....
.L_221:
        /*009c*/ 	.word	0xffffffff


	//   ....[1]....
        /*00a0*/ 	.word	0xffffffff


	//   ....[2]....
        /*00a4*/ 	.word	0xffffffff


	//   ....[3]....
        /*00a8*/ 	.word	0xffffffff


	//   ....[4]....
        /*00ac*/ 	.word	0xffffffff


	//----- nvinfo : EIATTR_COOP_GROUP_INSTR_OFFSETS
	.align		4
.L_222:
        /*00b0*/ 	.byte	0x04, 0x28
        /*00b2*/ 	.short	(.L_224 - .L_223)


	//   ....[0]....
.L_223:
        /*00b4*/ 	.word	0x00001ec0


	//   ....[1]....
        /*00b8*/ 	.word	0x00001ee0


	//   ....[2]....
        /*00bc*/ 	.word	0x00001f00


	//   ....[3]....
        /*00c0*/ 	.word	0x00001f20


	//   ....[4]....
        /*00c4*/ 	.word	0x00001f40


	//----- nvinfo : EIATTR_VRC_CTA_INIT_COUNT
	.align		4
.L_224:
        /*00c8*/ 	.byte	0x02, 0x4a
	.zero		1
	.zero		1


	//----- nvinfo : EIATTR_EXIT_INSTR_OFFSETS
	.align		4
        /*00cc*/ 	.byte	0x04, 0x1c
        /*00ce*/ 	.short	(.L_226 - .L_225)


	//   ....[0]....
.L_225:
        /*00d0*/ 	.word	0x00003910


	//   ....[1]....
        /*00d4*/ 	.word	0x00003980


	//----- nvinfo : EIATTR_MAX_THREADS
	.align		4
.L_226:
        /*00d8*/ 	.byte	0x04, 0x05
        /*00da*/ 	.short	(.L_228 - .L_227)
.L_227:
        /*00dc*/ 	.word	0x00000100
        /*00e0*/ 	.word	0x00000001
        /*00e4*/ 	.word	0x00000001


	//----- nvinfo : EIATTR_CBANK_PARAM_SIZE
	.align		4
.L_228:
        /*00e8*/ 	.byte	0x03, 0x19
        /*00ea*/ 	.short	0x0031


	//----- nvinfo : EIATTR_PARAM_CBANK
	.align		4
        /*00ec*/ 	.byte	0x04, 0x0a
        /*00ee*/ 	.short	(.L_230 - .L_229)
	.align		4
.L_229:
        /*00f0*/ 	.word	index@(.nv.constant0._ZN3cub18CUB_300001_SM_10006detail10radix_sort31DeviceRadixSortSingleTileKernelINS1_5radix10policy_hubIfNS0_8NullTypeEyE10Policy1000ELNS0_9SortOrderE0EfS6_yNS1_21identity_decomposer_tEEEvPKT1_PSB_PKT2_PSF_T3_iiT4_)
        /*00f4*/ 	.short	0x0380
        /*00f6*/ 	.short	0x0031


	//----- nvinfo : EIATTR_SW_WAR
	.align		4
.L_230:
        /*00f8*/ 	.byte	0x04, 0x36
        /*00fa*/ 	.short	(.L_232 - .L_231)
.L_231:
        /*00fc*/ 	.word	0x00000008
.L_232:


//--------------------- .nv.info._ZN3cub18CUB_300001_SM_10006detail6reduce28DeviceReduceSingleTileKernelINS2_10policy_hubIfyN4cuda3std3__44plusIfEEE10Policy1000EPfSC_iS9_ffNS7_10__identityEEEvT0_T1_T2_T3_T4_T6_ --------------------------
	.section	.nv.info._ZN3cub18CUB_300001_SM_10006detail6reduce28DeviceReduceSingleTileKernelINS2_10policy_hubIfyN4cuda3std3__44plusIfEEE10Policy1000EPfSC_iS9_ffNS7_10__identityEEEvT0_T1_T2_T3_T4_T6_,"",@"SHT_CUDA_INFO"
	.sectionflags	@""
	.align	4


	//----- nvinfo : EIATTR_CUDA_API_VERSION
	.align		4
        /*0000*/ 	.byte	0x04, 0x37
        /*0002*/ 	.short	(.L_234 - .L_233)
.L_233:
        /*0004*/ 	.word	0x00000082


	//----- nvinfo : EIATTR_KPARAM_INFO
	.align		4
.L_234:
        /*0008*/ 	.byte	0x04, 0x17
        /*000a*/ 	.short	(.L_236 - .L_235)
.L_235:
        /*000c*/ 	.word	0x00000000
        /*0010*/ 	.short	0x0005
        /*0012*/ 	.short	0x001c
        /*0014*/ 	.byte	0x00, 0xf0, 0x05, 0x00


	//----- nvinfo : EIATTR_KPARAM_INFO
	.align		4
.L_236:
        /*0018*/ 	.byte	0x04, 0x17
        /*001a*/ 	.short	(.L_238 - .L_237)
.L_237:
        /*001c*/ 	.word	0x00000000
        /*0020*/ 	.short	0x0004
        /*0022*/ 	.short	0x0018
        /*0024*/ 	.byte	0x00, 0xf0, 0x11, 0x00


	//----- nvinfo : EIATTR_KPARAM_INFO
	.align		4
.L_238:
        /*0028*/ 	.byte	0x04, 0x17
        /*002a*/ 	.short	(.L_240 - .L_239)
.L_239:
        /*002c*/ 	.word	0x00000000
        /*0030*/ 	.short	0x0003
        /*0032*/ 	.short	0x0014
        /*0034*/ 	.byte	0x00, 0xf0, 0x05, 0x00


	//----- nvinfo : EIATTR_KPARAM_INFO
	.align		4
.L_240:
        /*0038*/ 	.byte	0x04, 0x17
        /*003a*/ 	.short	(.L_242 - .L_241)
.L_241:
        /*003c*/ 	.word	0x00000000
        /*0040*/ 	.short	0x0002
        /*0042*/ 	.short	0x0010
        /*0044*/ 	.byte	0x00, 0xf0, 0x11, 0x00


	//----- nvinfo : EIATTR_KPARAM_INFO
	.align		4
.L_242:
        /*0048*/ 	.byte	0x04, 0x17
        /*004a*/ 	.short	(.L_244 - .L_243)
.L_243:
        /*004c*/ 	.word	0x00000000
        /*0050*/ 	.short	0x0001
        /*0052*/ 	.short	0x0008
        /*0054*/ 	.byte	0x00, 0xf5, 0x21, 0x00


	//----- nvinfo : EIATTR_KPARAM_INFO
	.align		4
.L_244:
        /*0058*/ 	.byte	0x04, 0x17
        /*005a*/ 	.short	(.L_246 - .L_245)
.L_245:
        /*005c*/ 	.word	0x00000000
        /*0060*/ 	.short	0x0000
        /*0062*/ 	.short	0x0000
        /*0064*/ 	.byte	0x00, 0xf5, 0x21, 0x00


	//----- nvinfo : EIATTR_SPARSE_MMA_MASK
	.align		4
.L_246:
        /*0068*/ 	.byte	0x03, 0x50
        /*006a*/ 	.short	0x0000


	//----- nvinfo : EIATTR_MAXREG_COUNT
	.align		4
        /*006c*/ 	.byte	0x03, 0x1b
        /*006e*/ 	.short	0x00ff


	//----- nvinfo : EIATTR_NUM_BARRIERS
	.align		4
        /*0070*/ 	.byte	0x02, 0x4c
        /*0072*/ 	.byte	0x01
	.zero		1


	//----- nvinfo : EIATTR_MERCURY_ISA_VERSION
	.align		4
        /*0074*/ 	.byte	0x03, 0x5f
        /*0076*/ 	.short	0x0101


	//----- nvinfo : EIATTR_COOP_GROUP_MASK_REGIDS
	.align		4
        /*0078*/ 	.byte	0x04, 0x29
        /*007a*/ 	.short	(.L_248 - .L_247)


	//   ....[0]....
.L_247:
        /*007c*/ 	.word	0xffffffff


	//   ....[1]....
        /*0080*/ 	.word	0xffffffff


	//   ....[2]....
        /*0084*/ 	.word	0xffffffff


	//   ....[3]....
        /*0088*/ 	.word	0xffffffff


	//   ....[4]....
        /*008c*/ 	.word	0xffffffff


	//   ....[5]....
        /*0090*/ 	.word	0xffffffff


	//   ....[6]....
        /*0094*/ 	.word	0xffffffff


	//   ....[7]....
        /*0098*/ 	.word	0xffffffff


	//   ....[8]....
        /*009c*/ 	.word	0xffffffff


	//   ....[9]....
        /*00a0*/ 	.word	0xffffffff


	//   ....[10]....
        /*00a4*/ 	.word	0xffffffff


	//   ....[11]....
        /*00a8*/ 	.word	0xffffffff


	//   ....[12]....
        /*00ac*/ 	.word	0xffffffff


	//   ....[13]....
        /*00b0*/ 	.word	0xffffffff


	//   ....[14]....
        /*00b4*/ 	.word	0xffffffff


	//   ....[15]....
        /*00b8*/ 	.word	0xffffffff


	//   ....[16]....
        /*00bc*/ 	.word	0xffffffff


	//   ....[17]....
        /*00c0*/ 	.word	0xffffffff


	//   ....[18]....
        /*00c4*/ 	.word	0xffffffff


	//   ....[19]....
        /*00c8*/ 	.word	0xffffffff


	//   ....[20]....
        /*00cc*/ 	.word	0xffffffff


	//   ....[21]....
        /*00d0*/ 	.word	0xffffffff


	//   ....[22]....
        /*00d4*/ 	.word	0xffffffff


	//   ....[23]....
        /*00d8*/ 	.word	0xffffffff


	//   ....[24]....
        /*00dc*/ 	.word	0xffffffff


	//   ....[25]....
        /*00e0*/ 	.word	0xffffffff


	//   ....[26]....
        /*00e4*/ 	.word	0xffffffff


	//   ....[27]....
        /*00e8*/ 	.word	0xffffffff


	//   ....[28]....
        /*00ec*/ 	.word	0xffffffff


	//   ....[29]....
        /*00f0*/ 	.word	0xffffffff


	//----- nvinfo : EIATTR_COOP_GROUP_INSTR_OFFSETS
	.align		4
.L_248:
        /*00f4*/ 	.byte	0x04, 0x28
        /*00f6*/ 	.short	(.L_250 - .L_249)


	//   ....[0]....
.L_249:
        /*00f8*/ 	.word	0x00000980


	//   ....[1]....
        /*00fc*/ 	.word	0x000009e0


	//   ....[2]....
        /*0100*/ 	.word	0x00000a50


	//   ....[3]....
        /*0104*/ 	.word	0x00000aa0


	//   ....[4]....
        /*0108*/ 	.word	0x00000ad0


	//   ....[5]....
        /*010c*/ 	.word	0x00000c90


	//   ....[6]....
        /*0110*/ 	.word	0x00000d20


	//   ....[7]....
        /*0114*/ 	.word	0x00000d60


	//   ....[8]....
        /*0118*/ 	.word	0x00000db0


	//   ....[9]....
        /*011c*/ 	.word	0x00000df0


	//   ....[10]....
        /*0120*/ 	.word	0x00001c00


	//   ....[11]....
        /*0124*/ 	.word	0x00001c80


	//   ....[12]....
        /*0128*/ 	.word	0x00001cd0


	//   ....[13]....
        /*012c*/ 	.word	0x00001d10


	//   ....[14]....
        /*0130*/ 	.word	0x00001d40


	//   ....[15]....
        /*0134*/ 	.word	0x00002700


	//   ....[16]....
        /*0138*/ 	.word	0x00002760


	//   ....[17]....
        /*013c*/ 	.word	0x000027d0


	//   ....[18]....
        /*0140*/ 	.word	0x00002820


	//   ....[19]....
        /*0144*/ 	.word	0x00002850


	//   ....[20]....
        /*0148*/ 	.word	0x00002a10


	//   ....[21]....
        /*014c*/ 	.word	0x00002a90


	//   ....[22]....
        /*0150*/ 	.word	0x00002ad0


	//   ....[23]....
        /*0154*/ 	.word	0x00002b10


	//   ....[24]....
        /*0158*/ 	.word	0x00002b70


	//   ....[25]....
        /*015c*/ 	.word	0x00003b00


	//   ....[26]....
        /*0160*/ 	.word	0x00003b80


	//   ....[27]....
        /*0164*/ 	.word	0x00003bd0


	//   ....[28]....
        /*0168*/ 	.word	0x00003c10


	//   ....[29]....
        /*016c*/ 	.word	0x00003c40


	//----- nvinfo : EIATTR_VRC_CTA_INIT_COUNT
	.align		4
.L_250:
        /*0170*/ 	.byte	0x02, 0x4a
	.zero		1
	.zero		1


	//----- nvinfo : EIATTR_EXIT_INSTR_OFFSETS
	.align		4
        /*0174*/ 	.byte	0x04, 0x1c
        /*0176*/ 	.short	(.L_252 - .L_251)


	//   ....[0]....
.L_251:
        /*0178*/ 	.word	0x00000080


	//   ....[1]....
        /*017c*/ 	.word	0x000000c0


	//   ....[2]....
        /*0180*/ 	.word	0x00003d90


	//   ....[3]....
        /*0184*/ 	.word	0x00003de0


	//----- nvinfo : EIATTR_MAX_THREADS
	.align		4
.L_252:
        /*0188*/ 	.byte	0x04, 0x05
        /*018a*/ 	.short	(.L_254 - .L_253)
.L_253:
        /*018c*/ 	.word	0x00000100
        /*0190*/ 	.word	0x00000001
        /*0194*/ 	.word	0x00000001


	//----- nvinfo : EIATTR_CRS_STACK_SIZE
	.align		4
.L_254:
        /*0198*/ 	.byte	0x04, 0x1e
        /*019a*/ 	.short	(.L_256 - .L_255)
.L_255:
        /*019c*/ 	.word	0x00000000


	//----- nvinfo : EIATTR_CBANK_PARAM_SIZE
	.align		4
.L_256:
        /*01a0*/ 	.byte	0x03, 0x19
        /*01a2*/ 	.short	0x001d


	//----- nvinfo : EIATTR_PARAM_CBANK
	.align		4
        /*01a4*/ 	.byte	0x04, 0x0a
        /*01a6*/ 	.short	(.L_258 - .L_257)
	.align		4
.L_257:
        /*01a8*/ 	.word	index@(.nv.constant0._ZN3cub18CUB_300001_SM_10006detail6reduce28DeviceReduceSingleTileKernelINS2_10policy_hubIfyN4cuda3std3__44plusIfEEE10Policy1000EPfSC_iS9_ffNS7_10__identityEEEvT0_T1_T2_T3_T4_T6_)
        /*01ac*/ 	.short	0x0380
        /*01ae*/ 	.short	0x001d


	//----- nvinfo : EIATTR_SW_WAR
	.align		4
.L_258:
        /*01b0*/ 	.byte	0x04, 0x36
        /*01b2*/ 	.short	(.L_260 - .L_259)
.L_259:
        /*01b4*/ 	.word	0x00000008
.L_260:


//--------------------- .nv.info._ZN3cub18CUB_300001_SM_10006detail6reduce18DeviceReduceKernelINS2_10policy_hubIfyN4cuda3std3__44plusIfEEE10Policy1000EN6thrust24THRUST_300001_SM_1000_NS6detail15normal_iteratorINSD_10device_ptrIfEEEEyS9_fNS7_10__identityEEEvT0_PT3_T1_NS0_13GridEvenShareISN_EET2_T4_ --------------------------
	.section	.nv.info._ZN3cub18CUB_300001_SM_10006detail6reduce18DeviceReduceKernelINS2_10policy_hubIfyN4cuda3std3__44plusIfEEE10Policy1000EN6thrust24THRUST_300001_SM_1000_NS6detail15normal_iteratorINSD_10device_ptrIfEEEEyS9_fNS7_10__identityEEEvT0_PT3_T1_NS0_13GridEvenShareISN_EET2_T4_,"",@"SHT_CUDA_INFO"
	.sectionflags	@""
	.align	4


	//----- nvinfo : EIATTR_CUDA_API_VERSION
	.align		4
        /*0000*/ 	.byte	0x04, 0x37
        /*0002*/ 	.short	(.L_262 - .L_261)
.L_261:
        /*0004*/ 	.word	0x00000082


	//----- nvinfo : EIATTR_KPARAM_INFO
	.align		4
.L_262:
        /*0008*/ 	.byte	0x04, 0x17
        /*000a*/ 	.short	(.L_264 - .L_263)
.L_263:
        /*000c*/ 	.word	0x00000000
        /*0010*/ 	.short	0x0005
        /*0012*/ 	.short	0x0061
        /*0014*/ 	.byte	0x00, 0xf0, 0x05, 0x00


	//----- nvinfo : EIATTR_KPARAM_INFO
	.align		4
.L_264:
        /*0018*/ 	.byte	0x04, 0x17
        /*001a*/ 	.short	(.L_266 - .L_265)
.L_265:
        /*001c*/ 	.word	0x00000000
        /*0020*/ 	.short	0x0004
        /*0022*/ 	.short	0x0060
        /*0024*/ 	.byte	0x00, 0xf0, 0x05, 0x00


	//----- nvinfo : EIATTR_KPARAM_INFO
	.align		4
.L_266:
        /*0028*/ 	.byte	0x04, 0x17
        /*002a*/ 	.short	(.L_268 - .L_267)
.L_267:
        /*002c*/ 	.word	0x00000000
        /*0030*/ 	.short	0x0003
        /*0032*/ 	.short	0x0018
        /*0034*/ 	.byte	0x00, 0xf0, 0x21, 0x01


	//----- nvinfo : EIATTR_KPARAM_INFO
	.align		4
.L_268:
        /*0038*/ 	.byte	0x04, 0x17
        /*003a*/ 	.short	(.L_270 - .L_269)
.L_269:
        /*003c*/ 	.word	0x00000000
        /*0040*/ 	.short	0x0002
        /*0042*/ 	.short	0x0010
        /*0044*/ 	.byte	0x00, 0xf0, 0x21, 0x00


	//----- nvinfo : EIATTR_KPARAM_INFO
	.align		4
.L_270:
        /*0048*/ 	.byte	0x04, 0x17
        /*004a*/ 	.short	(.L_272 - .L_271)
.L_271:
        /*004c*/ 	.word	0x00000000
        /*0050*/ 	.short	0x0001
        /*0052*/ 	.short	0x0008
        /*0054*/ 	.byte	0x00, 0xf5, 0x21, 0x00


	//----- nvinfo : EIATTR_KPARAM_INFO
	.align		4
.L_272:
        /*0058*/ 	.byte	0x04, 0x17
        /*005a*/ 	.short	(.L_274 - .L_273)
.L_273:
        /*005c*/ 	.word	0x00000000
        /*0060*/ 	.short	0x0000
        /*0062*/ 	.short	0x0000
        /*0064*/ 	.byte	0x00, 0xf0, 0x21, 0x00


	//----- nvinfo : EIATTR_SPARSE_MMA_MASK
	.align		4
.L_274:
        /*0068*/ 	.byte	0x03, 0x50
        /*006a*/ 	.short	0x0000


	//----- nvinfo : EIATTR_MAXREG_COUNT
	.align		4
        /*006c*/ 	.byte	0x03, 0x1b
        /*006e*/ 	.short	0x00ff


	//----- nvinfo : EIATTR_NUM_BARRIERS
	.align		4
        /*0070*/ 	.byte	0x02, 0x4c
        /*0072*/ 	.byte	0x01
	.zero		1


	//----- nvinfo : EIATTR_MERCURY_ISA_VERSION
	.align		4
        /*0074*/ 	.byte	0x03, 0x5f
        /*0076*/ 	.short	0x0101


	//----- nvinfo : EIATTR_COOP_GROUP_MASK_REGIDS
	.align		4
        /*0078*/ 	.byte	0x04, 0x29
        /*007a*/ 	.short	(.L_276 - .L_275)


	//   ....[0]....
.L_275:
        /*007c*/ 	.word	0xffffffff


	//   ....[1]....
        /*0080*/ 	.word	0xffffffff


	//   ....[2]....
        /*0084*/ 	.word	0xffffffff


	//   ....[3]....
        /*0088*/ 	.word	0xffffffff


	//   ....[4]....
        /*008c*/ 	.word	0xffffffff


	//   ....[5]....
        /*0090*/ 	.word	0xffffffff


	//   ....[6]....
        /*0094*/ 	.word	0xffffffff


	//   ....[7]....
        /*0098*/ 	.word	0xffffffff


	//   ....[8]....
        /*009c*/ 	.word	0xffffffff


	//   ....[9]....
        /*00a0*/ 	.word	0xffffffff


	//   ....[10]....
        /*00a4*/ 	.word	0xffffffff


	//   ....[11]....
        /*00a8*/ 	.word	0xffffffff


	//   ....[12]....
        /*00ac*/ 	.word	0xffffffff


	//   ....[13]....
        /*00b0*/ 	.word	0xffffffff


	//   ....[14]....
        /*00b4*/ 	.word	0xffffffff


	//----- nvinfo : EIATTR_COOP_GROUP_INSTR_OFFSETS
	.align		4
.L_276:
        /*00b8*/ 	.byte	0x04, 0x28
        /*00ba*/ 	.short	(.L_278 - .L_277)


	//   ....[0]....
.L_277:
        /*00bc*/ 	.word	0x000009c0


	//   ....[1]....
        /*00c0*/ 	.word	0x00000a20


	//   ....[2]....
        /*00c4*/ 	.word	0x00000a90


	//   ....[3]....
        /*00c8*/ 	.word	0x00000ae0


	//   ....[4]....
        /*00cc*/ 	.word	0x00000b10


	//   ....[5]....
        /*00d0*/ 	.word	0x00000cd0


	//   ....[6]....
        /*00d4*/ 	.word	0x00000d60


	//   ....[7]....
        /*00d8*/ 	.word	0x00000dd0


	//   ....[8]....
        /*00dc*/ 	.word	0x00000e20


	//   ....[9]....
        /*00e0*/ 	.word	0x00000e50


	//   ....[10]....
        /*00e4*/ 	.word	0x00002030


	//   ....[11]....
        /*00e8*/ 	.word	0x000020c0


	//   ....[12]....
        /*00ec*/ 	.word	0x00002110


	//   ....[13]....
        /*00f0*/ 	.word	0x00002150


	//   ....[14]....
        /*00f4*/ 	.word	0x00002180


	//----- nvinfo : EIATTR_VRC_CTA_INIT_COUNT
	.align		4
.L_278:
        /*00f8*/ 	.byte	0x02, 0x4a
	.zero		1
	.zero		1


	//----- nvinfo : EIATTR_EXIT_INSTR_OFFSETS
	.align		4
        /*00fc*/ 	.byte	0x04, 0x1c
        /*00fe*/ 	.short	(.L_280 - .L_279)


	//   ....[0]....
.L_279:
        /*0100*/ 	.word	0x000022d0


	//   ....[1]....
        /*0104*/ 	.word	0x00002330


	//----- nvinfo : EIATTR_MAX_THREADS
	.align		4
.L_280:
        /*0108*/ 	.byte	0x04, 0x05
        /*010a*/ 	.short	(.L_282 - .L_281)
.L_281:
        /*010c*/ 	.word	0x00000100
        /*0110*/ 	.word	0x00000001
        /*0114*/ 	.word	0x00000001


	//----- nvinfo : EIATTR_CRS_STACK_SIZE
	.align		4
.L_282:
        /*0118*/ 	.byte	0x04, 0x1e
        /*011a*/ 	.short	(.L_284 - .L_283)
.L_283:
        /*011c*/ 	.word	0x00000000


	//----- nvinfo : EIATTR_CBANK_PARAM_SIZE
	.align		4
.L_284:
        /*0120*/ 	.byte	0x03, 0x19
        /*0122*/ 	.short	0x0062


	//----- nvinfo : EIATTR_PARAM_CBANK
	.align		4
        /*0124*/ 	.byte	0x04, 0x0a
        /*0126*/ 	.short	(.L_286 - .L_285)
	.align		4
.L_285:
        /*0128*/ 	.word	index@(.nv.constant0._ZN3cub18CUB_300001_SM_10006detail6reduce18DeviceReduceKernelINS2_10policy_hubIfyN4cuda3std3__44plusIfEEE10Policy1000EN6thrust24THRUST_300001_SM_1000_NS6detail15normal_iteratorINSD_10device_ptrIfEEEEyS9_fNS7_10__identityEEEvT0_PT3_T1_NS0_13GridEvenShareISN_EET2_T4_)
        /*012c*/ 	.short	0x0380
        /*012e*/ 	.short	0x0062


	//----- nvinfo : EIATTR_SW_WAR
	.align		4
.L_286:
        /*0130*/ 	.byte	0x04, 0x36
        /*0132*/ 	.short	(.L_288 - .L_287)
.L_287:
        /*0134*/ 	.word	0x00000008
.L_288:


//--------------------- .nv.info._ZN3cub18CUB_300001_SM_10006detail6reduce28DeviceReduceSingleTileKernelINS2_10policy_hubIfyN4cuda3std3__44plusIfEEE10Policy1000EN6thrust24THRUST_300001_SM_1000_NS6detail15normal_iteratorINSD_10device_ptrIfEEEEPfyS9_ffNS7_10__identityEEEvT0_T1_T2_T3_T4_T6_ --------------------------
	.section	.nv.info._ZN3cub18CUB_300001_SM_10006detail6reduce28DeviceReduceSingleTileKernelINS2_10policy_hubIfyN4cuda3std3__44plusIfEEE10Policy1000EN6thrust24THRUST_300001_SM_1000_NS6detail15normal_iteratorINSD_10device_ptrIfEEEEPfyS9_ffNS7_10__identityEEEvT0_T1_T2_T3_T4_T6_,"",@"SHT_CUDA_INFO"
	.sectionflags	@""
	.align	4


	//----- nvinfo : EIATTR_CUDA_API_VERSION
	.align		4
        /*0000*/ 	.byte	0x04, 0x37
        /*0002*/ 	.short	(.L_290 - .L_289)
.L_289:
        /*0004*/ 	.word	0x00000082


	//----- nvinfo : EIATTR_KPARAM_INFO
	.align		4
.L_290:
        /*0008*/ 	.byte	0x04, 0x17
        /*000a*/ 	.short	(.L_292 - .L_291)
.L_291:
        /*000c*/ 	.word	0x00000000
        /*0010*/ 	.short	0x0005
        /*0012*/ 	.short	0x0020
        /*0014*/ 	.byte	0x00, 0xf0, 0x05, 0x00


	//----- nvinfo : EIATTR_KPARAM_INFO
	.align		4
.L_292:
        /*0018*/ 	.byte	0x04, 0x17
        /*001a*/ 	.short	(.L_294 - .L_293)
.L_293:
        /*001c*/ 	.word	0x00000000
        /*0020*/ 	.short	0x0004
        /*0022*/ 	.short	0x001c
        /*0024*/ 	.byte	0x00, 0xf0, 0x11, 0x00


	//----- nvinfo : EIATTR_KPARAM_INFO
	.align		4
.L_294:
        /*0028*/ 	.byte	0x04, 0x17
        /*002a*/ 	.short	(.L_296 - .L_295)
.L_295:
        /*002c*/ 	.word	0x00000000
        /*0030*/ 	.short	0x0003
        /*0032*/ 	.short	0x0018
        /*0034*/ 	.byte	0x00, 0xf0, 0x05, 0x00


	//----- nvinfo : EIATTR_KPARAM_INFO
	.align		4
.L_296:
        /*0038*/ 	.byte	0x04, 0x17
        /*003a*/ 	.short	(.L_298 - .L_297)
.L_297:
        /*003c*/ 	.word	0x00000000
        /*0040*/ 	.short	0x0002
        /*0042*/ 	.short	0x0010
        /*0044*/ 	.byte	0x00, 0xf0, 0x21, 0x00


	//----- nvinfo : EIATTR_KPARAM_INFO
	.align		4
.L_298:
        /*0048*/ 	.byte	0x04, 0x17
        /*004a*/ 	.short	(.L_300 - .L_299)
.L_299:
        /*004c*/ 	.word	0x00000000
        /*0050*/ 	.short	0x0001
        /*0052*/ 	.short	0x0008
        /*0054*/ 	.byte	0x00, 0xf5, 0x21, 0x00


	//----- nvinfo : EIATTR_KPARAM_INFO
	.align		4
.L_300:
        /*0058*/ 	.byte	0x04, 0x17
        /*005a*/ 	.short	(.L_302 - .L_301)
.L_301:
        /*005c*/ 	.word	0x00000000
        /*0060*/ 	.short	0x0000
        /*0062*/ 	.short	0x0000
        /*0064*/ 	.byte	0x00, 0xf0, 0x21, 0x00


	//----- nvinfo : EIATTR_SPARSE_MMA_MASK
	.align		4
.L_302:
        /*0068*/ 	.byte	0x03, 0x50
        /*006a*/ 	.short	0x0000


	//----- nvinfo : EIATTR_MAXREG_COUNT
	.align		4
        /*006c*/ 	.byte	0x03, 0x1b
        /*006e*/ 	.short	0x00ff


	//----- nvinfo : EIATTR_NUM_BARRIERS
	.align		4
        /*0070*/ 	.byte	0x02, 0x4c
        /*0072*/ 	.byte	0x01
	.zero		1


	//----- nvinfo : EIATTR_MERCURY_ISA_VERSION
	.align		4
        /*0074*/ 	.byte	0x03, 0x5f
        /*0076*/ 	.short	0x0101


	//----- nvinfo : EIATTR_COOP_GROUP_MASK_REGIDS
	.align		4
        /*0078*/ 	.byte	0x04, 0x29
        /*007a*/ 	.short	(.L_304 - .L_303)


	//   ....[0]....
.L_303:
        /*007c*/ 	.word	0xffffffff


	//   ....[1]....
        /*0080*/ 	.word	0xffffffff


	//   ....[2]....
        /*0084*/ 	.word	0xffffffff


	//   ....[3]....
        /*0088*/ 	.word	0xffffffff


	//   ....[4]....
        /*008c*/ 	.word	0xffffffff


	//   ....[5]....
        /*0090*/ 	.word	0xffffffff


	//   ....[6]....
        /*0094*/ 	.word	0xffffffff


	//   ....[7]....
        /*0098*/ 	.word	0xffffffff


	//   ....[8]....
        /*009c*/ 	.word	0xffffffff


	//   ....[9]....
        /*00a0*/ 	.word	0xffffffff


	//   ....[10]....
        /*00a4*/ 	.word	0xffffffff


	//   ....[11]....
        /*00a8*/ 	.word	0xffffffff


	//   ....[12]....
        /*00ac*/ 	.word	0xffffffff


	//   ....[13]....
        /*00b0*/ 	.word	0xffffffff


	//   ....[14]....
        /*00b4*/ 	.word	0xffffffff


	//----- nvinfo : EIATTR_COOP_GROUP_INSTR_OFFSETS
	.align		4
.L_304:
        /*00b8*/ 	.byte	0x04, 0x28
        /*00ba*/ 	.short	(.L_306 - .L_305)


	//   ....[0]....
.L_305:
        /*00bc*/ 	.word	0x00000930


	//   ....[1]....
        /*00c0*/ 	.word	0x00000990


	//   ....[2]....
        /*00c4*/ 	.word	0x00000a00


	//   ....[3]....
        /*00c8*/ 	.word	0x00000a50


	//   ....[4]....
        /*00cc*/ 	.word	0x00000a80


	//   ....[5]....
        /*00d0*/ 	.word	0x00000c40


	//   ....[6]....
        /*00d4*/ 	.word	0x00000cd0


	//   ....[7]....
        /*00d8*/ 	.word	0x00000d20


	//   ....[8]....
        /*00dc*/ 	.word	0x00000d60


	//   ....[9]....
        /*00e0*/ 	.word	0x00000da0


	//   ....[10]....
        /*00e4*/ 	.word	0x00001dc0


	//   ....[11]....
        /*00e8*/ 	.word	0x00001e40


	//   ....[12]....
        /*00ec*/ 	.word	0x00001e90


	//   ....[13]....
        /*00f0*/ 	.word	0x00001ed0


	//   ....[14]....
        /*00f4*/ 	.word	0x00001f00


	//----- nvinfo : EIATTR_VRC_CTA_INIT_COUNT
	.align		4
.L_306:
        /*00f8*/ 	.byte	0x02, 0x4a
	.zero		1
	.zero		1


	//----- nvinfo : EIATTR_EXIT_INSTR_OFFSETS
	.align		4
        /*00fc*/ 	.byte	0x04, 0x1c
        /*00fe*/ 	.short	(.L_308 - .L_307)


	//   ....[0]....
.L_307:
        /*0100*/ 	.word	0x000000a0


	//   ....[1]....
        /*0104*/ 	.word	0x000000e0


	//   ....[2]....
        /*0108*/ 	.word	0x00002040


	//   ....[3]....
        /*010c*/ 	.word	0x00002090


	//----- nvinfo : EIATTR_MAX_THREADS
	.align		4
.L_308:
        /*0110*/ 	.byte	0x04, 0x05
        /*0112*/ 	.short	(.L_310 - .L_309)
.L_309:
        /*0114*/ 	.word	0x00000100
        /*0118*/ 	.word	0x00000001
        /*011c*/ 	.word	0x00000001


	//----- nvinfo : EIATTR_CRS_STACK_SIZE
	.align		4
.L_310:
        /*0120*/ 	.byte	0x04, 0x1e
        /*0122*/ 	.short	(.L_312 - .L_311)
.L_311:
        /*0124*/ 	.word	0x00000000


	//----- nvinfo : EIATTR_CBANK_PARAM_SIZE
	.align		4
.L_312:
        /*0128*/ 	.byte	0x03, 0x19
        /*012a*/ 	.short	0x0021


	//----- nvinfo : EIATTR_PARAM_CBANK
	.align		4
        /*012c*/ 	.byte	0x04, 0x0a
        /*012e*/ 	.short	(.L_314 - .L_313)
	.align		4
.L_313:
        /*0130*/ 	.word	index@(.nv.constant0._ZN3cub18CUB_300001_SM_10006detail6reduce28DeviceReduceSingleTileKernelINS2_10policy_hubIfyN4cuda3std3__44plusIfEEE10Policy1000EN6thrust24THRUST_300001_SM_1000_NS6detail15normal_iteratorINSD_10device_ptrIfEEEEPfyS9_ffNS7_10__identityEEEvT0_T1_T2_T3_T4_T6_)
        /*0134*/ 	.short	0x0380
        /*0136*/ 	.short	0x0021


	//----- nvinfo : EIATTR_SW_WAR
	.align		4
.L_314:
        /*0138*/ 	.byte	0x04, 0x36
        /*013a*/ 	.short	(.L_316 - .L_315)
.L_315:
        /*013c*/ 	.word	0x00000008
.L_316:


//--------------------- .nv.info._ZN3cub18CUB_300001_SM_10006detail6reduce28DeviceReduceSingleTileKernelINS2_10policy_hubIfjN4cuda3std3__44plusIfEEE10Policy1000EPfSC_iS9_ffNS7_10__identityEEEvT0_T1_T2_T3_T4_T6_ --------------------------
	.section	.nv.info._ZN3cub18CUB_300001_SM_10006detail6reduce28DeviceReduceSingleTileKernelINS2_10policy_hubIfjN4cuda3std3__44plusIfEEE10Policy1000EPfSC_iS9_ffNS7_10__identityEEEvT0_T1_T2_T3_T4_T6_,"",@"SHT_CUDA_INFO"
	.sectionflags	@""
	.align	4


	//----- nvinfo : EIATTR_CUDA_API_VERSION
	.align		4
        /*0000*/ 	.byte	0x04, 0x37
        /*0002*/ 	.short	(.L_318 - .L_317)
.L_317:
        /*0004*/ 	.word	0x00000082


	//----- nvinfo : EIATTR_KPARAM_INFO
	.align		4
.L_318:
        /*0008*/ 	.byte	0x04, 0x17
        /*000a*/ 	.short	(.L_320 - .L_319)
.L_319:
        /*000c*/ 	.word	0x00000000
        /*0010*/ 	.short	0x0005
        /*0012*/ 	.short	0x001c
        /*0014*/ 	.byte	0x00, 0xf0, 0x05, 0x00


	//----- nvinfo : EIATTR_KPARAM_INFO
	.align		4
.L_320:
        /*0018*/ 	.byte	0x04, 0x17
        /*001a*/ 	.short	(.L_322 - .L_321)
.L_321:
        /*001c*/ 	.word	0x00000000
        /*0020*/ 	.short	0x0004
        /*0022*/ 	.short	0x0018
        /*0024*/ 	.byte	0x00, 0xf0, 0x11, 0x00


	//----- nvinfo : EIATTR_KPARAM_INFO
	.align		4
.L_322:
        /*0028*/ 	.byte	0x04, 0x17
        /*002a*/ 	.short	(.L_324 - .L_323)
.L_323:
        /*002c*/ 	.word	0x00000000
        /*0030*/ 	.short	0x0003
        /*0032*/ 	.short	0x0014
        /*0034*/ 	.byte	0x00, 0xf0, 0x05, 0x00


	//----- nvinfo : EIATTR_KPARAM_INFO
	.align		4
.L_324:
        /*0038*/ 	.byte	0x04, 0x17
        /*003a*/ 	.short	(.L_326 - .L_325)
.L_325:
        /*003c*/ 	.word	0x00000000
        /*0040*/ 	.short	0x0002
        /*0042*/ 	.short	0x0010
        /*0044*/ 	.byte	0x00, 0xf0, 0x11, 0x00


	//----- nvinfo : EIATTR_KPARAM_INFO
	.align		4
.L_326:
        /*0048*/ 	.byte	0x04, 0x17
        /*004a*/ 	.short	(.L_328 - .L_327)
.L_327:
        /*004c*/ 	.word	0x00000000
        /*0050*/ 	.short	0x0001
        /*0052*/ 	.short	0x0008
        /*0054*/ 	.byte	0x00, 0xf5, 0x21, 0x00


	//----- nvinfo : EIATTR_KPARAM_INFO
	.align		4
.L_328:
        /*0058*/ 	.byte	0x04, 0x17
        /*005a*/ 	.short	(.L_330 - .L_329)
.L_329:
        /*005c*/ 	.word	0x00000000
        /*0060*/ 	.short	0x0000
        /*0062*/ 	.short	0x0000
        /*0064*/ 	.byte	0x00, 0xf5, 0x21, 0x00


	//----- nvinfo : EIATTR_SPARSE_MMA_MASK
	.align		4
.L_330:
        /*0068*/ 	.byte	0x03, 0x50
        /*006a*/ 	.short	0x0000


	//----- nvinfo : EIATTR_MAXREG_COUNT
	.align		4
        /*006c*/ 	.byte	0x03, 0x1b
        /*006e*/ 	.short	0x0080


	//----- nvinfo : EIATTR_NUM_BARRIERS
	.align		4
        /*0070*/ 	.byte	0x02, 0x4c
        /*0072*/ 	.byte	0x01
	.zero		1


	//----- nvinfo : EIATTR_MERCURY_ISA_VERSION
	.align		4
        /*0074*/ 	.byte	0x03, 0x5f
        /*0076*/ 	.short	0x0101


	//----- nvinfo : EIATTR_UNUSED_LOAD_BYTE_OFFSET
	.align		4
        /*0078*/ 	.byte	0x04, 0x44
        /*007a*/ 	.short	(.L_332 - .L_331)


	//   ....[0]....
.L_331:
        /*007c*/ 	.word	0x00000b70
        /*0080*/ 	.word	0x0000fff0


	//   ....[1]....
        /*0084*/ 	.word	0x00000f80
        /*0088*/ 	.word	0x0000fff0


	//   ....[2]....
        /*008c*/ 	.word	0x00002010
        /*0090*/ 	.word	0x0000fff0


	//   ....[3]....
        /*0094*/ 	.word	0x00002bb0
        /*0098*/ 	.word	0x0000fff0


	//   ....[4]....
        /*009c*/ 	.word	0x00002fc0
        /*00a0*/ 	.word	0x0000fff0


	//   ....[5]....
        /*00a4*/ 	.word	0x00004140
        /*00a8*/ 	.word	0x0000fff0


	//----- nvinfo : EIATTR_COOP_GROUP_MASK_REGIDS
	.align		4
.L_332:
        /*00ac*/ 	.byte	0x04, 0x29
        /*00ae*/ 	.short	(.L_334 - .L_333)


	//   ....[0]....
.L_333:
        /*00b0*/ 	.word	0xffffffff


	//   ....[1]....
        /*00b4*/ 	.word	0xffffffff


	//   ....[2]....
        /*00b8*/ 	.word	0xffffffff


	//   ....[3]....
        /*00bc*/ 	.word	0xffffffff


	//   ....[4]....
        /*00c0*/ 	.word	0xffffffff


	//   ....[5]....
        /*00c4*/ 	.word	0xffffffff


	//   ....[6]....
        /*00c8*/ 	.word	0xffffffff


	//   ....[7]....
        /*00cc*/ 	.word	0xffffffff


	//   ....[8]....
        /*00d0*/ 	.word	0xffffffff


	//   ....[9]....
        /*00d4*/ 	.word	0xffffffff


	//   ....[10]....
        /*00d8*/ 	.word	0xffffffff


	//   ....[11]....
        /*00dc*/ 	.word	0xffffffff


	//   ....[12]....
        /*00e0*/ 	.word	0xffffffff


	//   ....[13]....
        /*00e4*/ 	.word	0xffffffff


	//   ....[14]....
        /*00e8*/ 	.word	0xffffffff


	//   ....[15]....
        /*00ec*/ 	.word	0xffffffff


	//   ....[16]....
        /*00f0*/ 	.word	0xffffffff


	//   ....[17]....
        /*00f4*/ 	.word	0xffffffff


	//   ....[18]....
        /*00f8*/ 	.word	0xffffffff


	//   ....[19]....
        /*00fc*/ 	.word	0xffffffff


	//   ....[20]....
        /*0100*/ 	.word	0xffffffff


	//   ....[21]....
        /*0104*/ 	.word	0xffffffff


	//   ....[22]....
        /*0108*/ 	.word	0xffffffff


	//   ....[23]....
        /*010c*/ 	.word	0xffffffff


	//   ....[24]....
        /*0110*/ 	.word	0xffffffff


	//   ....[25]....
        /*0114*/ 	.word	0xffffffff


	//   ....[26]....
        /*0118*/ 	.word	0xffffffff


	//   ....[27]....
        /*011c*/ 	.word	0xffffffff


	//   ....[28]....
        /*0120*/ 	.word	0xffffffff


	//   ....[29]....
        /*0124*/ 	.word	0xffffffff


	//----- nvinfo : EIATTR_COOP_GROUP_INSTR_OFFSETS
	.align		4
.L_334:
        /*0128*/ 	.byte	0x04, 0x28
        /*012a*/ 	.short	(.L_336 - .L_335)


	//   ....[0]....
.L_335:
        /*012c*/ 	.word	0x00000980


	//   ....[1]....
        /*0130*/ 	.word	0x000009e0


	//   ....[2]....
        /*0134*/ 	.word	0x00000a50


	//   ....[3]....
        /*0138*/ 	.word	0x00000aa0


	//   ....[4]....
        /*013c*/ 	.word	0x00000ad0


	//   ....[5]....
        /*0140*/ 	.word	0x00000d20


	//   ....[6]....
        /*0144*/ 	.word	0x00000db0


	//   ....[7]....
        /*0148*/ 	.word	0x00000df0


	//   ....[8]....
        /*014c*/ 	.word	0x00000e40


	//   ....[9]....
        /*0150*/ 	.word	0x00000e80


	//   ....[10]....
        /*0154*/ 	.word	0x00001e30


	//   ....[11]....
        /*0158*/ 	.word	0x00001eb0


	//   ....[12]....
        /*015c*/ 	.word	0x00001f00


	//   ....[13]....
        /*0160*/ 	.word	0x00001f40


	//   ....[14]....
        /*0164*/ 	.word	0x00001f70


	//   ....[15]....
        /*0168*/ 	.word	0x000029c0


	//   ....[16]....
        /*016c*/ 	.word	0x00002a20


	//   ....[17]....
        /*0170*/ 	.word	0x00002a90


	//   ....[18]....
        /*0174*/ 	.word	0x00002ae0


	//   ....[19]....
        /*0178*/ 	.word	0x00002b10


	//   ....[20]....
        /*017c*/ 	.word	0x00002d60


	//   ....[21]....
        /*0180*/ 	.word	0x00002de0


	//   ....[22]....
        /*0184*/ 	.word	0x00002e20


	//   ....[23]....
        /*0188*/ 	.word	0x00002e60


	//   ....[24]....
        /*018c*/ 	.word	0x00002ec0


	//   ....[25]....
        /*0190*/ 	.word	0x00003f60


	//   ....[26]....
        /*0194*/ 	.word	0x00003fe0


	//   ....[27]....
        /*0198*/ 	.word	0x00004030


	//   ....[28]....
        /*019c*/ 	.word	0x00004070


	//   ....[29]....
        /*01a0*/ 	.word	0x000040a0


	//----- nvinfo : EIATTR_VRC_CTA_INIT_COUNT
	.align		4
.L_336:
        /*01a4*/ 	.byte	0x02, 0x4a
	.zero		1
	.zero		1


	//----- nvinfo : EIATTR_EXIT_INSTR_OFFSETS
	.align		4
        /*01a8*/ 	.byte	0x04, 0x1c
        /*01aa*/ 	.short	(.L_338 - .L_337)


	//   ....[0]....
.L_337:
        /*01ac*/ 	.word	0x00000080


	//   ....[1]....
        /*01b0*/ 	.word	0x000000c0


	//   ....[2]....
        /*01b4*/ 	.word	0x00004280


	//   ....[3]....
        /*01b8*/ 	.word	0x000042d0


	//----- nvinfo : EIATTR_MAX_THREADS
	.align		4
.L_338:
        /*01bc*/ 	.byte	0x04, 0x05
        /*01be*/ 	.short	(.L_340 - .L_339)
.L_339:
        /*01c0*/ 	.word	0x00000200
        /*01c4*/ 	.word	0x00000001
        /*01c8*/ 	.word	0x00000001


	//----- nvinfo : EIATTR_CRS_STACK_SIZE
	.align		4
.L_340:
        /*01cc*/ 	.byte	0x04, 0x1e
        /*01ce*/ 	.short	(.L_342 - .L_341)
.L_341:
        /*01d0*/ 	.word	0x00000000


	//----- nvinfo : EIATTR_CBANK_PARAM_SIZE
	.align		4
.L_342:
        /*01d4*/ 	.byte	0x03, 0x19
        /*01d6*/ 	.short	0x001d


	//----- nvinfo : EIATTR_PARAM_CBANK
	.align		4
        /*01d8*/ 	.byte	0x04, 0x0a
        /*01da*/ 	.short	(.L_344 - .L_343)
	.align		4
.L_343:
        /*01dc*/ 	.word	index@(.nv.constant0._ZN3cub18CUB_300001_SM_10006detail6reduce28DeviceReduceSingleTileKernelINS2_10policy_hubIfjN4cuda3std3__44plusIfEEE10Policy1000EPfSC_iS9_ffNS7_10__identityEEEvT0_T1_T2_T3_T4_T6_)
        /*01e0*/ 	.short	0x0380
        /*01e2*/ 	.short	0x001d


	//----- nvinfo : EIATTR_SW_WAR
	.align		4
.L_344:
        /*01e4*/ 	.byte	0x04, 0x36
        /*01e6*/ 	.short	(.L_346 - .L_345)
.L_345:
        /*01e8*/ 	.word	0x00000008
.L_346:


//--------------------- .nv.info._ZN3cub18CUB_300001_SM_10006detail6reduce18DeviceReduceKernelINS2_10policy_hubIfjN4cuda3std3__44plusIfEEE10Policy1000EN6thrust24THRUST_300001_SM_1000_NS6detail15normal_iteratorINSD_10device_ptrIfEEEEjS9_fNS7_10__identityEEEvT0_PT3_T1_NS0_13GridEvenShareISN_EET2_T4_ --------------------------
	.section	.nv.info._ZN3cub18CUB_300001_SM_10006detail6reduce18DeviceReduceKernelINS2_10policy_hubIfjN4cuda3std3__44plusIfEEE10Policy1000EN6thrust24THRUST_300001_SM_1000_NS6detail15normal_iteratorINSD_10device_ptrIfEEEEjS9_fNS7_10__identityEEEvT0_PT3_T1_NS0_13GridEvenShareISN_EET2_T4_,"",@"SHT_CUDA_INFO"
	.sectionflags	@""
	.align	4


	//----- nvinfo : EIATTR_CUDA_API_VERSION
	.align		4
        /*0000*/ 	.byte	0x04, 0x37
        /*0002*/ 	.short	(.L_348 - .L_347)
.L_347:
        /*0004*/ 	.word	0x00000082


	//----- nvinfo : EIATTR_KPARAM_INFO
	.align		4
.L_348:
        /*0008*/ 	.byte	0x04, 0x17
        /*000a*/ 	.short	(.L_350 - .L_349)
.L_349:
        /*000c*/ 	.word	0x00000000
        /*0010*/ 	.short	0x0005
        /*0012*/ 	.short	0x003d
        /*0014*/ 	.byte	0x00, 0xf0, 0x05, 0x00


	//----- nvinfo : EIATTR_KPARAM_INFO
	.align		4
.L_350:
        /*0018*/ 	.byte	0x04, 0x17
        /*001a*/ 	.short	(.L_352 - .L_351)
.L_351:
        /*001c*/ 	.word	0x00000000
        /*0020*/ 	.short	0x0004
        /*0022*/ 	.short	0x003c
        /*0024*/ 	.byte	0x00, 0xf0, 0x05, 0x00


	//----- nvinfo : EIATTR_KPARAM_INFO
	.align		4
.L_352:
        /*0028*/ 	.byte	0x04, 0x17
        /*002a*/ 	.short	(.L_354 - .L_353)
.L_353:
        /*002c*/ 	.word	0x00000000
        /*0030*/ 	.short	0x0003
        /*0032*/ 	.short	0x0014
        /*0034*/ 	.byte	0x00, 0xf0, 0xa1, 0x00


	//----- nvinfo : EIATTR_KPARAM_INFO
	.align		4
.L_354:
        /*0038*/ 	.byte	0x04, 0x17
        /*003a*/ 	.short	(.L_356 - .L_355)
.L_355:
        /*003c*/ 	.word	0x00000000
        /*0040*/ 	.short	0x0002
        /*0042*/ 	.short	0x0010
        /*0044*/ 	.byte	0x00, 0xf0, 0x11, 0x00


	//----- nvinfo : EIATTR_KPARAM_INFO
	.align		4
.L_356:
        /*0048*/ 	.byte	0x04, 0x17
        /*004a*/ 	.short	(.L_358 - .L_357)
.L_357:
        /*004c*/ 	.word	0x00000000
        /*0050*/ 	.short	0x0001
        /*0052*/ 	.short	0x0008
        /*0054*/ 	.byte	0x00, 0xf5, 0x21, 0x00


	//----- nvinfo : EIATTR_KPARAM_INFO
	.align		4
.L_358:
        /*0058*/ 	.byte	0x04, 0x17
        /*005a*/ 	.short	(.L_360 - .L_359)
.L_359:
        /*005c*/ 	.word	0x00000000
        /*0060*/ 	.short	0x0000
        /*0062*/ 	.short	0x0000
        /*0064*/ 	.byte	0x00, 0xf0, 0x21, 0x00


	//----- nvinfo : EIATTR_SPARSE_MMA_MASK
	.align		4
.L_360:
        /*0068*/ 	.byte	0x03, 0x50
        /*006a*/ 	.short	0x0000


	//----- nvinfo : EIATTR_MAXREG_COUNT
	.align		4
        /*006c*/ 	.byte	0x03, 0x1b
        /*006e*/ 	.short	0x0080


	//----- nvinfo : EIATTR_NUM_BARRIERS
	.align		4
        /*0070*/ 	.byte	0x02, 0x4c
        /*0072*/ 	.byte	0x01
	.zero		1


	//----- nvinfo : EIATTR_MERCURY_ISA_VERSION
	.align		4
        /*0074*/ 	.byte	0x03, 0x5f
        /*0076*/ 	.short	0x0101


	//----- nvinfo : EIATTR_UNUSED_LOAD_BYTE_OFFSET
	.align		4
        /*0078*/ 	.byte	0x04, 0x44
        /*007a*/ 	.short	(.L_362 - .L_361)


	//   ....[0]....
.L_361:
        /*007c*/ 	.word	0x00000de0
        /*0080*/ 	.word	0x0000fff0


	//   ....[1]....
        /*0084*/ 	.word	0x000011f0
        /*0088*/ 	.word	0x0000fff0


	//   ....[2]....
        /*008c*/ 	.word	0x000026b0
        /*0090*/ 	.word	0x0000fff0


	//----- nvinfo : EIATTR_COOP_GROUP_MASK_REGIDS
	.align		4
.L_362:
        /*0094*/ 	.byte	0x04, 0x29
        /*0096*/ 	.short	(.L_364 - .L_363)


	//   ....[0]....
.L_363:
        /*0098*/ 	.word	0xffffffff


	//   ....[1]....
        /*009c*/ 	.word	0xffffffff


	//   ....[2]....
        /*00a0*/ 	.word	0xffffffff


	//   ....[3]....
        /*00a4*/ 	.word	0xffffffff


	//   ....[4]....
        /*00a8*/ 	.word	0xffffffff


	//   ....[5]....
        /*00ac*/ 	.word	0xffffffff


	//   ....[6]....
        /*00b0*/ 	.word	0xffffffff


	//   ....[7]....
        /*00b4*/ 	.word	0xffffffff


	//   ....[8]....
        /*00b8*/ 	.word	0xffffffff


	//   ....[9]....
        /*00bc*/ 	.word	0xffffffff


	//   ....[10]....
        /*00c0*/ 	.word	0xffffffff


	//   ....[11]....
        /*00c4*/ 	.word	0xffffffff


	//   ....[12]....
        /*00c8*/ 	.word	0xffffffff


	//   ....[13]....
        /*00cc*/ 	.word	0xffffffff


	//   ....[14]....
        /*00d0*/ 	.word	0xffffffff


	//----- nvinfo : EIATTR_COOP_GROUP_INSTR_OFFSETS
	.align		4
.L_364:
        /*00d4*/ 	.byte	0x04, 0x28
        /*00d6*/ 	.short	(.L_366 - .L_365)


	//   ....[0]....
.L_365:
        /*00d8*/ 	.word	0x00000bf0


	//   ....[1]....
        /*00dc*/ 	.word	0x00000c50


	//   ....[2]....
        /*00e0*/ 	.word	0x00000cc0


	//   ....[3]....
        /*00e4*/ 	.word	0x00000d10


	//   ....[4]....
        /*00e8*/ 	.word	0x00000d40


	//   ....[5]....
        /*00ec*/ 	.word	0x00000f90


	//   ....[6]....
        /*00f0*/ 	.word	0x00001020


	//   ....[7]....
        /*00f4*/ 	.word	0x00001070


	//   ....[8]....
        /*00f8*/ 	.word	0x000010b0


	//   ....[9]....
        /*00fc*/ 	.word	0x000010f0


	//   ....[10]....
        /*0100*/ 	.word	0x000024c0


	//   ....[11]....
        /*0104*/ 	.word	0x00002550


	//   ....[12]....
        /*0108*/ 	.word	0x000025a0


	//   ....[13]....
        /*010c*/ 	.word	0x000025e0


	//   ....[14]....
        /*0110*/ 	.word	0x00002610


	//----- nvinfo : EIATTR_VRC_CTA_INIT_COUNT
	.align		4
.L_366:
        /*0114*/ 	.byte	0x02, 0x4a
	.zero		1
	.zero		1


	//----- nvinfo : EIATTR_EXIT_INSTR_OFFSETS
	.align		4
        /*0118*/ 	.byte	0x04, 0x1c
        /*011a*/ 	.short	(.L_368 - .L_367)


	//   ....[0]....
.L_367:
        /*011c*/ 	.word	0x000027f0


	//   ....[1]....
        /*0120*/ 	.word	0x00002830


	//----- nvinfo : EIATTR_MAX_THREADS
	.align		4
.L_368:
        /*0124*/ 	.byte	0x04, 0x05
        /*0126*/ 	.short	(.L_370 - .L_369)
.L_369:
        /*0128*/ 	.word	0x00000200
        /*012c*/ 	.word	0x00000001
        /*0130*/ 	.word	0x00000001


	//----- nvinfo : EIATTR_CRS_STACK_SIZE
	.align		4
.L_370:
        /*0134*/ 	.byte	0x04, 0x1e
        /*0136*/ 	.short	(.L_372 - .L_371)
.L_371:
        /*0138*/ 	.word	0x00000000


	//----- nvinfo : EIATTR_CBANK_PARAM_SIZE
	.align		4
.L_372:
        /*013c*/ 	.byte	0x03, 0x19
        /*013e*/ 	.short	0x003e


	//----- nvinfo : EIATTR_PARAM_CBANK
	.align		4
        /*0140*/ 	.byte	0x04, 0x0a
        /*0142*/ 	.short	(.L_374 - .L_373)
	.align		4
.L_373:
        /*0144*/ 	.word	index@(.nv.constant0._ZN3cub18CUB_300001_SM_10006detail6reduce18DeviceReduceKernelINS2_10policy_hubIfjN4cuda3std3__44plusIfEEE10Policy1000EN6thrust24THRUST_300001_SM_1000_NS6detail15normal_iteratorINSD_10device_ptrIfEEEEjS9_fNS7_10__identityEEEvT0_PT3_T1_NS0_13GridEvenShareISN_EET2_T4_)
        /*0148*/ 	.short	0x0380
        /*014a*/ 	.short	0x003e


	//----- nvinfo : EIATTR_SW_WAR
	.align		4
.L_374:
        /*014c*/ 	.byte	0x04, 0x36
        /*014e*/ 	.short	(.L_376 - .L_375)
.L_375:
        /*0150*/ 	.word	0x00000008
.L_376:


//--------------------- .nv.info._ZN3cub18CUB_300001_SM_10006detail6reduce28DeviceReduceSingleTileKernelINS2_10policy_hubIfjN4cuda3std3__44plusIfEEE10Policy1000EN6thrust24THRUST_300001_SM_1000_NS6detail15normal_iteratorINSD_10device_ptrIfEEEEPfjS9_ffNS7_10__identityEEEvT0_T1_T2_T3_T4_T6_ --------------------------
	.section	.nv.info._ZN3cub18CUB_300001_SM_10006detail6reduce28DeviceReduceSingleTileKernelINS2_10policy_hubIfjN4cuda3std3__44plusIfEEE10Policy1000EN6thrust24THRUST_300001_SM_1000_NS6detail15normal_iteratorINSD_10device_ptrIfEEEEPfjS9_ffNS7_10__identityEEEvT0_T1_T2_T3_T4_T6_,"",@"SHT_CUDA_INFO"
	.sectionflags	@""
	.align	4


	//----- nvinfo : EIATTR_CUDA_API_VERSION
	.align		4
        /*0000*/ 	.byte	0x04, 0x37
        /*0002*/ 	.short	(.L_378 - .L_377)
.L_377:
        /*0004*/ 	.word	0x00000082


	//----- nvinfo : EIATTR_KPARAM_INFO
	.align		4
.L_378:
        /*0008*/ 	.byte	0x04, 0x17
        /*000a*/ 	.short	(.L_380 - .L_379)
.L_379:
        /*000c*/ 	.word	0x00000000
        /*0010*/ 	.short	0x0005
        /*0012*/ 	.short	0x001c
        /*0014*/ 	.byte	0x00, 0xf0, 0x05, 0x00


	//----- nvinfo : EIATTR_KPARAM_INFO
	.align		4
.L_380:
        /*0018*/ 	.byte	0x04, 0x17
        /*001a*/ 	.short	(.L_382 - .L_381)
.L_381:
        /*001c*/ 	.word	0x00000000
        /*0020*/ 	.short	0x0004
        /*0022*/ 	.short	0x0018
        /*0024*/ 	.byte	0x00, 0xf0, 0x11, 0x00


	//----- nvinfo : EIATTR_KPARAM_INFO
	.align		4
.L_382:
        /*0028*/ 	.byte	0x04, 0x17
        /*002a*/ 	.short	(.L_384 - .L_383)
.L_383:
        /*002c*/ 	.word	0x00000000
        /*0030*/ 	.short	0x0003
        /*0032*/ 	.short	0x0014
        /*0034*/ 	.byte	0x00, 0xf0, 0x05, 0x00


	//----- nvinfo : EIATTR_KPARAM_INFO
	.align		4
.L_384:
        /*0038*/ 	.byte	0x04, 0x17
        /*003a*/ 	.short	(.L_386 - .L_385)
.L_385:
        /*003c*/ 	.word	0x00000000
        /*0040*/ 	.short	0x0002
        /*0042*/ 	.short	0x0010
        /*0044*/ 	.byte	0x00, 0xf0, 0x11, 0x00


	//----- nvinfo : EIATTR_KPARAM_INFO
	.align		4
.L_386:
        /*0048*/ 	.byte	0x04, 0x17
        /*004a*/ 	.short	(.L_388 - .L_387)
.L_387:
        /*004c*/ 	.word	0x00000000
        /*0050*/ 	.short	0x0001
        /*0052*/ 	.short	0x0008
        /*0054*/ 	.byte	0x00, 0xf5, 0x21, 0x00


	//----- nvinfo : EIATTR_KPARAM_INFO
	.align		4
.L_388:
        /*0058*/ 	.byte	0x04, 0x17
        /*005a*/ 	.short	(.L_390 - .L_389)
.L_389:
        /*005c*/ 	.word	0x00000000
        /*0060*/ 	.short	0x0000
        /*0062*/ 	.short	0x0000
        /*0064*/ 	.byte	0x00, 0xf0, 0x21, 0x00


	//----- nvinfo : EIATTR_SPARSE_MMA_MASK
	.align		4
.L_390:
        /*0068*/ 	.byte	0x03, 0x50
        /*006a*/ 	.short	0x0000


	//----- nvinfo : EIATTR_MAXREG_COUNT
	.align		4
        /*006c*/ 	.byte	0x03, 0x1b
        /*006e*/ 	.short	0x0080


	//----- nvinfo : EIATTR_NUM_BARRIERS
	.align		4
        /*0070*/ 	.byte	0x02, 0x4c
        /*0072*/ 	.byte	0x01
	.zero		1


	//----- nvinfo : EIATTR_MERCURY_ISA_VERSION
	.align		4
        /*0074*/ 	.byte	0x03, 0x5f
        /*0076*/ 	.short	0x0101


	//----- nvinfo : EIATTR_UNUSED_LOAD_BYTE_OFFSET
	.align		4
        /*0078*/ 	.byte	0x04, 0x44
        /*007a*/ 	.short	(.L_392 - .L_391)


	//   ....[0]....
.L_391:
        /*007c*/ 	.word	0x00000b00
        /*0080*/ 	.word	0x0000fff0


	//   ....[1]....
        /*0084*/ 	.word	0x00000f10
        /*0088*/ 	.word	0x0000fff0


	//   ....[2]....
        /*008c*/ 	.word	0x00002270
        /*0090*/ 	.word	0x0000fff0


	//----- nvinfo : EIATTR_COOP_GROUP_MASK_REGIDS
	.align		4
.L_392:
        /*0094*/ 	.byte	0x04, 0x29
        /*0096*/ 	.short	(.L_394 - .L_393)


	//   ....[0]....
.L_393:
        /*0098*/ 	.word	0xffffffff


	//   ....[1]....
        /*009c*/ 	.word	0xffffffff


	//   ....[2]....
        /*00a0*/ 	.word	0xffffffff


	//   ....[3]....
        /*00a4*/ 	.word	0xffffffff


	//   ....[4]....
        /*00a8*/ 	.word	0xffffffff


	//   ....[5]....
        /*00ac*/ 	.word	0xffffffff


	//   ....[6]....
        /*00b0*/ 	.word	0xffffffff


	//   ....[7]....
        /*00b4*/ 	.word	0xffffffff


	//   ....[8]....
        /*00b8*/ 	.word	0xffffffff


	//   ....[9]....
        /*00bc*/ 	.word	0xffffffff


	//   ....[10]....
        /*00c0*/ 	.word	0xffffffff


	//   ....[11]....
        /*00c4*/ 	.word	0xffffffff


	//   ....[12]....
        /*00c8*/ 	.word	0xffffffff


	//   ....[13]....
        /*00cc*/ 	.word	0xffffffff


	//   ....[14]....
        /*00d0*/ 	.word	0xffffffff


	//----- nvinfo : EIATTR_COOP_GROUP_INSTR_OFFSETS
	.align		4
.L_394:
        /*00d4*/ 	.byte	0x04, 0x28
        /*00d6*/ 	.short	(.L_396 - .L_395)


	//   ....[0]....
.L_395:
        /*00d8*/ 	.word	0x00000910


	//   ....[1]....
        /*00dc*/ 	.word	0x00000970


	//   ....[2]....
        /*00e0*/ 	.word	0x000009e0


	//   ....[3]....
        /*00e4*/ 	.word	0x00000a30


	//   ....[4]....
        /*00e8*/ 	.word	0x00000a60


	//   ....[5]....
        /*00ec*/ 	.word	0x00000cb0


	//   ....[6]....
        /*00f0*/ 	.word	0x00000d40


	//   ....[7]....
        /*00f4*/ 	.word	0x00000d80


	//   ....[8]....
        /*00f8*/ 	.word	0x00000dd0


	//   ....[9]....
        /*00fc*/ 	.word	0x00000e10


	//   ....[10]....
        /*0100*/ 	.word	0x00002090


	//   ....[11]....
        /*0104*/ 	.word	0x00002110


	//   ....[12]....
        /*0108*/ 	.word	0x00002160


	//   ....[13]....
        /*010c*/ 	.word	0x000021a0


	//   ....[14]....
        /*0110*/ 	.word	0x000021d0


	//----- nvinfo : EIATTR_VRC_CTA_INIT_COUNT
	.align		4
.L_396:
        /*0114*/ 	.byte	0x02, 0x4a
	.zero		1
	.zero		1


	//----- nvinfo : EIATTR_EXIT_INSTR_OFFSETS
	.align		4
        /*0118*/ 	.byte	0x04, 0x1c
        /*011a*/ 	.short	(.L_398 - .L_397)


	//   ....[0]....
.L_397:
        /*011c*/ 	.word	0x00000080


	//   ....[1]....
        /*0120*/ 	.word	0x000000c0


	//   ....[2]....
        /*0124*/ 	.word	0x000023b0


	//   ....[3]....
        /*0128*/ 	.word	0x00002400


	//----- nvinfo : EIATTR_MAX_THREADS
	.align		4
.L_398:
        /*012c*/ 	.byte	0x04, 0x05
        /*012e*/ 	.short	(.L_400 - .L_399)
.L_399:
        /*0130*/ 	.word	0x00000200
        /*0134*/ 	.word	0x00000001
        /*0138*/ 	.word	0x00000001


	//----- nvinfo : EIATTR_CRS_STACK_SIZE
	.align		4
.L_400:
        /*013c*/ 	.byte	0x04, 0x1e
        /*013e*/ 	.short	(.L_402 - .L_401)
.L_401:
        /*0140*/ 	.word	0x00000000


	//----- nvinfo : EIATTR_CBANK_PARAM_SIZE
	.align		4
.L_402:
        /*0144*/ 	.byte	0x03, 0x19
        /*0146*/ 	.short	0x001d


	//----- nvinfo : EIATTR_PARAM_CBANK
	.align		4
        /*0148*/ 	.byte	0x04, 0x0a
        /*014a*/ 	.short	(.L_404 - .L_403)
	.align		4
.L_403:
        /*014c*/ 	.word	index@(.nv.constant0._ZN3cub18CUB_300001_SM_10006detail6reduce28DeviceReduceSingleTileKernelINS2_10policy_hubIfjN4cuda3std3__44plusIfEEE10Policy1000EN6thrust24THRUST_300001_SM_1000_NS6detail15normal_iteratorINSD_10device_ptrIfEEEEPfjS9_ffNS7_10__identityEEEvT0_T1_T2_T3_T4_T6_)
        /*0150*/ 	.short	0x0380
        /*0152*/ 	.short	0x001d


	//----- nvinfo : EIATTR_SW_WAR
	.align		4
.L_404:
        /*0154*/ 	.byte	0x04, 0x36
        /*0156*/ 	.short	(.L_406 - .L_405)
.L_405:
        /*0158*/ 	.word	0x00000008
.L_406:


//--------------------- .nv.info._ZN3cub18CUB_300001_SM_10006detail9transform16transform_kernelINS2_10policy_hubILb1EN4cuda3std3__45tupleIJN6thrust24THRUST_300001_SM_1000_NS6detail15normal_iteratorINSA_10device_ptrIfEEEEEEEE10policy1000El14square_functorSF_JPfEEEvT0_iT1_T2_DpNS2_10kernel_argIT3_EE --------------------------
	.section	.nv.info._ZN3cub18CUB_300001_SM_10006detail9transform16transform_kernelINS2_10policy_hubILb1EN4cuda3std3__45tupleIJN6thrust24THRUST_300001_SM_1000_NS6detail15normal_iteratorINSA_10device_ptrIfEEEEEEEE10policy1000El14square_functorSF_JPfEEEvT0_iT1_T2_DpNS2_10kernel_argIT3_EE,"",@"SHT_CUDA_INFO"
	.sectionflags	@""
	.align	4


	//----- nvinfo : EIATTR_CUDA_API_VERSION
	.align		4
        /*0000*/ 	.byte	0x04, 0x37
        /*0002*/ 	.short	(.L_408 - .L_407)
.L_407:
        /*0004*/ 	.word	0x00000082


	//----- nvinfo : EIATTR_KPARAM_INFO
	.align		4
.L_408:
        /*0008*/ 	.byte	0x04, 0x17
        /*000a*/ 	.short	(.L_410 - .L_409)
.L_409:
        /*000c*/ 	.word	0x00000000
        /*0010*/ 	.short	0x0004
        /*0012*/ 	.short	0x0018
        /*0014*/ 	.byte	0x00, 0xf0, 0x41, 0x00


	//----- nvinfo : EIATTR_KPARAM_INFO
	.align		4
.L_410:
        /*0018*/ 	.byte	0x04, 0x17
        /*001a*/ 	.short	(.L_412 - .L_411)
.L_411:
        /*001c*/ 	.word	0x00000000
        /*0020*/ 	.short	0x0003
        /*0022*/ 	.short	0x0010
        /*0024*/ 	.byte	0x00, 0xf0, 0x21, 0x00


	//----- nvinfo : EIATTR_KPARAM_INFO
	.align		4
.L_412:
        /*0028*/ 	.byte	0x04, 0x17
        /*002a*/ 	.short	(.L_414 - .L_413)
.L_413:
        /*002c*/ 	.word	0x00000000
        /*0030*/ 	.short	0x0002
        /*0032*/ 	.short	0x000c
        /*0034*/ 	.byte	0x00, 0xf0, 0x05, 0x00


	//----- nvinfo : EIATTR_KPARAM_INFO
	.align		4
.L_414:
        /*0038*/ 	.byte	0x04, 0x17
        /*003a*/ 	.short	(.L_416 - .L_415)
.L_415:
        /*003c*/ 	.word	0x00000000
        /*0040*/ 	.short	0x0001
        /*0042*/ 	.short	0x0008
        /*0044*/ 	.byte	0x00, 0xf0, 0x11, 0x00


	//----- nvinfo : EIATTR_KPARAM_INFO
	.align		4
.L_416:
        /*0048*/ 	.byte	0x04, 0x17
        /*004a*/ 	.short	(.L_418 - .L_417)
.L_417:
        /*004c*/ 	.word	0x00000000
        /*0050*/ 	.short	0x0000
        /*0052*/ 	.short	0x0000
        /*0054*/ 	.byte	0x00, 0xf0, 0x21, 0x00


	//----- nvinfo : EIATTR_SPARSE_MMA_MASK
	.align		4
.L_418:
        /*0058*/ 	.byte	0x03, 0x50
        /*005a*/ 	.short	0x0000


	//----- nvinfo : EIATTR_MAXREG_COUNT
	.align		4
        /*005c*/ 	.byte	0x03, 0x1b
        /*005e*/ 	.short	0x00ff


	//----- nvinfo : EIATTR_MERCURY_ISA_VERSION
	.align		4
        /*0060*/ 	.byte	0x03, 0x5f
        /*0062*/ 	.short	0x0101


	//----- nvinfo : EIATTR_VRC_CTA_INIT_COUNT
	.align		4
        /*0064*/ 	.byte	0x02, 0x4a
	.zero		1
	.zero		1


	//----- nvinfo : EIATTR_EXIT_INSTR_OFFSETS
	.align		4
        /*0068*/ 	.byte	0x04, 0x1c
        /*006a*/ 	.short	(.L_420 - .L_419)


	//   ....[0]....
.L_419:
        /*006c*/ 	.word	0x000002a0


	//   ....[1]....
        /*0070*/ 	.word	0x00000a30


	//   ....[2]....
        /*0074*/ 	.word	0x00000c60


	//   ....[3]....
        /*0078*/ 	.word	0x00000da0


	//   ....[4]....
        /*007c*/ 	.word	0x00000dd0


	//   ....[5]....
        /*0080*/ 	.word	0x00000e30


	//   ....[6]....
        /*0084*/ 	.word	0x00000e50


	//   ....[7]....
        /*0088*/ 	.word	0x00001310


	//   ....[8]....
        /*008c*/ 	.word	0x00001520


	//   ....[9]....
        /*0090*/ 	.word	0x00001670


	//   ....[10]....
        /*0094*/ 	.word	0x00001710


	//----- nvinfo : EIATTR_MAX_THREADS
	.align		4
.L_420:
        /*0098*/ 	.byte	0x04, 0x05
        /*009a*/ 	.short	(.L_422 - .L_421)
.L_421:
        /*009c*/ 	.word	0x00000080
        /*00a0*/ 	.word	0x00000001
        /*00a4*/ 	.word	0x00000001


	//----- nvinfo : EIATTR_CRS_STACK_SIZE
	.align		4
.L_422:
        /*00a8*/ 	.byte	0x04, 0x1e
        /*00aa*/ 	.short	(.L_424 - .L_423)
.L_423:
        /*00ac*/ 	.word	0x00000000


	//----- nvinfo : EIATTR_CBANK_PARAM_SIZE
	.align		4
.L_424:
        /*00b0*/ 	.byte	0x03, 0x19
        /*00b2*/ 	.short	0x0028


	//----- nvinfo : EIATTR_PARAM_CBANK
	.align		4
        /*00b4*/ 	.byte	0x04, 0x0a
        /*00b6*/ 	.short	(.L_426 - .L_425)
	.align		4
.L_425:
        /*00b8*/ 	.word	index@(.nv.constant0._ZN3cub18CUB_300001_SM_10006detail9transform16transform_kernelINS2_10policy_hubILb1EN4cuda3std3__45tupleIJN6thrust24THRUST_300001_SM_1000_NS6detail15normal_iteratorINSA_10device_ptrIfEEEEEEEE10policy1000El14square_functorSF_JPfEEEvT0_iT1_T2_DpNS2_10kernel_argIT3_EE)
        /*00bc*/ 	.short	0x0380
        /*00be*/ 	.short	0x0028


	//----- nvinfo : EIATTR_SW_WAR
	.align		4
.L_426:
        /*00c0*/ 	.byte	0x04, 0x36
        /*00c2*/ 	.short	(.L_428 - .L_427)
.L_427:
        /*00c4*/ 	.word	0x00000008
.L_428:


//--------------------- .nv.info._ZN3cub18CUB_300001_SM_10006detail9transform16transform_kernelINS2_10policy_hubILb1EN4cuda3std3__45tupleIJN6thrust24THRUST_300001_SM_1000_NS6detail15normal_iteratorINSA_10device_ptrIfEEEEEEEE10policy1000Ei14square_functorSF_JPfEEEvT0_iT1_T2_DpNS2_10kernel_argIT3_EE --------------------------
	.section	.nv.info._ZN3cub18CUB_300001_SM_10006detail9transform16transform_kernelINS2_10policy_hubILb1EN4cuda3std3__45tupleIJN6thrust24THRUST_300001_SM_1000_NS6detail15normal_iteratorINSA_10device_ptrIfEEEEEEEE10policy1000Ei14square_functorSF_JPfEEEvT0_iT1_T2_DpNS2_10kernel_argIT3_EE,"",@"SHT_CUDA_INFO"
	.sectionflags	@""
	.align	4


	//----- nvinfo : EIATTR_CUDA_API_VERSION
	.align		4
        /*0000*/ 	.byte	0x04, 0x37
        /*0002*/ 	.short	(.L_430 - .L_429)
.L_429:
        /*0004*/ 	.word	0x00000082


	//----- nvinfo : EIATTR_KPARAM_INFO
	.align		4
.L_430:
        /*0008*/ 	.byte	0x04, 0x17
        /*000a*/ 	.short	(.L_432 - .L_431)
.L_431:
        /*000c*/ 	.word	0x00000000
        /*0010*/ 	.short	0x0004
        /*0012*/ 	.short	0x0018
        /*0014*/ 	.byte	0x00, 0xf0, 0x41, 0x00


	//----- nvinfo : EIATTR_KPARAM_INFO
	.align		4
.L_432:
        /*0018*/ 	.byte	0x04, 0x17
        /*001a*/ 	.short	(.L_434 - .L_433)
.L_433:
        /*001c*/ 	.word	0x00000000
        /*0020*/ 	.short	0x0003
        /*0022*/ 	.short	0x0010
        /*0024*/ 	.byte	0x00, 0xf0, 0x21, 0x00


	//----- nvinfo : EIATTR_KPARAM_INFO
	.align		4
.L_434:
        /*0028*/ 	.byte	0x04, 0x17
        /*002a*/ 	.short	(.L_436 - .L_435)
.L_435:
        /*002c*/ 	.word	0x00000000
        /*0030*/ 	.short	0x0002
        /*0032*/ 	.short	0x0008
        /*0034*/ 	.byte	0x00, 0xf0, 0x05, 0x00


	//----- nvinfo : EIATTR_KPARAM_INFO
	.align		4
.L_436:
        /*0038*/ 	.byte	0x04, 0x17
        /*003a*/ 	.short	(.L_438 - .L_437)
.L_437:
        /*003c*/ 	.word	0x00000000
        /*0040*/ 	.short	0x0001
        /*0042*/ 	.short	0x0004
        /*0044*/ 	.byte	0x00, 0xf0, 0x11, 0x00


	//----- nvinfo : EIATTR_KPARAM_INFO
	.align		4
.L_438:
        /*0048*/ 	.byte	0x04, 0x17
        /*004a*/ 	.short	(.L_440 - .L_439)
.L_439:
        /*004c*/ 	.word	0x00000000
        /*0050*/ 	.short	0x0000
        /*0052*/ 	.short	0x0000
        /*0054*/ 	.byte	0x00, 0xf0, 0x11, 0x00


	//----- nvinfo : EIATTR_SPARSE_MMA_MASK
	.align		4
.L_440:
        /*0058*/ 	.byte	0x03, 0x50
        /*005a*/ 	.short	0x0000


	//----- nvinfo : EIATTR_MAXREG_COUNT
	.align		4
        /*005c*/ 	.byte	0x03, 0x1b
        /*005e*/ 	.short	0x00ff


	//----- nvinfo : EIATTR_MERCURY_ISA_VERSION
	.align		4
        /*0060*/ 	.byte	0x03, 0x5f
        /*0062*/ 	.short	0x0101


	//----- nvinfo : EIATTR_VRC_CTA_INIT_COUNT
	.align		4
        /*0064*/ 	.byte	0x02, 0x4a
	.zero		1
	.zero		1


	//----- nvinfo : EIATTR_EXIT_INSTR_OFFSETS
	.align		4
        /*0068*/ 	.byte	0x04, 0x1c
        /*006a*/ 	.short	(.L_442 - .L_441)


	//   ....[0]....
.L_441:
        /*006c*/ 	.word	0x000001f0


	//   ....[1]....
        /*0070*/ 	.word	0x000006b0


	//   ....[2]....
        /*0074*/ 	.word	0x000008d0


	//   ....[3]....
        /*0078*/ 	.word	0x00000a20


	//   ....[4]....
        /*007c*/ 	.word	0x00000ae0


	//   ....[5]....
        /*0080*/ 	.word	0x00000b00


	//   ....[6]....
        /*0084*/ 	.word	0x00000ea0


	//   ....[7]....
        /*0088*/ 	.word	0x000010d0


	//   ....[8]....
        /*008c*/ 	.word	0x00001210


	//   ....[9]....
        /*0090*/ 	.word	0x00001240


	//   ....[10]....
        /*0094*/ 	.word	0x000012a0


	//----- nvinfo : EIATTR_MAX_THREADS
	.align		4
.L_442:
        /*0098*/ 	.byte	0x04, 0x05
        /*009a*/ 	.short	(.L_444 - .L_443)
.L_443:
        /*009c*/ 	.word	0x00000080
        /*00a0*/ 	.word	0x00000001
        /*00a4*/ 	.word	0x00000001


	//----- nvinfo : EIATTR_CRS_STACK_SIZE
	.align		4
.L_444:
        /*00a8*/ 	.byte	0x04, 0x1e
        /*00aa*/ 	.short	(.L_446 - .L_445)
.L_445:
        /*00ac*/ 	.word	0x00000000


	//----- nvinfo : EIATTR_CBANK_PARAM_SIZE
	.align		4
.L_446:
        /*00b0*/ 	.byte	0x03, 0x19
        /*00b2*/ 	.short	0x0028


	//----- nvinfo : EIATTR_PARAM_CBANK
	.align		4
        /*00b4*/ 	.byte	0x04, 0x0a
        /*00b6*/ 	.short	(.L_448 - .L_447)
	.align		4
.L_447:
        /*00b8*/ 	.word	index@(.nv.constant0._ZN3cub18CUB_300001_SM_10006detail9transform16transform_kernelINS2_10policy_hubILb1EN4cuda3std3__45tupleIJN6thrust24THRUST_300001_SM_1000_NS6detail15normal_iteratorINSA_10device_ptrIfEEEEEEEE10policy1000Ei14square_functorSF_JPfEEEvT0_iT1_T2_DpNS2_10kernel_argIT3_EE)
        /*00bc*/ 	.short	0x0380
        /*00be*/ 	.short	0x0028


	//----- nvinfo : EIATTR_SW_WAR
	.align		4
.L_448:
        /*00c0*/ 	.byte	0x04, 0x36
        /*00c2*/ 	.short	(.L_450 - .L_449)
.L_449:
        /*00c4*/ 	.word	0x00000008
.L_450:


//--------------------- .nv.info._ZN3cub18CUB_300001_SM_10006detail11EmptyKernelIvEEvv --------------------------
	.section	.nv.info._ZN3cub18CUB_300001_SM_10006detail11EmptyKernelIvEEvv,"",@"SHT_CUDA_INFO"
	.sectionflags	@""
	.align	4


	//----- nvinfo : EIATTR_CUDA_API_VERSION
	.align		4
        /*0000*/ 	.byte	0x04, 0x37
        /*0002*/ 	.short	(.L_452 - .L_451)
.L_451:
        /*0004*/ 	.word	0x00000082


	//----- nvinfo : EIATTR_SPARSE_MMA_MASK
	.align		4
.L_452:
        /*0008*/ 	.byte	0x03, 0x50
        /*000a*/ 	.short	0x0000


	//----- nvinfo : EIATTR_MAXREG_COUNT
	.align		4
        /*000c*/ 	.byte	0x03, 0x1b
        /*000e*/ 	.short	0x00ff


	//----- nvinfo : EIATTR_MERCURY_ISA_VERSION
	.align		4
        /*0010*/ 	.byte	0x03, 0x5f
        /*0012*/ 	.short	0x0101


	//----- nvinfo : EIATTR_VRC_CTA_INIT_COUNT
	.align		4
        /*0014*/ 	.byte	0x02, 0x4a
	.zero		1
	.zero		1


	//----- nvinfo : EIATTR_EXIT_INSTR_OFFSETS
	.align		4
        /*0018*/ 	.byte	0x04, 0x1c
        /*001a*/ 	.short	(.L_454 - .L_453)


	//   ....[0]....
.L_453:
        /*001c*/ 	.word	0x00000010


	//----- nvinfo : EIATTR_SW_WAR
	.align		4
.L_454:
        /*0020*/ 	.byte	0x04, 0x36
        /*0022*/ 	.short	(.L_456 - .L_455)
.L_455:
        /*0024*/ 	.word	0x00000008
.L_456:


//--------------------- .nv.callgraph             --------------------------
	.section	.nv.callgraph,"",@"SHT_CUDA_CALLGRAPH"
	.align	4
	.sectionentsize	8
	.align		4
        /*0000*/ 	.word	0x00000000
	.align		4
        /*0004*/ 	.word	0xffffffff
	.align		4
        /*0008*/ 	.word	0x00000000
	.align		4
        /*000c*/ 	.word	0xfffffffe
	.align		4
        /*0010*/ 	.word	0x00000000
	.align		4
        /*0014*/ 	.word	0xfffffffd
	.align		4
        /*0018*/ 	.word	0x00000000
	.align		4
        /*001c*/ 	.word	0xfffffffc


//--------------------- .nv.constant4             --------------------------
	.section	.nv.constant4,"a",@progbits
	.align	8
	.align		8
.nv.constant4:
        /*0000*/ 	.dword	_ZN30_INTERNAL_904b6c0c_4_k_cu_main4cuda3std3__45__cpo5beginE
	.align		8
        /*0008*/ 	.dword	_ZN30_INTERNAL_904b6c0c_4_k_cu_main4cuda3std3__45__cpo3endE
	.align		8
        /*0010*/ 	.dword	_ZN30_INTERNAL_904b6c0c_4_k_cu_main4cuda3std3__45__cpo6cbeginE
	.align		8
        /*0018*/ 	.dword	_ZN30_INTERNAL_904b6c0c_4_k_cu_main4cuda3std3__45__cpo4cendE
	.align		8
        /*0020*/ 	.dword	_ZN30_INTERNAL_904b6c0c_4_k_cu_main4cuda3std3__45__cpo6rbeginE
	.align		8
        /*0028*/ 	.dword	_ZN30_INTERNAL_904b6c0c_4_k_cu_main4cuda3std3__45__cpo4rendE
	.align		8
        /*0030*/ 	.dword	_ZN30_INTERNAL_904b6c0c_4_k_cu_main4cuda3std3__45__cpo7crbeginE
	.align		8
        /*0038*/ 	.dword	_ZN30_INTERNAL_904b6c0c_4_k_cu_main4cuda3std3__45__cpo5crendE
	.align		8
        /*0040*/ 	.dword	_ZN30_INTERNAL_904b6c0c_4_k_cu_main4cuda3std3__432_GLOBAL__N__904b6c0c_4_k_cu_main6ignoreE
	.align		8
        /*0048*/ 	.dword	_ZN30_INTERNAL_904b6c0c_4_k_cu_main4cuda3std3__419piecewise_constructE
	.align		8
        /*0050*/ 	.dword	_ZN30_INTERNAL_904b6c0c_4_k_cu_main4cuda3std3__48in_placeE
	.align		8
        /*0058*/ 	.dword	_ZN30_INTERNAL_904b6c0c_4_k_cu_main4cuda3std3__420unreachable_sentinelE
	.align		8
        /*0060*/ 	.dword	_ZN30_INTERNAL_904b6c0c_4_k_cu_main4cuda3std3__47nulloptE
	.align		8
        /*0068*/ 	.dword	_ZN30_INTERNAL_904b6c0c_4_k_cu_main4cuda3std3__48unexpectE
	.align		8
        /*0070*/ 	.dword	_ZN30_INTERNAL_904b6c0c_4_k_cu_main4cuda3std6ranges3__45__cpo4swapE
	.align		8
        /*0078*/ 	.dword	_ZN30_INTERNAL_904b6c0c_4_k_cu_main4cuda3std6ranges3__45__cpo9iter_moveE
	.align		8
        /*0080*/ 	.dword	_ZN30_INTERNAL_904b6c0c_4_k_cu_main4cuda3std6ranges3__45__cpo5beginE
	.align		8
        /*0088*/ 	.dword	_ZN30_INTERNAL_904b6c0c_4_k_cu_main4cuda3std6ranges3__45__cpo3endE
	.align		8
        /*0090*/ 	.dword	_ZN30_INTERNAL_904b6c0c_4_k_cu_main4cuda3std6ranges3__45__cpo6cbeginE
	.align		8
        /*0098*/ 	.dword	_ZN30_INTERNAL_904b6c0c_4_k_cu_main4cuda3std6ranges3__45__cpo4cendE
	.align		8
        /*00a0*/ 	.dword	_ZN30_INTERNAL_904b6c0c_4_k_cu_main4cuda3std6ranges3__45__cpo7advanceE
	.align		8
        /*00a8*/ 	.dword	_ZN30_INTERNAL_904b6c0c_4_k_cu_main4cuda3std6ranges3__45__cpo9iter_swapE
	.align		8
        /*00b0*/ 	.dword	_ZN30_INTERNAL_904b6c0c_4_k_cu_main4cuda3std6ranges3__45__cpo4nextE
	.align		8
        /*00b8*/ 	.dword	_ZN30_INTERNAL_904b6c0c_4_k_cu_main4cuda3std6ranges3__45__cpo4prevE
	.align		8
        /*00c0*/ 	.dword	_ZN30_INTERNAL_904b6c0c_4_k_cu_main4cuda3std6ranges3__45__cpo4dataE
	.align		8
        /*00c8*/ 	.dword	_ZN30_INTERNAL_904b6c0c_4_k_cu_main4cuda3std6ranges3__45__cpo5cdataE
	.align		8
        /*00d0*/ 	.dword	_ZN30_INTERNAL_904b6c0c_4_k_cu_main4cuda3std6ranges3__45__cpo4sizeE
	.align		8
        /*00d8*/ 	.dword	_ZN30_INTERNAL_904b6c0c_4_k_cu_main4cuda3std6ranges3__45__cpo5ssizeE
	.align		8
        /*00e0*/ 	.dword	_ZN30_INTERNAL_904b6c0c_4_k_cu_main4cuda3std6ranges3__45__cpo8distanceE
	.align		8
        /*00e8*/ 	.dword	_ZN30_INTERNAL_904b6c0c_4_k_cu_main6thrust24THRUST_300001_SM_1000_NS8cuda_cub3parE
	.align		8
        /*00f0*/ 	.dword	_ZN30_INTERNAL_904b6c0c_4_k_cu_main6thrust24THRUST_300001_SM_1000_NS8cuda_cub10par_nosyncE
	.align		8
        /*00f8*/ 	.dword	_ZN30_INTERNAL_904b6c0c_4_k_cu_main6thrust24THRUST_300001_SM_1000_NS6system6detail10sequential3seqE
	.align		8
        /*0100*/ 	.dword	_ZN30_INTERNAL_904b6c0c_4_k_cu_main6thrust24THRUST_300001_SM_1000_NS6system3cpp3parE
	.align		8
        /*0108*/ 	.dword	_ZN30_INTERNAL_904b6c0c_4_k_cu_main6thrust24THRUST_300001_SM_1000_NS12placeholders2_1E
	.align		8
        /*0110*/ 	.dword	_ZN30_INTERNAL_904b6c0c_4_k_cu_main6thrust24THRUST_300001_SM_1000_NS12placeholders2_2E
	.align		8
        /*0118*/ 	.dword	_ZN30_INTERNAL_904b6c0c_4_k_cu_main6thrust24THRUST_300001_SM_1000_NS12placeholders2_3E
	.align		8
        /*0120*/ 	.dword	_ZN30_INTERNAL_904b6c0c_4_k_cu_main6thrust24THRUST_300001_SM_1000_NS12placeholders2_4E
	.align		8
        /*0128*/ 	.dword	_ZN30_INTERNAL_904b6c0c_4_k_cu_main6thrust24THRUST_300001_SM_1000_NS12placeholders2_5E
	.align		8
        /*0130*/ 	.dword	_ZN30_INTERNAL_904b6c0c_4_k_cu_main6thrust24THRUST_300001_SM_1000_NS12placeholders2_6E
	.align		8
        /*0138*/ 	.dword	_ZN30_INTERNAL_904b6c0c_4_k_cu_main6thrust24THRUST_300001_SM_1000_NS12placeholders2_7E
	.align		8
        /*0140*/ 	.dword	_ZN30_INTERNAL_904b6c0c_4_k_cu_main6thrust24THRUST_300001_SM_1000_NS12placeholders2_8E
	.align		8
        /*0148*/ 	.dword	_ZN30_INTERNAL_904b6c0c_4_k_cu_main6thrust24THRUST_300001_SM_1000_NS12placeholders2_9E
	.align		8
        /*0150*/ 	.dword	_ZN30_INTERNAL_904b6c0c_4_k_cu_main6thrust24THRUST_300001_SM_1000_NS12placeholders3_10E
	.align		8
        /*0158*/ 	.dword	_ZN30_INTERNAL_904b6c0c_4_k_cu_main6thrust24THRUST_300001_SM_1000_NS3seqE
	.align		8
        /*0160*/ 	.dword	_ZN30_INTERNAL_904b6c0c_4_k_cu_main6thrust24THRUST_300001_SM_1000_NS6deviceE


//--------------------- .text._ZN3cub18CUB_300001_SM_10006detail10radix_sort29DeviceRadixSortOnesweepKernelINS1_5radix10policy_hubIfNS0_8NullTypeEyE10Policy1000ELNS0_9SortOrderE0EfS6_yiiNS1_21identity_decomposer_tEEEvPT5_SC_PT3_PKSD_PT1_PKSH_PT2_PKSL_T4_iiT6_ --------------------------
	.section	.text._ZN3cub18CUB_300001_SM_10006detail10radix_sort29DeviceRadixSortOnesweepKernelINS1_5radix10policy_hubIfNS0_8NullTypeEyE10Policy1000ELNS0_9SortOrderE0EfS6_yiiNS1_21identity_decomposer_tEEEvPT5_SC_PT3_PKSD_PT1_PKSH_PT2_PKSL_T4_iiT6_,"ax",@progbits
	.align	128
        .global         _ZN3cub18CUB_300001_SM_10006detail10radix_sort29DeviceRadixSortOnesweepKernelINS1_5radix10policy_hubIfNS0_8NullTypeEyE10Policy1000ELNS0_9SortOrderE0EfS6_yiiNS1_21identity_decomposer_tEEEvPT5_SC_PT3_PKSD_PT1_PKSH_PT2_PKSL_T4_iiT6_
        .type           _ZN3cub18CUB_300001_SM_10006detail10radix_sort29DeviceRadixSortOnesweepKernelINS1_5radix10policy_hubIfNS0_8NullTypeEyE10Policy1000ELNS0_9SortOrderE0EfS6_yiiNS1_21identity_decomposer_tEEEvPT5_SC_PT3_PKSD_PT1_PKSH_PT2_PKSL_T4_iiT6_,@function
        .size           _ZN3cub18CUB_300001_SM_10006detail10radix_sort29DeviceRadixSortOnesweepKernelINS1_5radix10policy_hubIfNS0_8NullTypeEyE10Policy1000ELNS0_9SortOrderE0EfS6_yiiNS1_21identity_decomposer_tEEEvPT5_SC_PT3_PKSD_PT1_PKSH_PT2_PKSL_T4_iiT6_,(.L_x_500 - _ZN3cub18CUB_300001_SM_10006detail10radix_sort29DeviceRadixSortOnesweepKernelINS1_5radix10policy_hubIfNS0_8NullTypeEyE10Policy1000ELNS0_9SortOrderE0EfS6_yiiNS1_21identity_decomposer_tEEEvPT5_SC_PT3_PKSD_PT1_PKSH_PT2_PKSL_T4_iiT6_)
        .other          _ZN3cub18CUB_300001_SM_10006detail10radix_sort29DeviceRadixSortOnesweepKernelINS1_5radix10policy_hubIfNS0_8NullTypeEyE10Policy1000ELNS0_9SortOrderE0EfS6_yiiNS1_21identity_decomposer_tEEEvPT5_SC_PT3_PKSD_PT1_PKSH_PT2_PKSL_T4_iiT6_,@"STO_CUDA_ENTRY STV_DEFAULT"
_ZN3cub18CUB_300001_SM_10006detail10radix_sort29DeviceRadixSortOnesweepKernelINS1_5radix10policy_hubIfNS0_8NullTypeEyE10Policy1000ELNS0_9SortOrderE0EfS6_yiiNS1_21identity_decomposer_tEEEvPT5_SC_PT3_PKSD_PT1_PKSH_PT2_PKSL_T4_iiT6_:
.text._ZN3cub18CUB_300001_SM_10006detail10radix_sort29DeviceRadixSortOnesweepKernelINS1_5radix10policy_hubIfNS0_8NullTypeEyE10Policy1000ELNS0_9SortOrderE0EfS6_yiiNS1_21identity_decomposer_tEEEvPT5_SC_PT3_PKSD_PT1_PKSH_PT2_PKSL_T4_iiT6_:
[----:B------:R-:W-:Y:S01]  /*0000*/  LDC R1, c[0x0][0x37c] ;  /* 0x0000df00ff017b82 */ /* 0x000fe20000000800 */
[----:B------:R-:W0:Y:S01]  /*0010*/  S2R R3, SR_TID.X ;  /* 0x0000000000037919 */ /* 0x000e220000002100 */
[----:B------:R-:W-:Y:S01]  /*0020*/  MOV R29, 0x400 ;  /* 0x00000400001d7802 */ /* 0x000fe20000000f00 */
[----:B------:R-:W1:Y:S01]  /*0030*/  LDCU.64 UR6, c[0x0][0x358] ;  /* 0x00006b00ff0677ac */ /* 0x000e620008000a00 */
[----:B------:R-:W-:Y:S01]  /*0040*/  BSSY.RECONVERGENT B0, `(.L_x_0) ;  /* 0x000000c000007945 */ /* 0x000fe20003800200 */
[----:B------:R-:W2:Y:S01]  /*0050*/  S2R R0, SR_CgaCtaId ;  /* 0x0000000000007919 */ /* 0x000ea20000008800 */
[----:B0-----:R-:W-:Y:S02]  /*0060*/  ISETP.NE.AND P0, PT, R3, RZ, PT ;  /* 0x000000ff0300720c */ /* 0x001fe40003f05270 */
[----:B--2---:R-:W-:-:S11]  /*0070*/  LEA R29, R0, R29, 0x18 ;  /* 0x0000001d001d7211 */ /* 0x004fd600078ec0ff */
[----:B-1----:R-:W-:Y:S05]  /*0080*/  @P0 BRA `(.L_x_1) ;  /* 0x00000000001c0947 */ /* 0x002fea0003800000 */
[----:B------:R-:W0:Y:S01]  /*0090*/  LDC.64 R4, c[0x0][0x388] ;  /* 0x0000e200ff047b82 */ /* 0x000e220000000a00 */
[----:B------:R-:W-:-:S05]  /*00a0*/  IMAD.MOV.U32 R7, RZ, RZ, 0x1 ;  /* 0x00000001ff077424 */ /* 0x000fca00078e00ff */
[----:B0-----:R-:W2:Y:S02]  /*00b0*/  ATOMG.E.ADD.STRONG.GPU PT, R4, desc[UR6][R4.64], R7 ;  /* 0x80000007040479a8 */ /* 0x001ea400081ef106 */
[----:B------:R-:W0:Y:S01]  /*00c0*/  S2UR UR5, SR_CgaCtaId ;  /* 0x00000000000579c3 */ /* 0x000e220000008800 */
[----:B------:R-:W-:Y:S02]  /*00d0*/  UMOV UR4, 0x400 ;  /* 0x0000040000047882 */ /* 0x000fe40000000000 */
[----:B0-----:R-:W-:-:S09]  /*00e0*/  ULEA UR4, UR5, UR4, 0x18 ;  /* 0x0000000405047291 */ /* 0x001fd2000f8ec0ff */
[----:B--2---:R0:W-:Y:S03]  /*00f0*/  STS [UR4+0x6c00], R4 ;  /* 0x006c0004ff007988 */ /* 0x0041e60008000804 */
.L_x_1:
[----:B------:R-:W-:Y:S05]  /*0100*/  BSYNC.RECONVERGENT B0 ;  /* 0x0000000000007941 */ /* 0x000fea0003800200 */
.L_x_0:
[----:B------:R-:W-:Y:S01]  /*0110*/  BAR.SYNC.DEFER_BLOCKING 0x0 ;  /* 0x0000000000007b1d */ /* 0x000fe20000010000 */
[----:B------:R-:W-:-:S05]  /*0120*/  SHF.R.U32.HI R0, RZ, 0x5, R3 ;  /* 0x00000005ff007819 */ /* 0x000fca0000011603 */
[----:B------:R-:W1:Y:S01]  /*0130*/  LDCU UR4, c[0x0][0x3c0] ;  /* 0x00007800ff0477ac */ /* 0x000e620008000800 */
[----:B------:R-:W2:Y:S01]  /*0140*/  S2R R26, SR_LANEID ;  /* 0x00000000001a7919 */ /* 0x000ea20000000000 */
[----:B------:R-:W0:Y:S02]  /*0150*/  LDS R27, [R29+0x6c00] ;  /* 0x006c00001d1b7984 */ /* 0x000e240000000800 */
[----:B0-----:R-:W-:-:S04]  /*0160*/  IMAD R4, R27, 0x1b00, RZ ;  /* 0x00001b001b047824 */ /* 0x001fc800078e02ff */
[----:B------:R-:W-:Y:S01]  /*0170*/  VIADD R28, R4, 0x1b00 ;  /* 0x00001b00041c7836 */ /* 0x000fe20000000000 */
[----:B------:R-:W-:-:S04]  /*0180*/  SHF.R.S32.HI R8, RZ, 0x1f, R4 ;  /* 0x0000001fff087819 */ /* 0x000fc80000011404 */
[----:B-1----:R-:W-:-:S13]  /*0190*/  ISETP.GT.AND P0, PT, R28, UR4, PT ;  /* 0x000000041c007c0c */ /* 0x002fda000bf04270 */
[----:B--2---:R-:W-:Y:S05]  /*01a0*/  @P0 BRA `(.L_x_2) ;  /* 0x00000000006c0947 */ /* 0x004fea0003800000 */
[----:B------:R-:W0:Y:S01]  /*01b0*/  LDCU.64 UR4, c[0x0][0x3a8] ;  /* 0x00007500ff0477ac */ /* 0x000e220008000a00 */
[C---:B------:R-:W-:Y:S02]  /*01c0*/  LOP3.LUT R5, R3.reuse, 0x1f, RZ, 0xc0, !PT ;  /* 0x0000001f03057812 */ /* 0x040fe400078ec0ff */
[----:B------:R-:W-:-:S05]  /*01d0*/  LOP3.LUT R6, R3, 0x3e0, RZ, 0xc0, !PT ;  /* 0x000003e003067812 */ /* 0x000fca00078ec0ff */
[----:B------:R-:W-:-:S05]  /*01e0*/  IMAD R5, R6, 0x12, R5 ;  /* 0x0000001206057824 */ /* 0x000fca00078e0205 */
[----:B------:R-:W-:-:S05]  /*01f0*/  IADD3 R5, P0, PT, R4, R5, RZ ;  /* 0x0000000504057210 */ /* 0x000fca0007f1e0ff */
[----:B------:R-:W-:Y:S01]  /*0200*/  IMAD.X R8, RZ, RZ, R8, P0 ;  /* 0x000000ffff087224 */ /* 0x000fe200000e0608 */
[----:B0-----:R-:W-:-:S04]  /*0210*/  LEA R4, P0, R5, UR4, 0x2 ;  /* 0x0000000405047c11 */ /* 0x001fc8000f8010ff */
[----:B------:R-:W-:-:S05]  /*0220*/  LEA.HI.X R5, R5, UR5, R8, 0x2, P0 ;  /* 0x0000000505057c11 */ /* 0x000fca00080f1408 */
[----:B------:R0:W5:Y:S04]  /*0230*/  LDG.E R25, desc[UR6][R4.64] ;  /* 0x0000000604197981 */ /* 0x000168000c1e1900 */
        /* <DEDUP_REMOVED lines=16> */
[----:B------:R0:W5:Y:S01]  /*0340*/  LDG.E R8, desc[UR6][R4.64+0x880] ;  /* 0x0008800604087981 */ /* 0x000162000c1e1900 */
[----:B------:R-:W-:Y:S05]  /*0350*/  BRA `(.L_x_3) ;  /* 0x0000000400407947 */ /* 0x000fea0003800000 */
.L_x_2:
[----:B------:R-:W0:Y:S01]  /*0360*/  LDCU.64 UR8, c[0x0][0x3a8] ;  /* 0x00007500ff0877ac */ /* 0x000e220008000a00 */
[C---:B------:R-:W-:Y:S01]  /*0370*/  LOP3.LUT R5, R3.reuse, 0x1f, RZ, 0xc0, !PT ;  /* 0x0000001f03057812 */ /* 0x040fe200078ec0ff */
[----:B------:R-:W-:Y:S01]  /*0380*/  IMAD.MOV.U32 R25, RZ, RZ, 0x7fffffff ;  /* 0x7fffffffff197424 */ /* 0x000fe200078e00ff */
[----:B------:R-:W-:Y:S01]  /*0390*/  LOP3.LUT R6, R3, 0x3e0, RZ, 0xc0, !PT ;  /* 0x000003e003067812 */ /* 0x000fe200078ec0ff */
[----:B------:R-:W-:-:S04]  /*03a0*/  IMAD.MOV.U32 R24, RZ, RZ, 0x7fffffff ;  /* 0x7fffffffff187424 */ /* 0x000fc800078e00ff */
[----:B------:R-:W-:Y:S01]  /*03b0*/  IMAD R11, R6, 0x12, R5 ;  /* 0x00000012060b7824 */ /* 0x000fe200078e0205 */
[----:B------:R-:W-:-:S03]  /*03c0*/  IADD3 R6, PT, PT, -R4, UR4, RZ ;  /* 0x0000000404067c10 */ /* 0x000fc6000fffe1ff */
[C---:B------:R-:W-:Y:S01]  /*03d0*/  VIADD R5, R11.reuse, 0x20 ;  /* 0x000000200b057836 */ /* 0x040fe20000000000 */
[----:B------:R-:W-:Y:S01]  /*03e0*/  IADD3 R10, P0, PT, R4, R11, RZ ;  /* 0x0000000b040a7210 */ /* 0x000fe20007f1e0ff */
[C---:B------:R-:W-:Y:S01]  /*03f0*/  VIADD R7, R11.reuse, 0x40 ;  /* 0x000000400b077836 */ /* 0x040fe20000000000 */
[CC--:B------:R-:W-:Y:S01]  /*0400*/  ISETP.GE.AND P4, PT, R11.reuse, R6.reuse, PT ;  /* 0x000000060b00720c */ /* 0x0c0fe20003f86270 */
[----:B------:R-:W-:Y:S01]  /*0410*/  VIADD R9, R11, 0x60 ;  /* 0x000000600b097836 */ /* 0x000fe20000000000 */
[-C--:B------:R-:W-:Y:S01]  /*0420*/  ISETP.GE.AND P3, PT, R5, R6.reuse, PT ;  /* 0x000000060500720c */ /* 0x080fe20003f66270 */
[----:B------:R-:W-:Y:S01]  /*0430*/  VIADD R5, R11, 0x80 ;  /* 0x000000800b057836 */ /* 0x000fe20000000000 */
[-C--:B------:R-:W-:Y:S01]  /*0440*/  ISETP.GE.AND P2, PT, R7, R6.reuse, PT ;  /* 0x000000060700720c */ /* 0x080fe20003f46270 */
[----:B------:R-:W-:Y:S01]  /*0450*/  VIADD R7, R11, 0xa0 ;  /* 0x000000a00b077836 */ /* 0x000fe20000000000 */
[----:B0-----:R-:W-:Y:S01]  /*0460*/  LEA R4, P5, R10, UR8, 0x2 ;  /* 0x000000080a047c11 */ /* 0x001fe2000f8a10ff */
[----:B------:R-:W-:Y:S01]  /*0470*/  IMAD.X R13, RZ, RZ, R8, P0 ;  /* 0x000000ffff0d7224 */ /* 0x000fe200000e0608 */
[----:B------:R-:W-:-:S02]  /*0480*/  ISETP.GE.AND P0, PT, R5, R6, PT ;  /* 0x000000060500720c */ /* 0x000fc40003f06270 */
[-C--:B------:R-:W-:Y:S01]  /*0490*/  ISETP.GE.AND P6, PT, R7, R6.reuse, PT ;  /* 0x000000060700720c */ /* 0x080fe20003fc6270 */
[----:B------:R-:W-:Y:S01]  /*04a0*/  VIADD R7, R11, 0xe0 ;  /* 0x000000e00b077836 */ /* 0x000fe20000000000 */
[----:B------:R-:W-:Y:S01]  /*04b0*/  LEA.HI.X R5, R10, UR9, R13, 0x2, P5 ;  /* 0x000000090a057c11 */ /* 0x000fe2000a8f140d */
[----:B------:R-:W-:Y:S01]  /*04c0*/  IMAD.MOV.U32 R23, RZ, RZ, 0x7fffffff ;  /* 0x7fffffffff177424 */ /* 0x000fe200078e00ff */
[-C--:B------:R-:W-:Y:S01]  /*04d0*/  ISETP.GE.AND P1, PT, R9, R6.reuse, PT ;  /* 0x000000060900720c */ /* 0x080fe20003f26270 */
[----:B------:R-:W-:Y:S02]  /*04e0*/  VIADD R9, R11, 0xc0 ;  /* 0x000000c00b097836 */ /* 0x000fe40000000000 */
[----:B------:R1:W5:Y:S01]  /*04f0*/  @!P4 LDG.E R25, desc[UR6][R4.64] ;  /* 0x000000060419c981 */ /* 0x000362000c1e1900 */
[-C--:B------:R-:W-:Y:S01]  /*0500*/  ISETP.GE.AND P4, PT, R7, R6.reuse, PT ;  /* 0x000000060700720c */ /* 0x080fe20003f86270 */
[----:B------:R-:W-:Y:S01]  /*0510*/  VIADD R7, R11, 0x120 ;  /* 0x000001200b077836 */ /* 0x000fe20000000000 */
[-C--:B------:R-:W-:Y:S01]  /*0520*/  ISETP.GE.AND P5, PT, R9, R6.reuse, PT ;  /* 0x000000060900720c */ /* 0x080fe20003fa6270 */
[----:B------:R-:W-:Y:S01]  /*0530*/  IMAD.MOV.U32 R21, RZ, RZ, 0x7fffffff ;  /* 0x7fffffffff157424 */ /* 0x000fe200078e00ff */
[----:B------:R1:W5:Y:S01]  /*0540*/  @!P2 LDG.E R23, desc[UR6][R4.64+0x100] ;  /* 0x000100060417a981 */ /* 0x000362000c1e1900 */
[----:B------:R-:W-:Y:S01]  /*0550*/  VIADD R9, R11, 0x100 ;  /* 0x000001000b097836 */ /* 0x000fe20000000000 */
[----:B------:R-:W-:Y:S01]  /*0560*/  ISETP.GE.AND P2, PT, R7, R6, PT ;  /* 0x000000060700720c */ /* 0x000fe20003f46270 */
[----:B------:R-:W-:Y:S01]  /*0570*/  VIADD R7, R11, 0x160 ;  /* 0x000001600b077836 */ /* 0x000fe20000000000 */
[----:B------:R1:W5:Y:S01]  /*0580*/  @!P3 LDG.E R24, desc[UR6][R4.64+0x80] ;  /* 0x000080060418b981 */ /* 0x000362000c1e1900 */
[----:B------:R-:W-:-:S03]  /*0590*/  IMAD.MOV.U32 R20, RZ, RZ, 0x7fffffff ;  /* 0x7fffffffff147424 */ /* 0x000fc600078e00ff */
[----:B------:R1:W5:Y:S01]  /*05a0*/  @!P0 LDG.E R21, desc[UR6][R4.64+0x200] ;  /* 0x0002000604158981 */ /* 0x000362000c1e1900 */
[-C--:B------:R-:W-:Y:S01]  /*05b0*/  ISETP.GE.AND P0, PT, R7, R6.reuse, PT ;  /* 0x000000060700720c */ /* 0x080fe20003f06270 */
[----:B------:R-:W-:Y:S01]  /*05c0*/  VIADD R7, R11, 0x180 ;  /* 0x000001800b077836 */ /* 0x000fe20000000000 */
[-C--:B------:R-:W-:Y:S01]  /*05d0*/  ISETP.GE.AND P3, PT, R9, R6.reuse, PT ;  /* 0x000000060900720c */ /* 0x080fe20003f66270 */
[----:B------:R-:W-:Y:S01]  /*05e0*/  IMAD.MOV.U32 R22, RZ, RZ, 0x7fffffff ;  /* 0x7fffffffff167424 */ /* 0x000fe200078e00ff */
[----:B------:R1:W5:Y:S01]  /*05f0*/  @!P6 LDG.E R20, desc[UR6][R4.64+0x280] ;  /* 0x000280060414e981 */ /* 0x000362000c1e1900 */
[----:B------:R-:W-:Y:S01]  /*0600*/  VIADD R9, R11, 0x140 ;  /* 0x000001400b097836 */ /* 0x000fe20000000000 */
[-C--:B------:R-:W-:Y:S01]  /*0610*/  ISETP.GE.AND P6, PT, R7, R6.reuse, PT ;  /* 0x000000060700720c */ /* 0x080fe20003fc6270 */
[----:B------:R-:W-:Y:S02]  /*0620*/  IMAD.MOV.U32 R18, RZ, RZ, 0x7fffffff ;  /* 0x7fffffffff127424 */ /* 0x000fe400078e00ff */
[----:B------:R-:W-:Y:S01]  /*0630*/  VIADD R7, R11, 0x1c0 ;  /* 0x000001c00b077836 */ /* 0x000fe20000000000 */
[----:B------:R1:W5:Y:S01]  /*0640*/  @!P1 LDG.E R22, desc[UR6][R4.64+0x180] ;  /* 0x0001800604169981 */ /* 0x000362000c1e1900 */
[----:B------:R-:W-:Y:S01]  /*0650*/  ISETP.GE.AND P1, PT, R9, R6, PT ;  /* 0x000000060900720c */ /* 0x000fe20003f26270 */
[----:B------:R-:W-:-:S02]  /*0660*/  IMAD.MOV.U32 R19, RZ, RZ, 0x7fffffff ;  /* 0x7fffffffff137424 */ /* 0x000fc400078e00ff */
[----:B------:R1:W5:Y:S01]  /*0670*/  @!P4 LDG.E R18, desc[UR6][R4.64+0x380] ;  /* 0x000380060412c981 */ /* 0x000362000c1e1900 */
[----:B------:R-:W-:Y:S01]  /*0680*/  IMAD.MOV.U32 R17, RZ, RZ, 0x7fffffff ;  /* 0x7fffffffff117424 */ /* 0x000fe200078e00ff */
[-C--:B------:R-:W-:Y:S01]  /*0690*/  ISETP.GE.AND P4, PT, R7, R6.reuse, PT ;  /* 0x000000060700720c */ /* 0x080fe20003f86270 */
[C---:B------:R-:W-:Y:S01]  /*06a0*/  VIADD R9, R11.reuse, 0x1a0 ;  /* 0x000001a00b097836 */ /* 0x040fe20000000000 */
[----:B------:R1:W5:Y:S01]  /*06b0*/  @!P5 LDG.E R19, desc[UR6][R4.64+0x300] ;  /* 0x000300060413d981 */ /* 0x000362000c1e1900 */
[----:B------:R-:W-:Y:S02]  /*06c0*/  VIADD R7, R11, 0x1e0 ;  /* 0x000001e00b077836 */ /* 0x000fe40000000000 */
[----:B------:R-:W-:Y:S01]  /*06d0*/  IMAD.MOV.U32 R16, RZ, RZ, 0x7fffffff ;  /* 0x7fffffffff107424 */ /* 0x000fe200078e00ff */
[----:B------:R1:W5:Y:S01]  /*06e0*/  @!P3 LDG.E R17, desc[UR6][R4.64+0x400] ;  /* 0x000400060411b981 */ /* 0x000362000c1e1900 */
[----:B------:R-:W-:Y:S01]  /*06f0*/  IMAD.MOV.U32 R15, RZ, RZ, 0x7fffffff ;  /* 0x7fffffffff0f7424 */ /* 0x000fe200078e00ff */
[-C--:B------:R-:W-:Y:S01]  /*0700*/  ISETP.GE.AND P5, PT, R9, R6.reuse, PT ;  /* 0x000000060900720c */ /* 0x080fe20003fa6270 */
[----:B------:R-:W-:Y:S01]  /*0710*/  VIADD R9, R11, 0x200 ;  /* 0x000002000b097836 */ /* 0x000fe20000000000 */
[-C--:B------:R-:W-:Y:S01]  /*0720*/  ISETP.GE.AND P3, PT, R7, R6.reuse, PT ;  /* 0x000000060700720c */ /* 0x080fe20003f66270 */
[----:B------:R-:W-:Y:S01]  /*0730*/  VIADD R7, R11, 0x220 ;  /* 0x000002200b077836 */ /* 0x000fe20000000000 */
[----:B------:R1:W5:Y:S02]  /*0740*/  @!P2 LDG.E R16, desc[UR6][R4.64+0x480] ;  /* 0x000480060410a981 */ /* 0x000364000c1e1900 */
[----:B------:R-:W-:-:S02]  /*0750*/  ISETP.GE.AND P2, PT, R9, R6, PT ;  /* 0x000000060900720c */ /* 0x000fc40003f46270 */
[----:B------:R1:W5:Y:S01]  /*0760*/  @!P1 LDG.E R15, desc[UR6][R4.64+0x500] ;  /* 0x00050006040f9981 */ /* 0x000362000c1e1900 */
[----:B------:R-:W-:Y:S01]  /*0770*/  ISETP.GE.AND P1, PT, R7, R6, PT ;  /* 0x000000060700720c */ /* 0x000fe20003f26270 */
[----:B------:R-:W-:Y:S02]  /*0780*/  IMAD.MOV.U32 R14, RZ, RZ, 0x7fffffff ;  /* 0x7fffffffff0e7424 */ /* 0x000fe400078e00ff */
[----:B------:R-:W-:Y:S02]  /*0790*/  IMAD.MOV.U32 R13, RZ, RZ, 0x7fffffff ;  /* 0x7fffffffff0d7424 */ /* 0x000fe400078e00ff */
[----:B------:R-:W-:Y:S02]  /*07a0*/  IMAD.MOV.U32 R12, RZ, RZ, 0x7fffffff ;  /* 0x7fffffffff0c7424 */ /* 0x000fe400078e00ff */
[----:B------:R-:W-:Y:S01]  /*07b0*/  IMAD.MOV.U32 R11, RZ, RZ, 0x7fffffff ;  /* 0x7fffffffff0b7424 */ /* 0x000fe200078e00ff */
[----:B------:R1:W5:Y:S01]  /*07c0*/  @!P0 LDG.E R14, desc[UR6][R4.64+0x580] ;  /* 0x00058006040e8981 */ /* 0x000362000c1e1900 */
[----:B------:R-:W-:-:S02]  /*07d0*/  IMAD.MOV.U32 R10, RZ, RZ, 0x7fffffff ;  /* 0x7fffffffff0a7424 */ /* 0x000fc400078e00ff */
[----:B------:R-:W-:Y:S01]  /*07e0*/  IMAD.MOV.U32 R9, RZ, RZ, 0x7fffffff ;  /* 0x7fffffffff097424 */ /* 0x000fe200078e00ff */
[----:B------:R1:W5:Y:S01]  /*07f0*/  @!P6 LDG.E R13, desc[UR6][R4.64+0x600] ;  /* 0x00060006040de981 */ /* 0x000362000c1e1900 */
[----:B------:R-:W-:-:S03]  /*0800*/  IMAD.MOV.U32 R8, RZ, RZ, 0x7fffffff ;  /* 0x7fffffffff087424 */ /* 0x000fc600078e00ff */
[----:B------:R1:W5:Y:S04]  /*0810*/  @!P5 LDG.E R12, desc[UR6][R4.64+0x680] ;  /* 0x00068006040cd981 */ /* 0x000368000c1e1900 */
[----:B------:R1:W5:Y:S04]  /*0820*/  @!P4 LDG.E R11, desc[UR6][R4.64+0x700] ;  /* 0x00070006040bc981 */ /* 0x000368000c1e1900 */
[----:B------:R1:W5:Y:S04]  /*0830*/  @!P3 LDG.E R10, desc[UR6][R4.64+0x780] ;  /* 0x00078006040ab981 */ /* 0x000368000c1e1900 */
[----:B------:R1:W5:Y:S04]  /*0840*/  @!P2 LDG.E R9, desc[UR6][R4.64+0x800] ;  /* 0x000800060409a981 */ /* 0x000368000c1e1900 */
[----:B------:R1:W5:Y:S02]  /*0850*/  @!P1 LDG.E R8, desc[UR6][R4.64+0x880] ;  /* 0x0008800604089981 */ /* 0x000364000c1e1900 */
.L_x_3:
[----:B------:R-:W-:Y:S01]  /*0860*/  IMAD.MOV.U32 R7, RZ, RZ, -0x1 ;  /* 0xffffffffff077424 */ /* 0x000fe200078e00ff */
[----:B-----5:R-:W-:Y:S01]  /*0870*/  ISETP.GT.AND P0, PT, R25, -0x1, PT ;  /* 0xffffffff1900780c */ /* 0x020fe20003f04270 */
[----:B------:R-:W2:Y:S01]  /*0880*/  LDC R30, c[0x0][0x3c8] ;  /* 0x0000f200ff1e7b82 */ /* 0x000ea20000000800 */
[----:B------:R-:W-:Y:S01]  /*0890*/  ISETP.GT.AND P1, PT, R24, -0x1, PT ;  /* 0xffffffff1800780c */ /* 0x000fe20003f24270 */
[----:B------:R-:W-:Y:S01]  /*08a0*/  BSSY.RECONVERGENT B0, `(.L_x_4) ;  /* 0x0000058000007945 */ /* 0x000fe20003800200 */
[C---:B01----:R-:W-:Y:S01]  /*08b0*/  SEL R4, R7.reuse, 0x80000000, !P0 ;  /* 0x8000000007047807 */ /* 0x043fe20004000000 */
[----:B------:R-:W-:Y:S01]  /*08c0*/  IMAD.SHL.U32 R0, R0, 0x400, RZ ;  /* 0x0000040000007824 */ /* 0x000fe200078e00ff */
[----:B------:R-:W-:Y:S02]  /*08d0*/  SEL R5, R7, 0x80000000, !P1 ;  /* 0x8000000007057807 */ /* 0x000fe40004800000 */
[----:B------:R-:W-:Y:S02]  /*08e0*/  ISETP.GT.AND P0, PT, R22, -0x1, PT ;  /* 0xffffffff1600780c */ /* 0x000fe40003f04270 */
[----:B------:R-:W-:-:S02]  /*08f0*/  ISETP.GT.AND P1, PT, R21, -0x1, PT ;  /* 0xffffffff1500780c */ /* 0x000fc40003f24270 */
[----:B------:R-:W-:Y:S02]  /*0900*/  LOP3.LUT R25, R4, R25, RZ, 0x3c, !PT ;  /* 0x0000001904197212 */ /* 0x000fe400078e3cff */
[----:B------:R-:W-:Y:S02]  /*0910*/  LOP3.LUT R24, R5, R24, RZ, 0x3c, !PT ;  /* 0x0000001805187212 */ /* 0x000fe400078e3cff */
[C---:B------:R-:W-:Y:S02]  /*0920*/  SEL R5, R7.reuse, 0x80000000, !P0 ;  /* 0x8000000007057807 */ /* 0x040fe40004000000 */
[----:B------:R-:W-:Y:S02]  /*0930*/  SEL R4, R7, 0x80000000, !P1 ;  /* 0x8000000007047807 */ /* 0x000fe40004800000 */
[----:B------:R-:W-:Y:S02]  /*0940*/  ISETP.GT.AND P0, PT, R19, -0x1, PT ;  /* 0xffffffff1300780c */ /* 0x000fe40003f04270 */
[----:B------:R-:W-:-:S02]  /*0950*/  ISETP.GT.AND P2, PT, R23, -0x1, PT ;  /* 0xffffffff1700780c */ /* 0x000fc40003f44270 */
[----:B------:R-:W-:Y:S02]  /*0960*/  LOP3.LUT R21, R4, R21, RZ, 0x3c, !PT ;  /* 0x0000001504157212 */ /* 0x000fe400078e3cff */
[C---:B------:R-:W-:Y:S02]  /*0970*/  SEL R4, R7.reuse, 0x80000000, !P0 ;  /* 0x8000000007047807 */ /* 0x040fe40004000000 */
[----:B------:R-:W-:Y:S02]  /*0980*/  SEL R6, R7, 0x80000000, !P2 ;  /* 0x8000000007067807 */ /* 0x000fe40005000000 */
[----:B------:R-:W-:Y:S02]  /*0990*/  ISETP.GT.AND P0, PT, R18, -0x1, PT ;  /* 0xffffffff1200780c */ /* 0x000fe40003f04270 */
[----:B------:R-:W-:Y:S02]  /*09a0*/  ISETP.GT.AND P1, PT, R17, -0x1, PT ;  /* 0xffffffff1100780c */ /* 0x000fe40003f24270 */
[----:B------:R-:W-:-:S02]  /*09b0*/  ISETP.GT.AND P2, PT, R20, -0x1, PT ;  /* 0xffffffff1400780c */ /* 0x000fc40003f44270 */
[----:B------:R-:W-:Y:S02]  /*09c0*/  VIMNMX R33, PT, PT, R26, 0xe0, !PT ;  /* 0x000000e01a217848 */ /* 0x000fe40007fe0100 */
[----:B------:R-:W-:Y:S02]  /*09d0*/  LOP3.LUT R22, R5, R22, RZ, 0x3c, !PT ;  /* 0x0000001605167212 */ /* 0x000fe400078e3cff */
[----:B------:R-:W-:Y:S02]  /*09e0*/  LOP3.LUT R19, R4, R19, RZ, 0x3c, !PT ;  /* 0x0000001304137212 */ /* 0x000fe400078e3cff */
[C---:B------:R-:W-:Y:S02]  /*09f0*/  SEL R5, R7.reuse, 0x80000000, !P0 ;  /* 0x8000000007057807 */ /* 0x040fe40004000000 */
[C---:B------:R-:W-:Y:S02]  /*0a00*/  SEL R4, R7.reuse, 0x80000000, !P1 ;  /* 0x8000000007047807 */ /* 0x040fe40004800000 */
[----:B------:R-:W-:-:S02]  /*0a10*/  SEL R31, R7, 0x80000000, !P2 ;  /* 0x80000000071f7807 */ /* 0x000fc40005000000 */
[----:B------:R-:W-:Y:S02]  /*0a20*/  ISETP.GT.AND P0, PT, R15, -0x1, PT ;  /* 0xffffffff0f00780c */ /* 0x000fe40003f04270 */
[----:B------:R-:W-:Y:S02]  /*0a30*/  IADD3 R33, PT, PT, R33, 0x1f, -R26 ;  /* 0x0000001f21217810 */ /* 0x000fe40007ffe81a */
[----:B------:R-:W-:Y:S02]  /*0a40*/  ISETP.GT.AND P2, PT, R16, -0x1, PT ;  /* 0xffffffff1000780c */ /* 0x000fe40003f44270 */
[----:B------:R-:W-:Y:S02]  /*0a50*/  LOP3.LUT R17, R4, R17, RZ, 0x3c, !PT ;  /* 0x0000001104117212 */ /* 0x000fe400078e3cff */
[----:B------:R-:W-:Y:S02]  /*0a60*/  LOP3.LUT R20, R31, R20, RZ, 0x3c, !PT ;  /* 0x000000141f147212 */ /* 0x000fe400078e3cff */
[----:B------:R-:W-:-:S02]  /*0a70*/  SEL R4, R7, 0x80000000, !P0 ;  /* 0x8000000007047807 */ /* 0x000fc40004000000 */
[----:B------:R-:W-:Y:S02]  /*0a80*/  ISETP.GE.U32.AND P4, PT, R33, 0x1e0, PT ;  /* 0x000001e02100780c */ /* 0x000fe40003f86070 */
[----:B------:R-:W-:Y:S02]  /*0a90*/  SEL R31, R7, 0x80000000, !P2 ;  /* 0x80000000071f7807 */ /* 0x000fe40005000000 */
[----:B------:R-:W-:Y:S02]  /*0aa0*/  ISETP.GT.AND P0, PT, R14, -0x1, PT ;  /* 0xffffffff0e00780c */ /* 0x000fe40003f04270 */
[----:B------:R-:W-:Y:S02]  /*0ab0*/  ISETP.GT.AND P1, PT, R13, -0x1, PT ;  /* 0xffffffff0d00780c */ /* 0x000fe40003f24270 */
[----:B------:R-:W-:Y:S02]  /*0ac0*/  ISETP.GT.AND P2, PT, R12, -0x1, PT ;  /* 0xffffffff0c00780c */ /* 0x000fe40003f44270 */
[----:B------:R-:W-:-:S02]  /*0ad0*/  LOP3.LUT R18, R5, R18, RZ, 0x3c, !PT ;  /* 0x0000001205127212 */ /* 0x000fc400078e3cff */
[----:B------:R-:W-:Y:S02]  /*0ae0*/  LOP3.LUT R15, R4, R15, RZ, 0x3c, !PT ;  /* 0x0000000f040f7212 */ /* 0x000fe400078e3cff */
[----:B------:R-:W-:Y:S02]  /*0af0*/  LOP3.LUT R16, R31, R16, RZ, 0x3c, !PT ;  /* 0x000000101f107212 */ /* 0x000fe400078e3cff */
[C---:B------:R-:W-:Y:S02]  /*0b00*/  SEL R5, R7.reuse, 0x80000000, !P0 ;  /* 0x8000000007057807 */ /* 0x040fe40004000000 */
[C---:B------:R-:W-:Y:S02]  /*0b10*/  SEL R4, R7.reuse, 0x80000000, !P1 ;  /* 0x8000000007047807 */ /* 0x040fe40004800000 */
[----:B------:R-:W-:Y:S02]  /*0b20*/  SEL R31, R7, 0x80000000, !P2 ;  /* 0x80000000071f7807 */ /* 0x000fe40005000000 */
[----:B------:R-:W-:-:S02]  /*0b30*/  ISETP.GT.AND P1, PT, R10, -0x1, PT ;  /* 0xffffffff0a00780c */ /* 0x000fc40003f24270 */
[----:B------:R-:W-:Y:S02]  /*0b40*/  ISETP.GT.AND P0, PT, R11, -0x1, PT ;  /* 0xffffffff0b00780c */ /* 0x000fe40003f04270 */
[----:B------:R-:W-:Y:S02]  /*0b50*/  LEA.HI R33, R33, 0x1, RZ, 0x1b ;  /* 0x0000000121217811 */ /* 0x000fe400078fd8ff */
[----:B------:R-:W-:Y:S02]  /*0b60*/  ISETP.GT.AND P2, PT, R9, -0x1, PT ;  /* 0xffffffff0900780c */ /* 0x000fe40003f44270 */
[----:B------:R-:W-:Y:S02]  /*0b70*/  ISETP.GT.AND P3, PT, R8, -0x1, PT ;  /* 0xffffffff0800780c */ /* 0x000fe40003f64270 */
[----:B------:R-:W-:Y:S02]  /*0b80*/  LOP3.LUT R14, R5, R14, RZ, 0x3c, !PT ;  /* 0x0000000e050e7212 */ /* 0x000fe400078e3cff */
[----:B------:R-:W-:-:S02]  /*0b90*/  LOP3.LUT R23, R6, R23, RZ, 0x3c, !PT ;  /* 0x0000001706177212 */ /* 0x000fc400078e3cff */
[----:B------:R-:W-:Y:S02]  /*0ba0*/  LOP3.LUT R13, R4, R13, RZ, 0x3c, !PT ;  /* 0x0000000d040d7212 */ /* 0x000fe400078e3cff */
[----:B------:R-:W-:Y:S02]  /*0bb0*/  LOP3.LUT R12, R31, R12, RZ, 0x3c, !PT ;  /* 0x0000000c1f0c7212 */ /* 0x000fe400078e3cff */
[----:B------:R-:W-:Y:S02]  /*0bc0*/  SEL R5, R7, 0x80000000, !P1 ;  /* 0x8000000007057807 */ /* 0x000fe40004800000 */
[----:B------:R-:W-:Y:S02]  /*0bd0*/  LOP3.LUT R32, R33, 0xf, RZ, 0xc0, !PT ;  /* 0x0000000f21207812 */ /* 0x000fe400078ec0ff */
[C---:B------:R-:W-:Y:S02]  /*0be0*/  SEL R4, R7.reuse, 0x80000000, !P0 ;  /* 0x8000000007047807 */ /* 0x040fe40004000000 */
[----:B------:R-:W-:-:S02]  /*0bf0*/  SEL R6, R7, 0x80000000, !P2 ;  /* 0x8000000007067807 */ /* 0x000fc40005000000 */
[----:B------:R-:W-:Y:S02]  /*0c00*/  SEL R31, R7, 0x80000000, !P3 ;  /* 0x80000000071f7807 */ /* 0x000fe40005800000 */
[----:B------:R-:W-:Y:S01]  /*0c10*/  LOP3.LUT R10, R5, R10, RZ, 0x3c, !PT ;  /* 0x0000000a050a7212 */ /* 0x000fe200078e3cff */
[----:B------:R-:W-:Y:S01]  /*0c20*/  IMAD.MOV.U32 R5, RZ, RZ, R26 ;  /* 0x000000ffff057224 */ /* 0x000fe200078e001a */
[----:B------:R-:W-:Y:S02]  /*0c30*/  ISETP.NE.AND P1, PT, R32, RZ, PT ;  /* 0x000000ff2000720c */ /* 0x000fe40003f25270 */
[----:B------:R-:W-:Y:S02]  /*0c40*/  LOP3.LUT R11, R4, R11, RZ, 0x3c, !PT ;  /* 0x0000000b040b7212 */ /* 0x000fe400078e3cff */
[----:B------:R-:W-:Y:S02]  /*0c50*/  LOP3.LUT R9, R6, R9, RZ, 0x3c, !PT ;  /* 0x0000000906097212 */ /* 0x000fe400078e3cff */
[----:B------:R-:W-:Y:S01]  /*0c60*/  LOP3.LUT R8, R31, R8, RZ, 0x3c, !PT ;  /* 0x000000081f087212 */ /* 0x000fe200078e3cff */
[----:B--2---:R-:W-:Y:S06]  /*0c70*/  @!P4 BRA `(.L_x_5) ;  /* 0x000000000068c947 */ /* 0x004fec0003800000 */
[----:B------:R-:W-:Y:S01]  /*0c80*/  IMAD R6, R26, 0x4, R0 ;  /* 0x000000041a067824 */ /* 0x000fe200078e0200 */
[----:B------:R-:W-:Y:S01]  /*0c90*/  LOP3.LUT R4, R33, 0xffffff0, RZ, 0xc0, !PT ;  /* 0x0ffffff021047812 */ /* 0x000fe200078ec0ff */
[----:B------:R-:W-:-:S03]  /*0ca0*/  IMAD.MOV.U32 R5, RZ, RZ, R26 ;  /* 0x000000ffff057224 */ /* 0x000fc600078e001a */
[----:B------:R-:W-:Y:S01]  /*0cb0*/  IADD3 R6, PT, PT, R6, 0x400, R29 ;  /* 0x0000040006067810 */ /* 0x000fe20007ffe01d */
[----:B------:R-:W-:-:S07]  /*0cc0*/  IMAD.MOV R4, RZ, RZ, -R4 ;  /* 0x000000ffff047224 */ /* 0x000fce00078e0a04 */
.L_x_6:
[----:B------:R-:W-:Y:S01]  /*0cd0*/  VIADD R4, R4, 0x10 ;  /* 0x0000001004047836 */ /* 0x000fe20000000000 */
[----:B------:R-:W-:Y:S01]  /*0ce0*/  STS [R6+-0x400], RZ ;  /* 0xfffc00ff06007388 */ /* 0x000fe20000000800 */
[----:B------:R-:W-:-:S03]  /*0cf0*/  VIADD R5, R5, 0x200 ;  /* 0x0000020005057836 */ /* 0x000fc60000000000 */
[----:B------:R-:W-:Y:S01]  /*0d00*/  ISETP.NE.AND P0, PT, R4, RZ, PT ;  /* 0x000000ff0400720c */ /* 0x000fe20003f05270 */
[----:B------:R-:W-:Y:S04]  /*0d10*/  STS [R6+-0x380], RZ ;  /* 0xfffc80ff06007388 */ /* 0x000fe80000000800 */
[----:B------:R-:W-:Y:S04]  /*0d20*/  STS [R6+-0x300], RZ ;  /* 0xfffd00ff06007388 */ /* 0x000fe80000000800 */
[----:B------:R-:W-:Y:S04]  /*0d30*/  STS [R6+-0x280], RZ ;  /* 0xfffd80ff06007388 */ /* 0x000fe80000000800 */
[----:B------:R-:W-:Y:S04]  /*0d40*/  STS [R6+-0x200], RZ ;  /* 0xfffe00ff06007388 */ /* 0x000fe80000000800 */
[----:B------:R-:W-:Y:S04]  /*0d50*/  STS [R6+-0x180], RZ ;  /* 0xfffe80ff06007388 */ /* 0x000fe80000000800 */
[----:B------:R-:W-:Y:S04]  /*0d60*/  STS [R6+-0x100], RZ ;  /* 0xffff00ff06007388 */ /* 0x000fe80000000800 */
[----:B------:R-:W-:Y:S04]  /*0d70*/  STS [R6+-0x80], RZ ;  /* 0xffff80ff06007388 */ /* 0x000fe80000000800 */
[----:B------:R-:W-:Y:S04]  /*0d80*/  STS [R6], RZ ;  /* 0x000000ff06007388 */ /* 0x000fe80000000800 */
[----:B------:R-:W-:Y:S04]  /*0d90*/  STS [R6+0x80], RZ ;  /* 0x000080ff06007388 */ /* 0x000fe80000000800 */
[----:B------:R-:W-:Y:S04]  /*0da0*/  STS [R6+0x100], RZ ;  /* 0x000100ff06007388 */ /* 0x000fe80000000800 */
[----:B------:R-:W-:Y:S04]  /*0db0*/  STS [R6+0x180], RZ ;  /* 0x000180ff06007388 */ /* 0x000fe80000000800 */
[----:B------:R-:W-:Y:S04]  /*0dc0*/  STS [R6+0x200], RZ ;  /* 0x000200ff06007388 */ /* 0x000fe80000000800 */
[----:B------:R-:W-:Y:S04]  /*0dd0*/  STS [R6+0x280], RZ ;  /* 0x000280ff06007388 */ /* 0x000fe80000000800 */
[----:B------:R-:W-:Y:S04]  /*0de0*/  STS [R6+0x300], RZ ;  /* 0x000300ff06007388 */ /* 0x000fe80000000800 */
[----:B------:R0:W-:Y:S02]  /*0df0*/  STS [R6+0x380], RZ ;  /* 0x000380ff06007388 */ /* 0x0001e40000000800 */
[----:B0-----:R-:W-:Y:S01]  /*0e00*/  VIADD R6, R6, 0x800 ;  /* 0x0000080006067836 */ /* 0x001fe20000000000 */
[----:B------:R-:W-:Y:S06]  /*0e10*/  @P0 BRA `(.L_x_6) ;  /* 0xfffffffc00ac0947 */ /* 0x000fec000383ffff */
.L_x_5:
[----:B------:R-:W-:Y:S05]  /*0e20*/  BSYNC.RECONVERGENT B0 ;  /* 0x0000000000007941 */ /* 0x000fea0003800200 */
.L_x_4:
[----:B------:R-:W-:Y:S01]  /*0e30*/  BSSY.RECONVERGENT B0, `(.L_x_7) ;  /* 0x0000027000007945 */ /* 0x000fe20003800200 */
[----:B------:R-:W-:Y:S01]  /*0e40*/  SHF.L.U32 R7, R7, R30, RZ ;  /* 0x0000001e07077219 */ /* 0x000fe200000006ff */
[----:B------:R-:W-:Y:S02]  /*0e50*/  IMAD.IADD R6, R29, 0x1, R0 ;  /* 0x000000011d067824 */ /* 0x000fe400078e0200 */
[----:B------:R-:W-:Y:S05]  /*0e60*/  @!P1 BRA `(.L_x_8) ;  /* 0x00000000008c9947 */ /* 0x000fea0003800000 */
[----:B------:R-:W-:Y:S01]  /*0e70*/  ISETP.GE.U32.AND P0, PT, R32, 0x8, PT ;  /* 0x000000082000780c */ /* 0x000fe20003f06070 */
[----:B------:R-:W-:Y:S01]  /*0e80*/  BSSY.RECONVERGENT B1, `(.L_x_9) ;  /* 0x000000e000017945 */ /* 0x000fe20003800200 */
[----:B------:R-:W-:-:S04]  /*0e90*/  LOP3.LUT R30, R33, 0x7, RZ, 0xc0, !PT ;  /* 0x00000007211e7812 */ /* 0x000fc800078ec0ff */
[----:B------:R-:W-:-:S07]  /*0ea0*/  ISETP.NE.AND P1, PT, R30, RZ, PT ;  /* 0x000000ff1e00720c */ /* 0x000fce0003f25270 */
[----:B------:R-:W-:Y:S06]  /*0eb0*/  @!P0 BRA `(.L_x_10) ;  /* 0x0000000000288947 */ /* 0x000fec0003800000 */
[C---:B------:R-:W-:Y:S02]  /*0ec0*/  IMAD R4, R5.reuse, 0x4, R6 ;  /* 0x0000000405047824 */ /* 0x040fe400078e0206 */
[----:B------:R-:W-:-:S03]  /*0ed0*/  VIADD R5, R5, 0x100 ;  /* 0x0000010005057836 */ /* 0x000fc60000000000 */
[----:B------:R0:W-:Y:S04]  /*0ee0*/  STS [R4], RZ ;  /* 0x000000ff04007388 */ /* 0x0001e80000000800 */
[----:B------:R0:W-:Y:S04]  /*0ef0*/  STS [R4+0x80], RZ ;  /* 0x000080ff04007388 */ /* 0x0001e80000000800 */
[----:B------:R0:W-:Y:S04]  /*0f00*/  STS [R4+0x100], RZ ;  /* 0x000100ff04007388 */ /* 0x0001e80000000800 */
[----:B------:R0:W-:Y:S04]  /*0f10*/  STS [R4+0x180], RZ ;  /* 0x000180ff04007388 */ /* 0x0001e80000000800 */
[----:B------:R0:W-:Y:S04]  /*0f20*/  STS [R4+0x200], RZ ;  /* 0x000200ff04007388 */ /* 0x0001e80000000800 */
[----:B------:R0:W-:Y:S04]  /*0f30*/  STS [R4+0x280], RZ ;  /* 0x000280ff04007388 */ /* 0x0001e80000000800 */
[----:B------:R0:W-:Y:S04]  /*0f40*/  STS [R4+0x300], RZ ;  /* 0x000300ff04007388 */ /* 0x0001e80000000800 */
[----:B------:R0:W-:Y:S02]  /*0f50*/  STS [R4+0x380], RZ ;  /* 0x000380ff04007388 */ /* 0x0001e40000000800 */
.L_x_10:
[----:B------:R-:W-:Y:S05]  /*0f60*/  BSYNC.RECONVERGENT B1 ;  /* 0x0000000000017941 */ /* 0x000fea0003800200 */
.L_x_9:
[----:B------:R-:W-:Y:S05]  /*0f70*/  @!P1 BRA `(.L_x_8) ;  /* 0x0000000000489947 */ /* 0x000fea0003800000 */
[----:B------:R-:W-:Y:S02]  /*0f80*/  ISETP.GE.U32.AND P0, PT, R30, 0x4, PT ;  /* 0x000000041e00780c */ /* 0x000fe40003f06070 */
[----:B------:R-:W-:-:S04]  /*0f90*/  LOP3.LUT R33, R33, 0x3, RZ, 0xc0, !PT ;  /* 0x0000000321217812 */ /* 0x000fc800078ec0ff */
[----:B------:R-:W-:-:S07]  /*0fa0*/  ISETP.NE.AND P1, PT, R33, RZ, PT ;  /* 0x000000ff2100720c */ /* 0x000fce0003f25270 */
[C---:B0-----:R-:W-:Y:S02]  /*0fb0*/  @P0 IMAD R4, R5.reuse, 0x4, R6 ;  /* 0x0000000405040824 */ /* 0x041fe400078e0206 */
[----:B------:R-:W-:-:S03]  /*0fc0*/  @P0 VIADD R5, R5, 0x80 ;  /* 0x0000008005050836 */ /* 0x000fc60000000000 */
[----:B------:R1:W-:Y:S04]  /*0fd0*/  @P0 STS [R4], RZ ;  /* 0x000000ff04000388 */ /* 0x0003e80000000800 */
[----:B------:R1:W-:Y:S04]  /*0fe0*/  @P0 STS [R4+0x80], RZ ;  /* 0x000080ff04000388 */ /* 0x0003e80000000800 */
[----:B------:R1:W-:Y:S04]  /*0ff0*/  @P0 STS [R4+0x100], RZ ;  /* 0x000100ff04000388 */ /* 0x0003e80000000800 */
[----:B------:R1:W-:Y:S01]  /*1000*/  @P0 STS [R4+0x180], RZ ;  /* 0x000180ff04000388 */ /* 0x0003e20000000800 */
[----:B------:R-:W-:Y:S05]  /*1010*/  @!P1 BRA `(.L_x_8) ;  /* 0x0000000000209947 */ /* 0x000fea0003800000 */
[----:B------:R-:W-:Y:S02]  /*1020*/  IMAD R0, R5, 0x4, R0 ;  /* 0x0000000405007824 */ /* 0x000fe400078e0200 */
[----:B------:R-:W-:Y:S02]  /*1030*/  IMAD.MOV R33, RZ, RZ, -R33 ;  /* 0x000000ffff217224 */ /* 0x000fe400078e0a21 */
[----:B------:R-:W-:-:S07]  /*1040*/  IMAD.IADD R0, R29, 0x1, R0 ;  /* 0x000000011d007824 */ /* 0x000fce00078e0200 */
.L_x_11:
[----:B------:R-:W-:Y:S01]  /*1050*/  VIADD R33, R33, 0x1 ;  /* 0x0000000121217836 */ /* 0x000fe20000000000 */
[----:B------:R0:W-:Y:S04]  /*1060*/  STS [R0], RZ ;  /* 0x000000ff00007388 */ /* 0x0001e80000000800 */
[----:B------:R-:W-:Y:S01]  /*1070*/  ISETP.NE.AND P0, PT, R33, RZ, PT ;  /* 0x000000ff2100720c */ /* 0x000fe20003f05270 */
[----:B0-----:R-:W-:-:S12]  /*1080*/  VIADD R0, R0, 0x80 ;  /* 0x0000008000007836 */ /* 0x001fd80000000000 */
[----:B------:R-:W-:Y:S05]  /*1090*/  @P0 BRA `(.L_x_11) ;  /* 0xfffffffc00ec0947 */ /* 0x000fea000383ffff */
.L_x_8:
[----:B------:R-:W-:Y:S05]  /*10a0*/  BSYNC.RECONVERGENT B0 ;  /* 0x0000000000007941 */ /* 0x000fea0003800200 */
.L_x_7:
[----:B------:R-:W2:Y:S01]  /*10b0*/  LDCU UR4, c[0x0][0x3c4] ;  /* 0x00007880ff0477ac */ /* 0x000ea20008000800 */
[----:B------:R-:W-:Y:S01]  /*10c0*/  ISETP.NE.AND P0, PT, R25, 0x7fffffff, PT ;  /* 0x7fffffff1900780c */ /* 0x000fe20003f05270 */
[----:B------:R-:W-:Y:S01]  /*10d0*/  BSSY.RECONVERGENT B0, `(.L_x_12) ;  /* 0x0000097000007945 */ /* 0x000fe20003800200 */
[C---:B------:R-:W-:Y:S02]  /*10e0*/  ISETP.NE.AND P1, PT, R24.reuse, 0x7fffffff, PT ;  /* 0x7fffffff1800780c */ /* 0x040fe40003f25270 */
[----:B------:R-:W-:Y:S02]  /*10f0*/  ISETP.NE.AND P2, PT, R23, 0x7fffffff, PT ;  /* 0x7fffffff1700780c */ /* 0x000fe40003f45270 */
[----:B------:R-:W-:Y:S02]  /*1100*/  SEL R0, R25, 0x80000000, P0 ;  /* 0x8000000019007807 */ /* 0x000fe40000000000 */
[----:B01----:R-:W-:Y:S02]  /*1110*/  SEL R4, R24, 0x80000000, P1 ;  /* 0x8000000018047807 */ /* 0x003fe40000800000 */
[----:B------:R-:W-:-:S02]  /*1120*/  SEL R5, R23, 0x80000000, P2 ;  /* 0x8000000017057807 */ /* 0x000fc40001000000 */
[----:B------:R-:W-:Y:S02]  /*1130*/  ISETP.NE.AND P0, PT, R22, 0x7fffffff, PT ;  /* 0x7fffffff1600780c */ /* 0x000fe40003f05270 */
[----:B------:R-:W-:Y:S02]  /*1140*/  ISETP.NE.AND P1, PT, R21, 0x7fffffff, PT ;  /* 0x7fffffff1500780c */ /* 0x000fe40003f25270 */
[----:B------:R-:W-:Y:S02]  /*1150*/  ISETP.NE.AND P3, PT, R19, 0x7fffffff, PT ;  /* 0x7fffffff1300780c */ /* 0x000fe40003f65270 */
[----:B--2---:R-:W-:Y:S02]  /*1160*/  SHF.R.U32.HI R0, RZ, UR4, R0 ;  /* 0x00000004ff007c19 */ /* 0x004fe40008011600 */
[----:B------:R-:W-:Y:S02]  /*1170*/  SHF.R.U32.HI R4, RZ, UR4, R4 ;  /* 0x00000004ff047c19 */ /* 0x000fe40008011604 */
[----:B------:R-:W-:-:S02]  /*1180*/  SHF.R.U32.HI R30, RZ, UR4, R5 ;  /* 0x00000004ff1e7c19 */ /* 0x000fc40008011605 */
[-C--:B------:R-:W-:Y:S02]  /*1190*/  LOP3.LUT R31, R0, R7.reuse, RZ, 0x30, !PT ;  /* 0x00000007001f7212 */ /* 0x080fe400078e30ff */
[-C--:B------:R-:W-:Y:S02]  /*11a0*/  LOP3.LUT R5, R4, R7.reuse, RZ, 0x30, !PT ;  /* 0x0000000704057212 */ /* 0x080fe400078e30ff */
[----:B------:R-:W-:Y:S01]  /*11b0*/  LOP3.LUT R33, R30, R7, RZ, 0x30, !PT ;  /* 0x000000071e217212 */ /* 0x000fe200078e30ff */
[--C-:B------:R-:W-:Y:S01]  /*11c0*/  IMAD R0, R31, 0x4, R6.reuse ;  /* 0x000000041f007824 */ /* 0x100fe200078e0206 */
[----:B------:R-:W-:Y:S01]  /*11d0*/  SEL R4, R22, 0x80000000, P0 ;  /* 0x8000000016047807 */ /* 0x000fe20000000000 */
[--C-:B------:R-:W-:Y:S01]  /*11e0*/  IMAD R5, R5, 0x4, R6.reuse ;  /* 0x0000000405057824 */ /* 0x100fe200078e0206 */
[----:B------:R-:W-:Y:S01]  /*11f0*/  SEL R30, R21, 0x80000000, P1 ;  /* 0x80000000151e7807 */ /* 0x000fe20000800000 */
[----:B------:R-:W-:Y:S01]  /*1200*/  IMAD R33, R33, 0x4, R6 ;  /* 0x0000000421217824 */ /* 0x000fe200078e0206 */
[----:B------:R-:W-:Y:S01]  /*1210*/  ISETP.NE.AND P2, PT, R20, 0x7fffffff, PT ;  /* 0x7fffffff1400780c */ /* 0x000fe20003f45270 */
[----:B------:R-:W-:Y:S01]  /*1220*/  NOP ;  /* 0x0000000000007918 */ /* 0x000fe20000000000 */
[----:B------:R-:W-:Y:S01]  /*1230*/  SHF.R.U32.HI R4, RZ, UR4, R4 ;  /* 0x00000004ff047c19 */ /* 0x000fe20008011604 */
[----:B------:R0:W-:Y:S01]  /*1240*/  ATOMS.POPC.INC.32 RZ, [R0+URZ] ;  /* 0x0000000000ff7f8c */ /* 0x0001e2000d8000ff */
[----:B------:R-:W-:-:S02]  /*1250*/  SHF.R.U32.HI R30, RZ, UR4, R30 ;  /* 0x00000004ff1e7c19 */ /* 0x000fc4000801161e */
[----:B------:R-:W-:Y:S01]  /*1260*/  SEL R32, R20, 0x80000000, P2 ;  /* 0x8000000014207807 */ /* 0x000fe20001000000 */
[----:B------:R1:W-:Y:S01]  /*1270*/  ATOMS.POPC.INC.32 RZ, [R5+URZ] ;  /* 0x0000000005ff7f8c */ /* 0x0003e2000d8000ff */
[----:B------:R-:W-:Y:S02]  /*1280*/  ISETP.NE.AND P4, PT, R18, 0x7fffffff, PT ;  /* 0x7fffffff1200780c */ /* 0x000fe40003f85270 */
[----:B------:R-:W-:Y:S01]  /*1290*/  SHF.R.U32.HI R32, RZ, UR4, R32 ;  /* 0x00000004ff207c19 */ /* 0x000fe20008011620 */
[----:B------:R2:W-:Y:S01]  /*12a0*/  ATOMS.POPC.INC.32 RZ, [R33+URZ] ;  /* 0x0000000021ff7f8c */ /* 0x0005e2000d8000ff */
[----:B0-----:R-:W-:Y:S02]  /*12b0*/  SEL R0, R19, 0x80000000, P3 ;  /* 0x8000000013007807 */ /* 0x001fe40001800000 */
[----:B------:R-:W-:Y:S02]  /*12c0*/  ISETP.NE.AND P0, PT, R17, 0x7fffffff, PT ;  /* 0x7fffffff1100780c */ /* 0x000fe40003f05270 */
[----:B-1----:R-:W-:-:S02]  /*12d0*/  LOP3.LUT R5, R4, R7, RZ, 0x30, !PT ;  /* 0x0000000704057212 */ /* 0x002fc400078e30ff */
[----:B------:R-:W-:Y:S02]  /*12e0*/  SHF.R.U32.HI R0, RZ, UR4, R0 ;  /* 0x00000004ff007c19 */ /* 0x000fe40008011600 */
[-C--:B--2---:R-:W-:Y:S01]  /*12f0*/  LOP3.LUT R33, R30, R7.reuse, RZ, 0x30, !PT ;  /* 0x000000071e217212 */ /* 0x084fe200078e30ff */
[--C-:B------:R-:W-:Y:S01]  /*1300*/  IMAD R5, R5, 0x4, R6.reuse ;  /* 0x0000000405057824 */ /* 0x100fe200078e0206 */
[----:B------:R-:W-:Y:S02]  /*1310*/  SEL R34, R18, 0x80000000, P4 ;  /* 0x8000000012227807 */ /* 0x000fe40002000000 */
[----:B------:R-:W-:Y:S01]  /*1320*/  ISETP.NE.AND P1, PT, R16, 0x7fffffff, PT ;  /* 0x7fffffff1000780c */ /* 0x000fe20003f25270 */
[----:B------:R-:W-:Y:S01]  /*1330*/  IMAD R33, R33, 0x4, R6 ;  /* 0x0000000421217824 */ /* 0x000fe200078e0206 */
[----:B------:R-:W-:Y:S01]  /*1340*/  LOP3.LUT R37, R0, R7, RZ, 0x30, !PT ;  /* 0x0000000700257212 */ /* 0x000fe200078e30ff */
[----:B------:R0:W-:Y:S01]  /*1350*/  ATOMS.POPC.INC.32 RZ, [R5+URZ] ;  /* 0x0000000005ff7f8c */ /* 0x0001e2000d8000ff */
[----:B------:R-:W-:-:S02]  /*1360*/  ISETP.NE.AND P2, PT, R15, 0x7fffffff, PT ;  /* 0x7fffffff0f00780c */ /* 0x000fc40003f45270 */
[----:B------:R-:W-:Y:S01]  /*1370*/  LOP3.LUT R35, R32, R7, RZ, 0x30, !PT ;  /* 0x0000000720237212 */ /* 0x000fe200078e30ff */
[----:B------:R1:W-:Y:S01]  /*1380*/  ATOMS.POPC.INC.32 RZ, [R33+URZ] ;  /* 0x0000000021ff7f8c */ /* 0x0003e2000d8000ff */
[----:B------:R-:W-:Y:S01]  /*1390*/  SEL R0, R17, 0x80000000, P0 ;  /* 0x8000000011007807 */ /* 0x000fe20000000000 */
[--C-:B------:R-:W-:Y:S01]  /*13a0*/  IMAD R37, R37, 0x4, R6.reuse ;  /* 0x0000000425257824 */ /* 0x100fe200078e0206 */
[----:B------:R-:W-:Y:S01]  /*13b0*/  ISETP.NE.AND P4, PT, R13, 0x7fffffff, PT ;  /* 0x7fffffff0d00780c */ /* 0x000fe20003f85270 */
[----:B------:R-:W-:Y:S01]  /*13c0*/  IMAD R35, R35, 0x4, R6 ;  /* 0x0000000423237824 */ /* 0x000fe200078e0206 */
[----:B------:R-:W-:Y:S02]  /*13d0*/  SHF.R.U32.HI R34, RZ, UR4, R34 ;  /* 0x00000004ff227c19 */ /* 0x000fe40008011622 */
[----:B------:R-:W-:Y:S02]  /*13e0*/  SEL R4, R16, 0x80000000, P1 ;  /* 0x8000000010047807 */ /* 0x000fe40000800000 */
[----:B0-----:R-:W-:Y:S01]  /*13f0*/  SEL R5, R15, 0x80000000, P2 ;  /* 0x800000000f057807 */ /* 0x001fe20001000000 */
[----:B------:R0:W-:Y:S01]  /*1400*/  ATOMS.POPC.INC.32 RZ, [R35+URZ] ;  /* 0x0000000023ff7f8c */ /* 0x0001e2000d8000ff */
[----:B------:R-:W-:-:S02]  /*1410*/  SHF.R.U32.HI R0, RZ, UR4, R0 ;  /* 0x00000004ff007c19 */ /* 0x000fc40008011600 */
[----:B------:R-:W-:Y:S01]  /*1420*/  ISETP.NE.AND P3, PT, R14, 0x7fffffff, PT ;  /* 0x7fffffff0e00780c */ /* 0x000fe20003f65270 */
[----:B------:R2:W-:Y:S01]  /*1430*/  ATOMS.POPC.INC.32 RZ, [R37+URZ] ;  /* 0x0000000025ff7f8c */ /* 0x0005e2000d8000ff */
[----:B-1----:R-:W-:Y:S02]  /*1440*/  SEL R33, R13, 0x80000000, P4 ;  /* 0x800000000d217807 */ /* 0x002fe40002000000 */
[-C--:B------:R-:W-:Y:S02]  /*1450*/  LOP3.LUT R39, R34, R7.reuse, RZ, 0x30, !PT ;  /* 0x0000000722277212 */ /* 0x080fe400078e30ff */
[----:B------:R-:W-:Y:S02]  /*1460*/  SHF.R.U32.HI R4, RZ, UR4, R4 ;  /* 0x00000004ff047c19 */ /* 0x000fe40008011604 */
[----:B------:R-:W-:Y:S01]  /*1470*/  SHF.R.U32.HI R30, RZ, UR4, R5 ;  /* 0x00000004ff1e7c19 */ /* 0x000fe20008011605 */
[----:B------:R-:W-:Y:S01]  /*1480*/  IMAD R39, R39, 0x4, R6 ;  /* 0x0000000427277824 */ /* 0x000fe200078e0206 */
[----:B------:R-:W-:-:S02]  /*1490*/  LOP3.LUT R5, R0, R7, RZ, 0x30, !PT ;  /* 0x0000000700057212 */ /* 0x000fc400078e30ff */
[----:B------:R-:W-:Y:S02]  /*14a0*/  SEL R32, R14, 0x80000000, P3 ;  /* 0x800000000e207807 */ /* 0x000fe40001800000 */
[----:B------:R-:W-:Y:S01]  /*14b0*/  SHF.R.U32.HI R0, RZ, UR4, R33 ;  /* 0x00000004ff007c19 */ /* 0x000fe20008011621 */
[----:B------:R-:W-:Y:S01]  /*14c0*/  IMAD R5, R5, 0x4, R6 ;  /* 0x0000000405057824 */ /* 0x000fe200078e0206 */
[-C--:B------:R-:W-:Y:S01]  /*14d0*/  LOP3.LUT R33, R4, R7.reuse, RZ, 0x30, !PT ;  /* 0x0000000704217212 */ /* 0x080fe200078e30ff */
[----:B------:R1:W-:Y:S01]  /*14e0*/  ATOMS.POPC.INC.32 RZ, [R39+URZ] ;  /* 0x0000000027ff7f8c */ /* 0x0003e2000d8000ff */
[----:B0-----:R-:W-:Y:S02]  /*14f0*/  LOP3.LUT R35, R30, R7, RZ, 0x30, !PT ;  /* 0x000000071e237212 */ /* 0x001fe400078e30ff */
[----:B------:R-:W-:Y:S01]  /*1500*/  SHF.R.U32.HI R32, RZ, UR4, R32 ;  /* 0x00000004ff207c19 */ /* 0x000fe20008011620 */
[--C-:B------:R-:W-:Y:S01]  /*1510*/  IMAD R33, R33, 0x4, R6.reuse ;  /* 0x0000000421217824 */ /* 0x100fe200078e0206 */
[----:B------:R-:W-:Y:S01]  /*1520*/  ISETP.NE.AND P0, PT, R12, 0x7fffffff, PT ;  /* 0x7fffffff0c00780c */ /* 0x000fe20003f05270 */
[----:B------:R-:W-:Y:S01]  /*1530*/  IMAD R35, R35, 0x4, R6 ;  /* 0x0000000423237824 */ /* 0x000fe200078e0206 */
[----:B------:R-:W-:Y:S01]  /*1540*/  ISETP.NE.AND P1, PT, R11, 0x7fffffff, PT ;  /* 0x7fffffff0b00780c */ /* 0x000fe20003f25270 */
[----:B------:R0:W-:Y:S01]  /*1550*/  ATOMS.POPC.INC.32 RZ, [R5+URZ] ;  /* 0x0000000005ff7f8c */ /* 0x0001e2000d8000ff */
[----:B------:R-:W-:-:S02]  /*1560*/  ISETP.NE.AND P2, PT, R10, 0x7fffffff, PT ;  /* 0x7fffffff0a00780c */ /* 0x000fc40003f45270 */
[-C--:B--2---:R-:W-:Y:S01]  /*1570*/  LOP3.LUT R37, R32, R7.reuse, RZ, 0x30, !PT ;  /* 0x0000000720257212 */ /* 0x084fe200078e30ff */
[----:B------:R2:W-:Y:S01]  /*1580*/  ATOMS.POPC.INC.32 RZ, [R33+URZ] ;  /* 0x0000000021ff7f8c */ /* 0x0005e2000d8000ff */
[----:B-1----:R-:W-:Y:S02]  /*1590*/  LOP3.LUT R39, R0, R7, RZ, 0x30, !PT ;  /* 0x0000000700277212 */ /* 0x002fe400078e30ff */
[----:B------:R-:W-:Y:S01]  /*15a0*/  ISETP.NE.AND P3, PT, R9, 0x7fffffff, PT ;  /* 0x7fffffff0900780c */ /* 0x000fe20003f65270 */
[----:B------:R1:W-:Y:S01]  /*15b0*/  ATOMS.POPC.INC.32 RZ, [R35+URZ] ;  /* 0x0000000023ff7f8c */ /* 0x0003e2000d8000ff */
[----:B------:R-:W-:Y:S01]  /*15c0*/  ISETP.NE.AND P4, PT, R8, 0x7fffffff, PT ;  /* 0x7fffffff0800780c */ /* 0x000fe20003f85270 */
[--C-:B------:R-:W-:Y:S01]  /*15d0*/  IMAD R37, R37, 0x4, R6.reuse ;  /* 0x0000000425257824 */ /* 0x100fe200078e0206 */
[----:B------:R-:W-:Y:S01]  /*15e0*/  SEL R0, R12, 0x80000000, P0 ;  /* 0x800000000c007807 */ /* 0x000fe20000000000 */
[----:B------:R-:W-:Y:S01]  /*15f0*/  IMAD R39, R39, 0x4, R6 ;  /* 0x0000000427277824 */ /* 0x000fe200078e0206 */
[----:B------:R-:W-:Y:S01]  /*1600*/  SEL R30, R11, 0x80000000, P1 ;  /* 0x800000000b1e7807 */ /* 0x000fe20000800000 */
[----:B0-----:R-:W0:Y:S01]  /*1610*/  LDC.64 R4, c[0x0][0x380] ;  /* 0x0000e000ff047b82 */ /* 0x001e220000000a00 */
[----:B------:R-:W-:Y:S01]  /*1620*/  SEL R32, R10, 0x80000000, P2 ;  /* 0x800000000a207807 */ /* 0x000fe20001000000 */
[----:B------:R3:W-:Y:S01]  /*1630*/  ATOMS.POPC.INC.32 RZ, [R37+URZ] ;  /* 0x0000000025ff7f8c */ /* 0x0007e2000d8000ff */
[----:B--2---:R-:W-:-:S02]  /*1640*/  SEL R33, R9, 0x80000000, P3 ;  /* 0x8000000009217807 */ /* 0x004fc40001800000 */
[----:B-1----:R-:W-:Y:S01]  /*1650*/  SEL R35, R8, 0x80000000, P4 ;  /* 0x8000000008237807 */ /* 0x002fe20002000000 */
[----:B------:R1:W-:Y:S01]  /*1660*/  ATOMS.POPC.INC.32 RZ, [R39+URZ] ;  /* 0x0000000027ff7f8c */ /* 0x0003e2000d8000ff */
[----:B------:R-:W-:Y:S02]  /*1670*/  SHF.R.U32.HI R0, RZ, UR4, R0 ;  /* 0x00000004ff007c19 */ /* 0x000fe40008011600 */
[----:B------:R-:W-:Y:S02]  /*1680*/  SHF.R.U32.HI R30, RZ, UR4, R30 ;  /* 0x00000004ff1e7c19 */ /* 0x000fe4000801161e */
[----:B------:R-:W-:Y:S02]  /*1690*/  SHF.R.U32.HI R32, RZ, UR4, R32 ;  /* 0x00000004ff207c19 */ /* 0x000fe40008011620 */
[----:B------:R-:W-:Y:S02]  /*16a0*/  SHF.R.U32.HI R34, RZ, UR4, R33 ;  /* 0x00000004ff227c19 */ /* 0x000fe40008011621 */
[----:B------:R-:W-:-:S02]  /*16b0*/  SHF.R.U32.HI R36, RZ, UR4, R35 ;  /* 0x00000004ff247c19 */ /* 0x000fc40008011623 */
[-C--:B------:R-:W-:Y:S01]  /*16c0*/  LOP3.LUT R33, R0, R7.reuse, RZ, 0x30, !PT ;  /* 0x0000000700217212 */ /* 0x080fe200078e30ff */
[----:B------:R-:W-:Y:S01]  /*16d0*/  IMAD.MOV.U32 R0, RZ, RZ, RZ ;  /* 0x000000ffff007224 */ /* 0x000fe200078e00ff */
[-C--:B------:R-:W-:Y:S01]  /*16e0*/  LOP3.LUT R35, R30, R7.reuse, RZ, 0x30, !PT ;  /* 0x000000071e237212 */ /* 0x080fe200078e30ff */
[----:B------:R-:W-:Y:S01]  /*16f0*/  IMAD R30, R3, 0x4, R29 ;  /* 0x00000004031e7824 */ /* 0x000fe200078e021d */
[-C--:B---3--:R-:W-:Y:S01]  /*1700*/  LOP3.LUT R37, R32, R7.reuse, RZ, 0x30, !PT ;  /* 0x0000000720257212 */ /* 0x088fe200078e30ff */
[--C-:B------:R-:W-:Y:S01]  /*1710*/  IMAD R33, R33, 0x4, R6.reuse ;  /* 0x0000000421217824 */ /* 0x100fe200078e0206 */
[----:B------:R-:W-:Y:S01]  /*1720*/  ISETP.GT.U32.AND P5, PT, R3, 0xff, PT ;  /* 0x000000ff0300780c */ /* 0x000fe20003fa4070 */
[--C-:B------:R-:W-:Y:S01]  /*1730*/  IMAD R35, R35, 0x4, R6.reuse ;  /* 0x0000000423237824 */ /* 0x100fe200078e0206 */
[-C--:B-1----:R-:W-:Y:S01]  /*1740*/  LOP3.LUT R39, R34, R7.reuse, RZ, 0x30, !PT ;  /* 0x0000000722277212 */ /* 0x082fe200078e30ff */
[--C-:B------:R-:W-:Y:S01]  /*1750*/  IMAD R37, R37, 0x4, R6.reuse ;  /* 0x0000000425257824 */ /* 0x100fe200078e0206 */
[----:B------:R-:W-:Y:S01]  /*1760*/  LOP3.LUT R41, R36, R7, RZ, 0x30, !PT ;  /* 0x0000000724297212 */ /* 0x000fe200078e30ff */
[----:B------:R1:W-:Y:S01]  /*1770*/  ATOMS.POPC.INC.32 RZ, [R33+URZ] ;  /* 0x0000000021ff7f8c */ /* 0x0003e2000d8000ff */
[----:B------:R-:W-:Y:S01]  /*1780*/  P2R R45, PR, RZ, 0x20 ;  /* 0x00000020ff2d7803 */ /* 0x000fe20000000000 */
[----:B------:R-:W-:-:S02]  /*1790*/  IMAD R39, R39, 0x4, R6 ;  /* 0x0000000427277824 */ /* 0x000fc400078e0206 */
[----:B------:R-:W-:Y:S01]  /*17a0*/  IMAD R41, R41, 0x4, R6 ;  /* 0x0000000429297824 */ /* 0x000fe200078e0206 */
[----:B------:R1:W-:Y:S04]  /*17b0*/  ATOMS.POPC.INC.32 RZ, [R35+URZ] ;  /* 0x0000000023ff7f8c */ /* 0x0003e8000d8000ff */
[----:B------:R1:W-:Y:S04]  /*17c0*/  ATOMS.POPC.INC.32 RZ, [R37+URZ] ;  /* 0x0000000025ff7f8c */ /* 0x0003e8000d8000ff */
[----:B------:R1:W-:Y:S04]  /*17d0*/  ATOMS.POPC.INC.32 RZ, [R39+URZ] ;  /* 0x0000000027ff7f8c */ /* 0x0003e8000d8000ff */
[----:B------:R1:W-:Y:S01]  /*17e0*/  ATOMS.POPC.INC.32 RZ, [R41+URZ] ;  /* 0x0000000029ff7f8c */ /* 0x0003e2000d8000ff */
[----:B------:R-:W-:Y:S06]  /*17f0*/  BAR.SYNC.DEFER_BLOCKING 0x0 ;  /* 0x0000000000007b1d */ /* 0x000fec0000010000 */
[----:B0-----:R-:W-:Y:S05]  /*1800*/  @P5 BRA `(.L_x_13) ;  /* 0x00000000008c5947 */ /* 0x001fea0003800000 */
[----:B-1----:R-:W-:Y:S04]  /*1810*/  LDS R33, [R30] ;  /* 0x000000001e217984 */ /* 0x002fe80000000800 */
[----:B------:R-:W0:Y:S04]  /*1820*/  LDS R0, [R30+0x400] ;  /* 0x000400001e007984 */ /* 0x000e280000000800 */
[----:B------:R-:W1:Y:S04]  /*1830*/  LDS R32, [R30+0x800] ;  /* 0x000800001e207984 */ /* 0x000e680000000800 */
[----:B------:R-:W2:Y:S04]  /*1840*/  LDS R34, [R30+0xc00] ;  /* 0x000c00001e227984 */ /* 0x000ea80000000800 */
[----:B------:R-:W3:Y:S04]  /*1850*/  LDS R36, [R30+0x1000] ;  /* 0x001000001e247984 */ /* 0x000ee80000000800 */
[----:B------:R-:W4:Y:S04]  /*1860*/  LDS R38, [R30+0x1400] ;  /* 0x001400001e267984 */ /* 0x000f280000000800 */
[----:B------:R-:W5:Y:S04]  /*1870*/  LDS R40, [R30+0x1800] ;  /* 0x001800001e287984 */ /* 0x000f680000000800 */
[----:B------:R-:W5:Y:S04]  /*1880*/  LDS R42, [R30+0x1c00] ;  /* 0x001c00001e2a7984 */ /* 0x000f680000000800 */
[----:B------:R-:W5:Y:S04]  /*1890*/  LDS R44, [R30+0x2000] ;  /* 0x002000001e2c7984 */ /* 0x000f680000000800 */
[----:B------:R-:W5:Y:S04]  /*18a0*/  LDS R46, [R30+0x2400] ;  /* 0x002400001e2e7984 */ /* 0x000f680000000800 */
[----:B------:R-:W5:Y:S01]  /*18b0*/  LDS R48, [R30+0x2800] ;  /* 0x002800001e307984 */ /* 0x000f620000000800 */
[----:B0-----:R-:W-:-:S03]  /*18c0*/  IMAD.IADD R35, R33, 0x1, R0 ;  /* 0x0000000121237824 */ /* 0x001fc600078e0200 */
[----:B------:R-:W-:Y:S01]  /*18d0*/  STS [R30+0x400], R33 ;  /* 0x000400211e007388 */ /* 0x000fe20000000800 */
[----:B-1----:R-:W-:-:S03]  /*18e0*/  IMAD.IADD R37, R35, 0x1, R32 ;  /* 0x0000000123257824 */ /* 0x002fc600078e0220 */
[----:B------:R-:W0:Y:S01]  /*18f0*/  LDS R0, [R30+0x2c00] ;  /* 0x002c00001e007984 */ /* 0x000e220000000800 */
[----:B--2---:R-:W-:-:S03]  /*1900*/  IMAD.IADD R39, R37, 0x1, R34 ;  /* 0x0000000125277824 */ /* 0x004fc600078e0222 */
[----:B------:R2:W-:Y:S01]  /*1910*/  STS [R30+0x800], R35 ;  /* 0x000800231e007388 */ /* 0x0005e20000000800 */
[----:B---3--:R-:W-:-:S03]  /*1920*/  IMAD.IADD R41, R39, 0x1, R36 ;  /* 0x0000000127297824 */ /* 0x008fc600078e0224 */
[----:B------:R2:W-:Y:S01]  /*1930*/  STS [R30+0xc00], R37 ;  /* 0x000c00251e007388 */ /* 0x0005e20000000800 */
[----:B----4-:R-:W-:-:S03]  /*1940*/  IMAD.IADD R43, R41, 0x1, R38 ;  /* 0x00000001292b7824 */ /* 0x010fc600078e0226 */
[----:B------:R2:W-:Y:S01]  /*1950*/  STS [R30+0x1000], R39 ;  /* 0x001000271e007388 */ /* 0x0005e20000000800 */
[----:B-----5:R-:W-:-:S03]  /*1960*/  IMAD.IADD R47, R43, 0x1, R40 ;  /* 0x000000012b2f7824 */ /* 0x020fc600078e0228 */
[----:B------:R2:W-:Y:S01]  /*1970*/  STS [R30+0x1400], R41 ;  /* 0x001400291e007388 */ /* 0x0005e20000000800 */
[----:B------:R-:W-:-:S03]  /*1980*/  IMAD.IADD R49, R47, 0x1, R42 ;  /* 0x000000012f317824 */ /* 0x000fc600078e022a */
[----:B------:R2:W-:Y:S01]  /*1990*/  STS [R30+0x1800], R43 ;  /* 0x0018002b1e007388 */ /* 0x0005e20000000800 */
[----:B------:R-:W-:-:S03]  /*19a0*/  IMAD.IADD R51, R49, 0x1, R44 ;  /* 0x0000000131337824 */ /* 0x000fc600078e022c */
[----:B------:R2:W-:Y:S01]  /*19b0*/  STS [R30+0x1c00], R47 ;  /* 0x001c002f1e007388 */ /* 0x0005e20000000800 */
[----:B------:R-:W-:-:S03]  /*19c0*/  IMAD.IADD R53, R51, 0x1, R46 ;  /* 0x0000000133357824 */ /* 0x000fc600078e022e */
[----:B------:R2:W-:Y:S01]  /*19d0*/  STS [R30+0x2000], R49 ;  /* 0x002000311e007388 */ /* 0x0005e20000000800 */
[----:B------:R-:W-:-:S03]  /*19e0*/  IMAD.IADD R48, R53, 0x1, R48 ;  /* 0x0000000135307824 */ /* 0x000fc600078e0230 */
[----:B------:R2:W-:Y:S04]  /*19f0*/  STS [R30+0x2400], R51 ;  /* 0x002400331e007388 */ /* 0x0005e80000000800 */
[----:B------:R2:W-:Y:S04]  /*1a00*/  STS [R30+0x2800], R53 ;  /* 0x002800351e007388 */ /* 0x0005e80000000800 */
[----:B------:R2:W-:Y:S01]  /*1a10*/  STS [R30], RZ ;  /* 0x000000ff1e007388 */ /* 0x0005e20000000800 */
[----:B0-----:R-:W-:-:S03]  /*1a20*/  IMAD.IADD R0, R48, 0x1, R0 ;  /* 0x0000000130007824 */ /* 0x001fc600078e0200 */
[----:B------:R2:W-:Y:S04]  /*1a30*/  STS [R30+0x2c00], R48 ;  /* 0x002c00301e007388 */ /* 0x0005e80000000800 */
.L_x_13:
[----:B------:R-:W-:Y:S05]  /*1a40*/  BSYNC.RECONVERGENT B0 ;  /* 0x0000000000007941 */ /* 0x000fea0003800200 */
.L_x_12:
[----:B------:R-:W-:Y:S01]  /*1a50*/  ISETP.NE.AND P0, PT, R0, 0x1b00, PT ;  /* 0x00001b000000780c */ /* 0x000fe20003f05270 */
[----:B-1----:R-:W-:-:S03]  /*1a60*/  IMAD R33, R27, 0x100, R3 ;  /* 0x000001001b217824 */ /* 0x002fc600078e0203 */
[----:B------:R-:W-:Y:S01]  /*1a70*/  ISETP.LT.U32.AND P0, PT, R3, 0x100, !P0 ;  /* 0x000001000300780c */ /* 0x000fe20004701070 */
[----:B------:R-:W-:Y:S01]  /*1a80*/  IMAD.WIDE R4, R33, 0x4, R4 ;  /* 0x0000000421047825 */ /* 0x000fe200078e0204 */
[----:B------:R-:W-:-:S05]  /*1a90*/  @!P5 LOP3.LUT R33, R0, 0x40000000, RZ, 0xfc, !PT ;  /* 0x400000000021d812 */ /* 0x000fca00078efcff */
[----:B------:R0:W-:Y:S06]  /*1aa0*/  @!P5 STG.E.STRONG.SYS desc[UR6][R4.64], R33 ;  /* 0x000000210400d986 */ /* 0x0001ec000c115906 */
[----:B------:R-:W-:Y:S06]  /*1ab0*/  BAR.RED.OR.DEFER_BLOCKING 0x0, P0 ;  /* 0x0000000000007b1d */ /* 0x000fec0000014800 */
[----:B------:R-:W1:Y:S02]  /*1ac0*/  B2R.RESULT RZ, P0 ;  /* 0x0000000000ff731c */ /* 0x000e640000004000 */
[----:B01----:R-:W-:Y:S05]  /*1ad0*/  @!P0 BRA `(.L_x_14) ;  /* 0x0000000c00648947 */ /* 0x003fea0003800000 */
[C---:B------:R-:W-:Y:S01]  /*1ae0*/  ISETP.GT.U32.AND P0, PT, R3.reuse, R31, PT ;  /* 0x0000001f0300720c */ /* 0x040fe20003f04070 */
[----:B------:R-:W-:Y:S01]  /*1af0*/  BSSY B1, `(.L_x_15) ;  /* 0x000002e000017945 */ /* 0x000fe20003800000 */
[----:B--2---:R-:W-:Y:S02]  /*1b00*/  IMAD R37, R3, 0x8, R29 ;  /* 0x0000000803257824 */ /* 0x004fe400078e021d */
[----:B------:R-:W-:Y:S01]  /*1b10*/  SEL R35, RZ, 0x1b00, !P0 ;  /* 0x00001b00ff237807 */ /* 0x000fe20004000000 */
[----:B------:R-:W-:Y:S08]  /*1b20*/  @P5 BRA `(.L_x_16) ;  /* 0x0000000000a85947 */ /* 0x000ff00003800000 */
[----:B------:R-:W0:Y:S02]  /*1b30*/  LDC.64 R6, c[0x0][0x398] ;  /* 0x0000e600ff067b82 */ /* 0x000e240000000a00 */
[----:B0-----:R-:W-:-:S06]  /*1b40*/  IMAD.WIDE.U32 R32, R3, 0x8, R6 ;  /* 0x0000000803207825 */ /* 0x001fcc00078e0006 */
[----:B------:R-:W2:Y:S01]  /*1b50*/  LDG.E.64 R32, desc[UR6][R32.64] ;  /* 0x0000000620207981 */ /* 0x000ea2000c1e1b00 */
[----:B------:R-:W-:Y:S01]  /*1b60*/  IMAD.MOV.U32 R29, RZ, RZ, R0 ;  /* 0x000000ffff1d7224 */ /* 0x000fe200078e0000 */
[----:B--2---:R-:W-:-:S04]  /*1b70*/  IADD3 R6, P0, PT, -R35, R32, RZ ;  /* 0x0000002023067210 */ /* 0x004fc80007f1e1ff */
[----:B------:R-:W-:Y:S02]  /*1b80*/  IADD3.X R7, PT, PT, R33, -0x1, RZ, P0, !PT ;  /* 0xffffffff21077810 */ /* 0x000fe400007fe4ff */
[----:B------:R-:W-:-:S03]  /*1b90*/  ISETP.GE.AND P0, PT, R27, 0x1, PT ;  /* 0x000000011b00780c */ /* 0x000fc60003f06270 */
[----:B------:R0:W-:Y:S10]  /*1ba0*/  STS.64 [R37+0x6c00], R6 ;  /* 0x006c000625007388 */ /* 0x0001f40000000a00 */
[----:B------:R-:W-:Y:S05]  /*1bb0*/  @!P0 BRA `(.L_x_17) ;  /* 0x00000000006c8947 */ /* 0x000fea0003800000 */
[----:B------:R-:W-:Y:S01]  /*1bc0*/  BSSY B0, `(.L_x_18) ;  /* 0x0000019000007945 */ /* 0x000fe20003800000 */
[----:B------:R-:W-:Y:S02]  /*1bd0*/  IMAD.MOV.U32 R26, RZ, RZ, -0x1 ;  /* 0xffffffffff1a7424 */ /* 0x000fe400078e00ff */
[----:B------:R-:W-:Y:S02]  /*1be0*/  IMAD.MOV.U32 R30, RZ, RZ, R27 ;  /* 0x000000ffff1e7224 */ /* 0x000fe400078e001b */
[----:B------:R-:W-:-:S07]  /*1bf0*/  IMAD.MOV.U32 R29, RZ, RZ, R0 ;  /* 0x000000ffff1d7224 */ /* 0x000fce00078e0000 */
.L_x_22:
[----:B0-----:R-:W0:Y:S01]  /*1c00*/  LDC.64 R6, c[0x0][0x380] ;  /* 0x0000e000ff067b82 */ /* 0x001e220000000a00 */
[----:B------:R-:W-:Y:S01]  /*1c10*/  VIADD R39, R30, 0xffffffff ;  /* 0xffffffff1e277836 */ /* 0x000fe20000000000 */
[----:B------:R-:W-:Y:S03]  /*1c20*/  BSSY B2, `(.L_x_19) ;  /* 0x0000008000027945 */ /* 0x000fe60003800000 */
[----:B------:R-:W-:-:S04]  /*1c30*/  IMAD R33, R39, 0x100, R3 ;  /* 0x0000010027217824 */ /* 0x000fc800078e0203 */
[----:B0-----:R-:W-:-:S07]  /*1c40*/  IMAD.WIDE R6, R33, 0x4, R6 ;  /* 0x0000000421067825 */ /* 0x001fce00078e0206 */
.L_x_20:
[----:B------:R-:W-:Y:S05]  /*1c50*/  YIELD ;  /* 0x0000000000007946 */ /* 0x000fea0003800000 */
[----:B------:R0:W-:Y:S06]  /*1c60*/  MEMBAR.SC.CTA ;  /* 0x0000000000007992 */ /* 0x0001ec0000000000 */
[----:B0-----:R-:W2:Y:S02]  /*1c70*/  LDG.E.STRONG.SYS R32, desc[UR6][R6.64] ;  /* 0x0000000606207981 */ /* 0x001ea4000c1f5900 */
[----:B--2---:R-:W-:-:S13]  /*1c80*/  ISETP.NE.AND P0, PT, R32, RZ, PT ;  /* 0x000000ff2000720c */ /* 0x004fda0003f05270 */
[----:B------:R-:W-:Y:S05]  /*1c90*/  @!P0 BRA `(.L_x_20) ;  /* 0xfffffffc00ec8947 */ /* 0x000fea000383ffff */
[----:B------:R-:W-:Y:S05]  /*1ca0*/  BSYNC B2 ;  /* 0x0000000000027941 */ /* 0x000fea0003800000 */
.L_x_19:
[----:B------:R-:W-:Y:S01]  /*1cb0*/  BSSY.RECONVERGENT B2, `(.L_x_21) ;  /* 0x0000006000027945 */ /* 0x000fe20003800200 */
[C---:B------:R-:W-:Y:S02]  /*1cc0*/  ISETP.GT.AND P0, PT, R32.reuse, -0x1, PT ;  /* 0xffffffff2000780c */ /* 0x040fe40003f04270 */
[----:B------:R-:W-:Y:S01]  /*1cd0*/  LOP3.LUT R32, R32, 0x3fffffff, RZ, 0xc0, !PT ;  /* 0x3fffffff20207812 */ /* 0x000fe200078ec0ff */
[----:B------:R-:W-:Y:S05]  /*1ce0*/  WARPSYNC.EXCLUSIVE R26 ;  /* 0x000000001a007348 */ /* 0x000fea0003a00000 */
[----:B------:R-:W-:-:S05]  /*1cf0*/  IMAD.IADD R29, R32, 0x1, R29 ;  /* 0x00000001201d7824 */ /* 0x000fca00078e021d */
[----:B------:R-:W-:-:S07]  /*1d00*/  VOTE.ANY R26, PT, P0 ;  /* 0x00000000001a7806 */ /* 0x000fce00000e0100 */
[----:B------:R-:W-:Y:S05]  /*1d10*/  BSYNC.RECONVERGENT B2 ;  /* 0x0000000000027941 */ /* 0x000fea0003800200 */
.L_x_21:
[----:B------:R-:W-:Y:S01]  /*1d20*/  ISETP.GT.U32.AND P1, PT, R30, 0x1, PT ;  /* 0x000000011e00780c */ /* 0x000fe20003f24070 */
[----:B------:R-:W-:-:S12]  /*1d30*/  IMAD.MOV.U32 R30, RZ, RZ, R39 ;  /* 0x000000ffff1e7224 */ /* 0x000fd800078e0027 */
[----:B------:R-:W-:Y:S05]  /*1d40*/  @P0 BRA P1, `(.L_x_22) ;  /* 0xfffffffc00ac0947 */ /* 0x000fea000083ffff */
[----:B------:R-:W-:Y:S05]  /*1d50*/  BSYNC B0 ;  /* 0x0000000000007941 */ /* 0x000fea0003800000 */
.L_x_18:
[----:B------:R1:W2:Y:S02]  /*1d60*/  LDS.64 R6, [R37+0x6c00] ;  /* 0x006c000025067984 */ /* 0x0002a40000000a00 */
.L_x_17:
[C---:B------:R-:W-:Y:S01]  /*1d70*/  IMAD.IADD R33, R29.reuse, 0x1, -R0 ;  /* 0x000000011d217824 */ /* 0x040fe200078e0a00 */
[----:B------:R-:W-:-:S04]  /*1d80*/  LOP3.LUT R29, R29, 0x80000000, RZ, 0xfc, !PT ;  /* 0x800000001d1d7812 */ /* 0x000fc800078efcff */
[C---:B0-2---:R-:W-:Y:S01]  /*1d90*/  IADD3 R6, P0, PT, R33.reuse, R6, RZ ;  /* 0x0000000621067210 */ /* 0x045fe20007f1e0ff */
[----:B------:R0:W-:Y:S03]  /*1da0*/  STG.E.STRONG.SYS desc[UR6][R4.64], R29 ;  /* 0x0000001d04007986 */ /* 0x0001e6000c115906 */
[----:B------:R-:W-:-:S05]  /*1db0*/  LEA.HI.X.SX32 R7, R33, R7, 0x1, P0 ;  /* 0x0000000721077211 */ /* 0x000fca00000f0eff */
[----:B------:R0:W-:Y:S04]  /*1dc0*/  STS.64 [R37+0x6c00], R6 ;  /* 0x006c000625007388 */ /* 0x0001e80000000a00 */
.L_x_16:
[----:B------:R-:W-:Y:S05]  /*1dd0*/  BSYNC B1 ;  /* 0x0000000000017941 */ /* 0x000fea0003800000 */
.L_x_15:
[----:B0-----:R-:W0:Y:S01]  /*1de0*/  LDC R29, c[0x0][0x3c0] ;  /* 0x0000f000ff1d7b82 */ /* 0x001e220000000800 */
[----:B------:R-:W-:Y:S01]  /*1df0*/  IMAD.MOV.U32 R26, RZ, RZ, -0x1 ;  /* 0xffffffffff1a7424 */ /* 0x000fe200078e00ff */
[----:B------:R-:W-:-:S04]  /*1e00*/  ISETP.GT.AND P2, PT, R24, -0x1, PT ;  /* 0xffffffff1800780c */ /* 0x000fc80003f44270 */
[----:B------:R-:W-:Y:S02]  /*1e10*/  SEL R33, R26, 0x80000000, P2 ;  /* 0x800000001a217807 */ /* 0x000fe40001000000 */
[----:B------:R-:W2:Y:S01]  /*1e20*/  LDC.64 R4, c[0x0][0x390] ;  /* 0x0000e400ff047b82 */ /* 0x000ea20000000a00 */
[----:B0-----:R-:W-:Y:S02]  /*1e30*/  ISETP.GE.AND P0, PT, R28, R29, PT ;  /* 0x0000001d1c00720c */ /* 0x001fe40003f06270 */
[----:B--2---:R-:W-:-:S04]  /*1e40*/  ISETP.EQ.U32.AND P1, PT, R4, RZ, PT ;  /* 0x000000ff0400720c */ /* 0x004fc80003f22070 */
[----:B------:R-:W-:Y:S02]  /*1e50*/  ISETP.EQ.OR.EX P0, PT, R5, RZ, !P0, P1 ;  /* 0x000000ff0500720c */ /* 0x000fe40004702710 */
[----:B------:R-:W-:Y:S02]  /*1e60*/  ISETP.GT.AND P1, PT, R25, -0x1, PT ;  /* 0xffffffff1900780c */ /* 0x000fe40003f24270 */
[----:B------:R-:W-:Y:S02]  /*1e70*/  ISETP.GT.U32.OR P0, PT, R3, 0xff, P0 ;  /* 0x000000ff0300780c */ /* 0x000fe40000704470 */
[----:B------:R-:W-:-:S11]  /*1e80*/  SEL R30, R26, 0x80000000, P1 ;  /* 0x800000001a1e7807 */ /* 0x000fd60000800000 */
[----:B------:R-:W-:Y:S05]  /*1e90*/  @P0 BRA `(.L_x_23) ;  /* 0x00000000001c0947 */ /* 0x000fea0003800000 */
[----:B------:R-:W0:Y:S01]  /*1ea0*/  LDS.64 R6, [R37+0x6c00] ;  /* 0x006c000025067984 */ /* 0x000e220000000a00 */
[C---:B------:R-:W-:Y:S02]  /*1eb0*/  LEA R4, P2, R3.reuse, R4, 0x3 ;  /* 0x0000000403047211 */ /* 0x040fe400078418ff */
[--C-:B------:R-:W-:Y:S02]  /*1ec0*/  SHF.R.S32.HI R39, RZ, 0x1f, R0.reuse ;  /* 0x0000001fff277819 */ /* 0x100fe40000011400 */
[----:B------:R-:W-:Y:S02]  /*1ed0*/  LEA.HI.X R5, R3, R5, RZ, 0x3, P2 ;  /* 0x0000000503057211 */ /* 0x000fe400010f1cff */
[----:B0-----:R-:W-:-:S04]  /*1ee0*/  IADD3 R6, P0, P1, R6, R35, R0 ;  /* 0x0000002306067210 */ /* 0x001fc8000791e000 */
[----:B------:R-:W-:-:S05]  /*1ef0*/  IADD3.X R7, PT, PT, R7, RZ, R39, P0, P1 ;  /* 0x000000ff07077210 */ /* 0x000fca00007e2427 */
[----:B------:R0:W-:Y:S04]  /*1f00*/  STG.E.64 desc[UR6][R4.64], R6 ;  /* 0x0000000604007986 */ /* 0x0001e8000c101b06 */
.L_x_23:
[----:B------:R-:W-:Y:S05]  /*1f10*/  WARPSYNC.ALL ;  /* 0x0000000000007948 */ /* 0x000fea0003800000 */
[----:B------:R-:W2:Y:S08]  /*1f20*/  S2UR UR5, SR_CgaCtaId ;  /* 0x00000000000579c3 */ /* 0x000eb00000008800 */
[----:B------:R-:W-:Y:S01]  /*1f30*/  BAR.SYNC.DEFER_BLOCKING 0x0 ;  /* 0x0000000000007b1d */ /* 0x000fe20000010000 */
[----:B------:R-:W-:-:S02]  /*1f40*/  ISETP.GT.AND P2, PT, R21, -0x1, PT ;  /* 0xffffffff1500780c */ /* 0x000fc40003f44270 */
[----:B------:R-:W-:Y:S02]  /*1f50*/  ISETP.GT.AND P1, PT, R22, -0x1, PT ;  /* 0xffffffff1600780c */ /* 0x000fe40003f24270 */
[----:B0-----:R-:W-:Y:S01]  /*1f60*/  SEL R4, R26, 0x80000000, P2 ;  /* 0x800000001a047807 */ /* 0x001fe20001000000 */
[----:B------:R-:W-:Y:S01]  /*1f70*/  UMOV UR4, 0x400 ;  /* 0x0000040000047882 */ /* 0x000fe20000000000 */
[----:B------:R-:W-:Y:S02]  /*1f80*/  ISETP.GT.AND P2, PT, R17, -0x1, PT ;  /* 0xffffffff1100780c */ /* 0x000fe40003f44270 */
[----:B------:R-:W-:Y:S02]  /*1f90*/  LOP3.LUT R21, R4, R21, RZ, 0x3c, !PT ;  /* 0x0000001504157212 */ /* 0x000fe400078e3cff */
[C---:B------:R-:W-:Y:S02]  /*1fa0*/  SEL R5, R26.reuse, 0x80000000, P1 ;  /* 0x800000001a057807 */ /* 0x040fe40000800000 */
[----:B------:R-:W-:-:S02]  /*1fb0*/  SEL R4, R26, 0x80000000, P2 ;  /* 0x800000001a047807 */ /* 0x000fc40001000000 */
[----:B------:R-:W-:Y:S02]  /*1fc0*/  ISETP.GT.AND P1, PT, R18, -0x1, PT ;  /* 0xffffffff1200780c */ /* 0x000fe40003f24270 */
[----:B------:R-:W-:Y:S02]  /*1fd0*/  LOP3.LUT R22, R5, R22, RZ, 0x3c, !PT ;  /* 0x0000001605167212 */ /* 0x000fe400078e3cff */
[----:B------:R-:W-:Y:S02]  /*1fe0*/  LOP3.LUT R17, R4, R17, RZ, 0x3c, !PT ;  /* 0x0000001104117212 */ /* 0x000fe400078e3cff */
[----:B------:R-:W-:Y:S01]  /*1ff0*/  SEL R5, R26, 0x80000000, P1 ;  /* 0x800000001a057807 */ /* 0x000fe20000800000 */
[----:B--2---:R-:W-:Y:S01]  /*2000*/  ULEA UR4, UR5, UR4, 0x18 ;  /* 0x0000000405047291 */ /* 0x004fe2000f8ec0ff */
[----:B------:R-:W-:Y:S02]  /*2010*/  ISETP.GT.AND P0, PT, R23, -0x1, PT ;  /* 0xffffffff1700780c */ /* 0x000fe40003f04270 */
[----:B------:R-:W-:-:S02]  /*2020*/  LOP3.LUT R18, R5, R18, RZ, 0x3c, !PT ;  /* 0x0000001205127212 */ /* 0x000fc400078e3cff */
[----:B------:R-:W-:Y:S02]  /*2030*/  ISETP.GT.AND P3, PT, R20, -0x1, PT ;  /* 0xffffffff1400780c */ /* 0x000fe40003f64270 */
[----:B------:R-:W-:Y:S02]  /*2040*/  LEA R4, R31, UR4, 0x3 ;  /* 0x000000041f047c11 */ /* 0x000fe4000f8e18ff */
[C---:B------:R-:W-:Y:S02]  /*2050*/  SEL R0, R26.reuse, 0x80000000, P0 ;  /* 0x800000001a007807 */ /* 0x040fe40000000000 */
[----:B------:R-:W-:Y:S02]  /*2060*/  SEL R7, R26, 0x80000000, P3 ;  /* 0x800000001a077807 */ /* 0x000fe40001800000 */
[----:B------:R-:W0:Y:S01]  /*2070*/  LDS.64 R4, [R4+0x6c00] ;  /* 0x006c000004047984 */ /* 0x000e220000000a00 */
[----:B------:R-:W-:Y:S02]  /*2080*/  ISETP.GT.AND P0, PT, R19, -0x1, PT ;  /* 0xffffffff1300780c */ /* 0x000fe40003f04270 */
[----:B------:R-:W-:-:S02]  /*2090*/  ISETP.GT.AND P3, PT, R16, -0x1, PT ;  /* 0xffffffff1000780c */ /* 0x000fc40003f64270 */
[----:B------:R-:W-:Y:S02]  /*20a0*/  LOP3.LUT R23, R0, R23, RZ, 0x3c, !PT ;  /* 0x0000001700177212 */ /* 0x000fe400078e3cff */
[----:B------:R-:W-:Y:S02]  /*20b0*/  LOP3.LUT R20, R7, R20, RZ, 0x3c, !PT ;  /* 0x0000001407147212 */ /* 0x000fe400078e3cff */
[----:B------:R-:W-:Y:S02]  /*20c0*/  ISETP.GT.AND P4, PT, R28, R29, PT ;  /* 0x0000001d1c00720c */ /* 0x000fe40003f84270 */
[C---:B------:R-:W-:Y:S02]  /*20d0*/  SEL R0, R26.reuse, 0x80000000, P0 ;  /* 0x800000001a007807 */ /* 0x040fe40000000000 */
[----:B------:R-:W-:Y:S02]  /*20e0*/  SEL R7, R26, 0x80000000, P3 ;  /* 0x800000001a077807 */ /* 0x000fe40001800000 */
[----:B------:R-:W-:-:S02]  /*20f0*/  ISETP.GT.AND P0, PT, R15, -0x1, PT ;  /* 0xffffffff0f00780c */ /* 0x000fc40003f04270 */
[----:B------:R-:W-:Y:S02]  /*2100*/  ISETP.GT.AND P1, PT, R14, -0x1, PT ;  /* 0xffffffff0e00780c */ /* 0x000fe40003f24270 */
[----:B------:R-:W-:Y:S02]  /*2110*/  ISETP.GT.AND P2, PT, R13, -0x1, PT ;  /* 0xffffffff0d00780c */ /* 0x000fe40003f44270 */
[----:B------:R-:W-:Y:S02]  /*2120*/  ISETP.GT.AND P3, PT, R12, -0x1, PT ;  /* 0xffffffff0c00780c */ /* 0x000fe40003f64270 */
[----:B------:R-:W-:Y:S02]  /*2130*/  LOP3.LUT R19, R0, R19, RZ, 0x3c, !PT ;  /* 0x0000001300137212 */ /* 0x000fe400078e3cff */
[----:B------:R-:W-:Y:S02]  /*2140*/  LOP3.LUT R16, R7, R16, RZ, 0x3c, !PT ;  /* 0x0000001007107212 */ /* 0x000fe400078e3cff */
[----:B------:R-:W-:-:S02]  /*2150*/  SEL R0, R26, 0x80000000, P0 ;  /* 0x800000001a007807 */ /* 0x000fc40000000000 */
[C---:B------:R-:W-:Y:S02]  /*2160*/  SEL R7, R26.reuse, 0x80000000, P1 ;  /* 0x800000001a077807 */ /* 0x040fe40000800000 */
[C---:B------:R-:W-:Y:S02]  /*2170*/  SEL R6, R26.reuse, 0x80000000, P2 ;  /* 0x800000001a067807 */ /* 0x040fe40001000000 */
[----:B------:R-:W-:Y:S02]  /*2180*/  SEL R31, R26, 0x80000000, P3 ;  /* 0x800000001a1f7807 */ /* 0x000fe40001800000 */
[----:B------:R-:W-:Y:S02]  /*2190*/  ISETP.GT.AND P0, PT, R11, -0x1, PT ;  /* 0xffffffff0b00780c */ /* 0x000fe40003f04270 */
[----:B------:R-:W-:Y:S02]  /*21a0*/  ISETP.GT.AND P1, PT, R10, -0x1, PT ;  /* 0xffffffff0a00780c */ /* 0x000fe40003f24270 */
[----:B------:R-:W-:-:S02]  /*21b0*/  ISETP.GT.AND P2, PT, R9, -0x1, PT ;  /* 0xffffffff0900780c */ /* 0x000fc40003f44270 */
[----:B------:R-:W-:Y:S02]  /*21c0*/  ISETP.GT.AND P3, PT, R8, -0x1, PT ;  /* 0xffffffff0800780c */ /* 0x000fe40003f64270 */
[----:B------:R-:W-:Y:S02]  /*21d0*/  LOP3.LUT R15, R0, R15, RZ, 0x3c, !PT ;  /* 0x0000000f000f7212 */ /* 0x000fe400078e3cff */
[----:B------:R-:W-:Y:S02]  /*21e0*/  LOP3.LUT R14, R7, R14, RZ, 0x3c, !PT ;  /* 0x0000000e070e7212 */ /* 0x000fe400078e3cff */
[----:B------:R-:W-:Y:S02]  /*21f0*/  LOP3.LUT R13, R6, R13, RZ, 0x3c, !PT ;  /* 0x0000000d060d7212 */ /* 0x000fe400078e3cff */
[----:B------:R-:W-:Y:S02]  /*2200*/  LOP3.LUT R12, R31, R12, RZ, 0x3c, !PT ;  /* 0x0000000c1f0c7212 */ /* 0x000fe400078e3cff */
[----:B------:R-:W-:-:S02]  /*2210*/  SEL R0, R26, 0x80000000, P0 ;  /* 0x800000001a007807 */ /* 0x000fc40000000000 */
[C---:B------:R-:W-:Y:S02]  /*2220*/  SEL R7, R26.reuse, 0x80000000, P1 ;  /* 0x800000001a077807 */ /* 0x040fe40000800000 */
[C---:B------:R-:W-:Y:S02]  /*2230*/  SEL R6, R26.reuse, 0x80000000, P2 ;  /* 0x800000001a067807 */ /* 0x040fe40001000000 */
[----:B------:R-:W-:Y:S02]  /*2240*/  SEL R31, R26, 0x80000000, P3 ;  /* 0x800000001a1f7807 */ /* 0x000fe40001800000 */
[----:B------:R-:W-:Y:S02]  /*2250*/  LOP3.LUT R25, R30, R25, RZ, 0x3c, !PT ;  /* 0x000000191e197212 */ /* 0x000fe400078e3cff */
[----:B------:R-:W-:Y:S02]  /*2260*/  LOP3.LUT R24, R33, R24, RZ, 0x3c, !PT ;  /* 0x0000001821187212 */ /* 0x000fe400078e3cff */
[----:B------:R-:W-:-:S02]  /*2270*/  LOP3.LUT R11, R0, R11, RZ, 0x3c, !PT ;  /* 0x0000000b000b7212 */ /* 0x000fc400078e3cff */
[----:B------:R-:W-:Y:S02]  /*2280*/  LOP3.LUT R7, R7, R10, RZ, 0x3c, !PT ;  /* 0x0000000a07077212 */ /* 0x000fe400078e3cff */
[----:B------:R-:W-:Y:S02]  /*2290*/  LOP3.LUT R9, R6, R9, RZ, 0x3c, !PT ;  /* 0x0000000906097212 */ /* 0x000fe400078e3cff */
[----:B------:R-:W-:Y:S01]  /*22a0*/  LOP3.LUT R31, R31, R8, RZ, 0x3c, !PT ;  /* 0x000000081f1f7212 */ /* 0x000fe200078e3cff */
[----:B0-----:R-:W-:Y:S06]  /*22b0*/  @P4 BRA `(.L_x_24) ;  /* 0x00000000006c4947 */ /* 0x001fec0003800000 */
        /* <DEDUP_REMOVED lines=8> */
[----:B------:R-:W-:Y:S04]  /*2340*/  STG.E desc[UR6][R2.64], R25 ;  /* 0x0000001902007986 */ /* 0x000fe8000c101906 */
        /* <DEDUP_REMOVED lines=16> */
[----:B------:R-:W-:Y:S01]  /*2450*/  STG.E desc[UR6][R2.64+0x880], R31 ;  /* 0x0008801f02007986 */ /* 0x000fe2000c101906 */
[----:B------:R-:W-:Y:S05]  /*2460*/  EXIT ;  /* 0x000000000000794d */ /* 0x000fea0003800000 */
.L_x_24:
[----:B------:R-:W0:Y:S01]  /*2470*/  LDCU.64 UR4, c[0x0][0x3a0] ;  /* 0x00007400ff0477ac */ /* 0x000e220008000a00 */
[----:B------:R-:W-:Y:S01]  /*2480*/  LOP3.LUT R33, R3, 0x3e0, RZ, 0xc0, !PT ;  /* 0x000003e003217812 */ /* 0x000fe200078ec0ff */
[----:B------:R-:W-:Y:S01]  /*2490*/  IMAD R27, R27, -0x1b00, R29 ;  /* 0xffffe5001b1b7824 */ /* 0x000fe200078e021d */
[----:B------:R-:W-:-:S05]  /*24a0*/  LOP3.LUT R2, R3, 0x1f, RZ, 0xc0, !PT ;  /* 0x0000001f03027812 */ /* 0x000fca00078ec0ff */
[----:B------:R-:W-:-:S04]  /*24b0*/  IMAD R33, R33, 0x12, R2 ;  /* 0x0000001221217824 */ /* 0x000fc800078e0202 */
[C---:B------:R-:W-:Y:S01]  /*24c0*/  VIADD R2, R33.reuse, 0x20 ;  /* 0x0000002021027836 */ /* 0x040fe20000000000 */
[C---:B------:R-:W-:Y:S01]  /*24d0*/  IADD3 R0, P0, PT, R33.reuse, R4, RZ ;  /* 0x0000000421007210 */ /* 0x040fe20007f1e0ff */
[C---:B------:R-:W-:Y:S01]  /*24e0*/  VIADD R4, R33.reuse, 0x40 ;  /* 0x0000004021047836 */ /* 0x040fe20000000000 */
[CC--:B------:R-:W-:Y:S01]  /*24f0*/  ISETP.GE.AND P4, PT, R33.reuse, R27.reuse, PT ;  /* 0x0000001b2100720c */ /* 0x0c0fe20003f86270 */
[C---:B------:R-:W-:Y:S01]  /*2500*/  VIADD R6, R33.reuse, 0x60 ;  /* 0x0000006021067836 */ /* 0x040fe20000000000 */
[-C--:B------:R-:W-:Y:S01]  /*2510*/  ISETP.GE.AND P3, PT, R2, R27.reuse, PT ;  /* 0x0000001b0200720c */ /* 0x080fe20003f66270 */
[----:B------:R-:W-:Y:S01]  /*2520*/  IMAD.X R5, RZ, RZ, R5, P0 ;  /* 0x000000ffff057224 */ /* 0x000fe200000e0605 */
[----:B0-----:R-:W-:Y:S01]  /*2530*/  LEA R2, P0, R0, UR4, 0x2 ;  /* 0x0000000400027c11 */ /* 0x001fe2000f8010ff */
[C---:B------:R-:W-:Y:S01]  /*2540*/  VIADD R8, R33.reuse, 0xc0 ;  /* 0x000000c021087836 */ /* 0x040fe20000000000 */
[-C--:B------:R-:W-:Y:S01]  /*2550*/  ISETP.GE.AND P2, PT, R4, R27.reuse, PT ;  /* 0x0000001b0400720c */ /* 0x080fe20003f46270 */
[C---:B------:R-:W-:Y:S01]  /*2560*/  VIADD R4, R33.reuse, 0x80 ;  /* 0x0000008021047836 */ /* 0x040fe20000000000 */
[----:B------:R-:W-:Y:S01]  /*2570*/  LEA.HI.X R3, R0, UR5, R5, 0x2, P0 ;  /* 0x0000000500037c11 */ /* 0x000fe200080f1405 */
[C---:B------:R-:W-:Y:S01]  /*2580*/  VIADD R0, R33.reuse, 0xe0 ;  /* 0x000000e021007836 */ /* 0x040fe20000000000 */
[-C--:B------:R-:W-:Y:S01]  /*2590*/  ISETP.GE.AND P1, PT, R6, R27.reuse, PT ;  /* 0x0000001b0600720c */ /* 0x080fe20003f26270 */
[C---:B------:R-:W-:Y:S01]  /*25a0*/  VIADD R6, R33.reuse, 0xa0 ;  /* 0x000000a021067836 */ /* 0x040fe20000000000 */
[-C--:B------:R-:W-:Y:S01]  /*25b0*/  ISETP.GE.AND P0, PT, R4, R27.reuse, PT ;  /* 0x0000001b0400720c */ /* 0x080fe20003f06270 */
[----:B------:R0:W-:Y:S01]  /*25c0*/  @!P4 STG.E desc[UR6][R2.64], R25 ;  /* 0x000000190200c986 */ /* 0x0001e2000c101906 */
[C---:B------:R-:W-:Y:S01]  /*25d0*/  VIADD R4, R33.reuse, 0x100 ;  /* 0x0000010021047836 */ /* 0x040fe20000000000 */
[-C--:B------:R-:W-:Y:S01]  /*25e0*/  ISETP.GE.AND P4, PT, R0, R27.reuse, PT ;  /* 0x0000001b0000720c */ /* 0x080fe20003f86270 */
[----:B------:R-:W-:Y:S01]  /*25f0*/  VIADD R0, R33, 0x120 ;  /* 0x0000012021007836 */ /* 0x000fe20000000000 */
[-C--:B------:R-:W-:Y:S01]  /*2600*/  ISETP.GE.AND P6, PT, R6, R27.reuse, PT ;  /* 0x0000001b0600720c */ /* 0x080fe20003fc6270 */
[----:B------:R0:W-:Y:S01]  /*2610*/  @!P3 STG.E desc[UR6][R2.64+0x80], R24 ;  /* 0x000080180200b986 */ /* 0x0001e2000c101906 */
[----:B------:R-:W-:-:S02]  /*2620*/  ISETP.GE.AND P5, PT, R8, R27, PT ;  /* 0x0000001b0800720c */ /* 0x000fc40003fa6270 */
[-C--:B------:R-:W-:Y:S01]  /*2630*/  ISETP.GE.AND P3, PT, R4, R27.reuse, PT ;  /* 0x0000001b0400720c */ /* 0x080fe20003f66270 */
[----:B------:R0:W-:Y:S01]  /*2640*/  @!P2 STG.E desc[UR6][R2.64+0x100], R23 ;  /* 0x000100170200a986 */ /* 0x0001e2000c101906 */
[C---:B------:R-:W-:Y:S01]  /*2650*/  VIADD R4, R33.reuse, 0x140 ;  /* 0x0000014021047836 */ /* 0x040fe20000000000 */
[-C--:B------:R-:W-:Y:S01]  /*2660*/  ISETP.GE.AND P2, PT, R0, R27.reuse, PT ;  /* 0x0000001b0000720c */ /* 0x080fe20003f46270 */
[C---:B------:R-:W-:Y:S01]  /*2670*/  VIADD R0, R33.reuse, 0x160 ;  /* 0x0000016021007836 */ /* 0x040fe20000000000 */
[----:B------:R0:W-:Y:S02]  /*2680*/  @!P1 STG.E desc[UR6][R2.64+0x180], R22 ;  /* 0x0001801602009986 */ /* 0x0001e4000c101906 */
[-C--:B------:R-:W-:Y:S01]  /*2690*/  ISETP.GE.AND P1, PT, R4, R27.reuse, PT ;  /* 0x0000001b0400720c */ /* 0x080fe20003f26270 */
[C---:B------:R-:W-:Y:S01]  /*26a0*/  VIADD R4, R33.reuse, 0x180 ;  /* 0x0000018021047836 */ /* 0x040fe20000000000 */
[----:B------:R0:W-:Y:S01]  /*26b0*/  @!P0 STG.E desc[UR6][R2.64+0x200], R21 ;  /* 0x0002001502008986 */ /* 0x0001e2000c101906 */
[----:B------:R-:W-:Y:S01]  /*26c0*/  ISETP.GE.AND P0, PT, R0, R27, PT ;  /* 0x0000001b0000720c */ /* 0x000fe20003f06270 */
[----:B------:R-:W-:-:S02]  /*26d0*/  VIADD R0, R33, 0x1a0 ;  /* 0x000001a021007836 */ /* 0x000fc40000000000 */
[----:B------:R0:W-:Y:S01]  /*26e0*/  @!P6 STG.E desc[UR6][R2.64+0x280], R20 ;  /* 0x000280140200e986 */ /* 0x0001e2000c101906 */
[-C--:B------:R-:W-:Y:S01]  /*26f0*/  ISETP.GE.AND P6, PT, R4, R27.reuse, PT ;  /* 0x0000001b0400720c */ /* 0x080fe20003fc6270 */
[C---:B------:R-:W-:Y:S02]  /*2700*/  VIADD R4, R33.reuse, 0x1c0 ;  /* 0x000001c021047836 */ /* 0x040fe40000000000 */
[----:B------:R0:W-:Y:S01]  /*2710*/  @!P5 STG.E desc[UR6][R2.64+0x300], R19 ;  /* 0x000300130200d986 */ /* 0x0001e2000c101906 */
[-C--:B------:R-:W-:Y:S01]  /*2720*/  ISETP.GE.AND P5, PT, R0, R27.reuse, PT ;  /* 0x0000001b0000720c */ /* 0x080fe20003fa6270 */
[C---:B------:R-:W-:Y:S02]  /*2730*/  VIADD R0, R33.reuse, 0x1e0 ;  /* 0x000001e021007836 */ /* 0x040fe40000000000 */
[----:B------:R0:W-:Y:S01]  /*2740*/  @!P4 STG.E desc[UR6][R2.64+0x380], R18 ;  /* 0x000380120200c986 */ /* 0x0001e2000c101906 */
[----:B------:R-:W-:Y:S01]  /*2750*/  ISETP.GE.AND P4, PT, R4, R27, PT ;  /* 0x0000001b0400720c */ /* 0x000fe20003f86270 */
[----:B------:R-:W-:-:S02]  /*2760*/  VIADD R4, R33, 0x200 ;  /* 0x0000020021047836 */ /* 0x000fc40000000000 */
[----:B------:R0:W-:Y:S01]  /*2770*/  @!P3 STG.E desc[UR6][R2.64+0x400], R17 ;  /* 0x000400110200b986 */ /* 0x0001e2000c101906 */
[-C--:B------:R-:W-:Y:S01]  /*2780*/  ISETP.GE.AND P3, PT, R0, R27.reuse, PT ;  /* 0x0000001b0000720c */ /* 0x080fe20003f66270 */
[----:B------:R-:W-:Y:S02]  /*2790*/  VIADD R0, R33, 0x220 ;  /* 0x0000022021007836 */ /* 0x000fe40000000000 */
[----:B------:R0:W-:Y:S01]  /*27a0*/  @!P2 STG.E desc[UR6][R2.64+0x480], R16 ;  /* 0x000480100200a986 */ /* 0x0001e2000c101906 */
[----:B------:R-:W-:-:S03]  /*27b0*/  ISETP.GE.AND P2, PT, R4, R27, PT ;  /* 0x0000001b0400720c */ /* 0x000fc60003f46270 */
[----:B------:R0:W-:Y:S01]  /*27c0*/  @!P1 STG.E desc[UR6][R2.64+0x500], R15 ;  /* 0x0005000f02009986 */ /* 0x0001e2000c101906 */
[----:B------:R-:W-:-:S03]  /*27d0*/  ISETP.GE.AND P1, PT, R0, R27, PT ;  /* 0x0000001b0000720c */ /* 0x000fc60003f26270 */
[----:B------:R0:W-:Y:S04]  /*27e0*/  @!P0 STG.E desc[UR6][R2.64+0x580], R14 ;  /* 0x0005800e02008986 */ /* 0x0001e8000c101906 */
[----:B------:R0:W-:Y:S04]  /*27f0*/  @!P6 STG.E desc[UR6][R2.64+0x600], R13 ;  /* 0x0006000d0200e986 */ /* 0x0001e8000c101906 */
[----:B------:R0:W-:Y:S04]  /*2800*/  @!P5 STG.E desc[UR6][R2.64+0x680], R12 ;  /* 0x0006800c0200d986 */ /* 0x0001e8000c101906 */
[----:B------:R0:W-:Y:S04]  /*2810*/  @!P4 STG.E desc[UR6][R2.64+0x700], R11 ;  /* 0x0007000b0200c986 */ /* 0x0001e8000c101906 */
[----:B------:R0:W-:Y:S04]  /*2820*/  @!P3 STG.E desc[UR6][R2.64+0x780], R7 ;  /* 0x000780070200b986 */ /* 0x0001e8000c101906 */
[----:B------:R0:W-:Y:S01]  /*2830*/  @!P2 STG.E desc[UR6][R2.64+0x800], R9 ;  /* 0x000800090200a986 */ /* 0x0001e2000c101906 */
[----:B------:R-:W-:Y:S05]  /*2840*/  @P1 EXIT ;  /* 0x000000000000194d */ /* 0x000fea0003800000 */
[----:B------:R-:W-:Y:S01]  /*2850*/  STG.E desc[UR6][R2.64+0x880], R31 ;  /* 0x0008801f02007986 */ /* 0x000fe2000c101906 */
[----:B------:R-:W-:Y:S05]  /*2860*/  EXIT ;  /* 0x000000000000794d */ /* 0x000fea0003800000 */
.L_x_14:
[----:B------:R-:W-:Y:S01]  /*2870*/  IMAD.MOV.U32 R2, RZ, RZ, RZ ;  /* 0x000000ffff027224 */ /* 0x000fe200078e00ff */
[C---:B------:R-:W-:Y:S01]  /*2880*/  ISETP.GT.U32.AND P0, PT, R3.reuse, 0x1f, PT ;  /* 0x0000001f0300780c */ /* 0x040fe20003f04070 */
[----:B------:R-:W-:Y:S05]  /*2890*/  WARPSYNC.ALL ;  /* 0x0000000000007948 */ /* 0x000fea0003800000 */
[----:B------:R-:W-:-:S04]  /*28a0*/  IMAD.HI.U32 R4, R3, 0x15555556, R2 ;  /* 0x1555555603047827 */ /* 0x000fc800078e0002 */
[----:B------:R-:W-:-:S05]  /*28b0*/  IMAD R5, R4, 0x4, R29 ;  /* 0x0000000404057824 */ /* 0x000fca00078e021d */
[----:B------:R0:W-:Y:S01]  /*28c0*/  STS [R5+0x3410], R0 ;  /* 0x0034100005007388 */ /* 0x0001e20000000800 */
[----:B------:R-:W-:Y:S06]  /*28d0*/  BAR.SYNC.DEFER_BLOCKING 0x0 ;  /* 0x0000000000007b1d */ /* 0x000fec0000010000 */
[----:B------:R-:W-:Y:S05]  /*28e0*/  @P0 BRA `(.L_x_25) ;  /* 0x0000000000e00947 */ /* 0x000fea0003800000 */
[C-C-:B------:R-:W-:Y:S01]  /*28f0*/  IMAD R40, R3.reuse, 0x34, R29.reuse ;  /* 0x0000003403287824 */ /* 0x140fe200078e021d */
[----:B------:R-:W-:Y:S01]  /*2900*/  UMOV UR4, 0xffffffff ;  /* 0xffffffff00047882 */ /* 0x000fe20000000000 */
[----:B------:R-:W-:-:S03]  /*2910*/  IMAD R4, R3, 0x34, R29 ;  /* 0x0000003403047824 */ /* 0x000fc600078e021d */
[----:B------:R-:W-:Y:S04]  /*2920*/  LDS R32, [R40+0x3410] ;  /* 0x0034100028207984 */ /* 0x000fe80000000800 */
[----:B0-----:R-:W-:Y:S04]  /*2930*/  LDS R5, [R40+0x3414] ;  /* 0x0034140028057984 */ /* 0x001fe80000000800 */
[----:B--2---:R-:W0:Y:S04]  /*2940*/  LDS R30, [R40+0x3418] ;  /* 0x00341800281e7984 */ /* 0x004e280000000800 */
[----:B------:R-:W-:Y:S04]  /*2950*/  LDS R28, [R40+0x341c] ;  /* 0x00341c00281c7984 */ /* 0x000fe80000000800 */
[----:B------:R-:W1:Y:S04]  /*2960*/  LDS R35, [R40+0x3420] ;  /* 0x0034200028237984 */ /* 0x000e680000000800 */
[----:B------:R-:W-:Y:S04]  /*2970*/  LDS R37, [R4+0x3424] ;  /* 0x0034240004257984 */ /* 0x000fe80000000800 */
[----:B------:R-:W2:Y:S04]  /*2980*/  LDS R36, [R4+0x3428] ;  /* 0x0034280004247984 */ /* 0x000ea80000000800 */
[----:B------:R-:W-:Y:S04]  /*2990*/  LDS R33, [R4+0x342c] ;  /* 0x00342c0004217984 */ /* 0x000fe80000000800 */
[----:B------:R-:W3:Y:S04]  /*29a0*/  LDS R38, [R4+0x3430] ;  /* 0x0034300004267984 */ /* 0x000ee80000000800 */
[----:B------:R-:W-:Y:S04]  /*29b0*/  LDS R39, [R4+0x3434] ;  /* 0x0034340004277984 */ /* 0x000fe80000000800 */
[----:B------:R-:W4:Y:S04]  /*29c0*/  LDS R34, [R4+0x3438] ;  /* 0x0034380004227984 */ /* 0x000f280000000800 */
[----:B------:R-:W5:Y:S01]  /*29d0*/  LDS R41, [R4+0x343c] ;  /* 0x00343c0004297984 */ /* 0x000f620000000800 */
[----:B0-----:R-:W-:-:S04]  /*29e0*/  IADD3 R42, PT, PT, R30, R5, R32 ;  /* 0x000000051e2a7210 */ /* 0x001fc80007ffe020 */
[----:B-1----:R-:W-:-:S04]  /*29f0*/  IADD3 R42, PT, PT, R35, R42, R28 ;  /* 0x0000002a232a7210 */ /* 0x002fc80007ffe01c */
[----:B--2---:R-:W-:-:S04]  /*2a00*/  IADD3 R42, PT, PT, R36, R42, R37 ;  /* 0x0000002a242a7210 */ /* 0x004fc80007ffe025 */
[----:B---3--:R-:W-:-:S04]  /*2a10*/  IADD3 R42, PT, PT, R38, R42, R33 ;  /* 0x0000002a262a7210 */ /* 0x008fc80007ffe021 */
[----:B----4-:R-:W-:-:S05]  /*2a20*/  IADD3 R42, PT, PT, R34, R42, R39 ;  /* 0x0000002a222a7210 */ /* 0x010fca0007ffe027 */
[----:B-----5:R-:W-:Y:S01]  /*2a30*/  IMAD.IADD R41, R41, 0x1, R42 ;  /* 0x0000000129297824 */ /* 0x020fe200078e022a */
[----:B------:R-:W-:Y:S06]  /*2a40*/  BRA.DIV UR4, `(.L_x_26) ;  /* 0x0000006604dc7947 */ /* 0x000fec000b800000 */
[----:B------:R-:W0:Y:S02]  /*2a50*/  SHFL.UP P0, R40, R41, 0x1, RZ ;  /* 0x0420000029287989 */ /* 0x000e2400000000ff */
[----:B0-----:R-:W-:-:S05]  /*2a60*/  @P0 IMAD.IADD R40, R41, 0x1, R40 ;  /* 0x0000000129280824 */ /* 0x001fca00078e0228 */
[----:B------:R-:W0:Y:S02]  /*2a70*/  SHFL.UP P0, R43, R40, 0x2, RZ ;  /* 0x04400000282b7989 */ /* 0x000e2400000000ff */
[----:B0-----:R-:W-:-:S05]  /*2a80*/  @P0 IMAD.IADD R43, R40, 0x1, R43 ;  /* 0x00000001282b0824 */ /* 0x001fca00078e022b */
[----:B------:R-:W0:Y:S02]  /*2a90*/  SHFL.UP P0, R42, R43, 0x4, RZ ;  /* 0x048000002b2a7989 */ /* 0x000e2400000000ff */
[----:B0-----:R-:W-:-:S05]  /*2aa0*/  @P0 IMAD.IADD R42, R43, 0x1, R42 ;  /* 0x000000012b2a0824 */ /* 0x001fca00078e022a */
[----:B------:R-:W0:Y:S02]  /*2ab0*/  SHFL.UP P0, R47, R42, 0x8, RZ ;  /* 0x050000002a2f7989 */ /* 0x000e2400000000ff */
[----:B0-----:R-:W-:-:S05]  /*2ac0*/  @P0 IMAD.IADD R47, R42, 0x1, R47 ;  /* 0x000000012a2f0824 */ /* 0x001fca00078e022f */
[----:B------:R0:W1:Y:S02]  /*2ad0*/  SHFL.UP P0, R44, R47, 0x10, RZ ;  /* 0x060000002f2c7989 */ /* 0x00006400000000ff */
.L_x_116:
[----:B-1----:R-:W-:-:S04]  /*2ae0*/  @P0 IMAD.IADD R44, R47, 0x1, R44 ;  /* 0x000000012f2c0824 */ /* 0x002fc800078e022c */
[----:B------:R-:W-:-:S04]  /*2af0*/  IMAD.IADD R41, R44, 0x1, -R41 ;  /* 0x000000012c297824 */ /* 0x000fc800078e0a29 */
[----:B------:R-:W-:Y:S01]  /*2b00*/  IMAD.IADD R32, R32, 0x1, R41 ;  /* 0x0000000120207824 */ /* 0x000fe200078e0229 */
[----:B------:R1:W-:Y:S03]  /*2b10*/  STS [R4+0x3410], R41 ;  /* 0x0034102904007388 */ /* 0x0003e60000000800 */
        /* <DEDUP_REMOVED lines=18> */
[----:B0-----:R-:W-:Y:S01]  /*2c40*/  IMAD.IADD R47, R34, 0x1, R39 ;  /* 0x00000001222f7824 */ /* 0x001fe200078e0227 */
[----:B------:R1:W-:Y:S04]  /*2c50*/  STS [R4+0x3438], R39 ;  /* 0x0034382704007388 */ /* 0x0003e80000000800 */
[----:B------:R1:W-:Y:S02]  /*2c60*/  STS [R4+0x343c], R47 ;  /* 0x00343c2f04007388 */ /* 0x0003e40000000800 */
.L_x_25:
[----:B------:R-:W-:Y:S05]  /*2c70*/  WARPSYNC.ALL ;  /* 0x0000000000007948 */ /* 0x000fea0003800000 */
[----:B------:R-:W-:Y:S01]  /*2c80*/  BAR.SYNC.DEFER_BLOCKING 0x0 ;  /* 0x0000000000007b1d */ /* 0x000fe20000010000 */
[----:B-1----:R-:W-:Y:S01]  /*2c90*/  IMAD.MOV.U32 R4, RZ, RZ, RZ ;  /* 0x000000ffff047224 */ /* 0x002fe200078e00ff */
[----:B------:R-:W-:Y:S01]  /*2ca0*/  ISETP.NE.AND P0, PT, R45, RZ, PT ;  /* 0x000000ff2d00720c */ /* 0x000fe20003f05270 */
[----:B0-----:R-:W-:-:S03]  /*2cb0*/  IMAD.MOV.U32 R5, RZ, RZ, R3 ;  /* 0x000000ffff057224 */ /* 0x001fc600078e0003 */
[----:B------:R-:W-:Y:S01]  /*2cc0*/  BSSY.RECONVERGENT B0, `(.L_x_27) ;  /* 0x000002a000007945 */ /* 0x000fe20003800200 */
[----:B------:R-:W-:-:S04]  /*2cd0*/  IMAD.HI.U32 R4, R3, 0x15555556, R4 ;  /* 0x1555555603047827 */ /* 0x000fc800078e0004 */
[----:B------:R-:W-:-:S05]  /*2ce0*/  IMAD R4, R4, 0x4, R29 ;  /* 0x0000000404047824 */ /* 0x000fca00078e021d */
[----:B------:R0:W1:Y:S01]  /*2cf0*/  LDS R5, [R4+0x3410] ;  /* 0x0034100004057984 */ /* 0x0000620000000800 */
[----:B------:R-:W-:Y:S05]  /*2d00*/  @P0 BRA `(.L_x_28) ;  /* 0x0000000000940947 */ /* 0x000fea0003800000 */
[----:B0-----:R-:W-:-:S05]  /*2d10*/  IMAD R4, R3, 0x4, R29 ;  /* 0x0000000403047824 */ /* 0x001fca00078e021d */
[----:B------:R-:W1:Y:S04]  /*2d20*/  LDS R28, [R4] ;  /* 0x00000000041c7984 */ /* 0x000e680000000800 */
[----:B--2---:R-:W0:Y:S04]  /*2d30*/  LDS R30, [R4+0x400] ;  /* 0x00040000041e7984 */ /* 0x004e280000000800 */
[----:B------:R-:W2:Y:S04]  /*2d40*/  LDS R32, [R4+0x800] ;  /* 0x0008000004207984 */ /* 0x000ea80000000800 */
[----:B------:R-:W3:Y:S04]  /*2d50*/  LDS R34, [R4+0xc00] ;  /* 0x000c000004227984 */ /* 0x000ee80000000800 */
[----:B------:R-:W4:Y:S04]  /*2d60*/  LDS R36, [R4+0x1000] ;  /* 0x0010000004247984 */ /* 0x000f280000000800 */
[----:B------:R-:W5:Y:S04]  /*2d70*/  LDS R38, [R4+0x1400] ;  /* 0x0014000004267984 */ /* 0x000f680000000800 */
[----:B------:R-:W5:Y:S04]  /*2d80*/  LDS R40, [R4+0x1800] ;  /* 0x0018000004287984 */ /* 0x000f680000000800 */
[----:B------:R-:W5:Y:S04]  /*2d90*/  LDS R42, [R4+0x1c00] ;  /* 0x001c0000042a7984 */ /* 0x000f680000000800 */
[----:B------:R-:W5:Y:S04]  /*2da0*/  LDS R44, [R4+0x2000] ;  /* 0x00200000042c7984 */ /* 0x000f680000000800 */
[----:B------:R-:W5:Y:S04]  /*2db0*/  LDS R46, [R4+0x2400] ;  /* 0x00240000042e7984 */ /* 0x000f680000000800 */
[----:B------:R-:W5:Y:S01]  /*2dc0*/  LDS R48, [R4+0x2800] ;  /* 0x0028000004307984 */ /* 0x000f620000000800 */
[----:B-1----:R-:W-:-:S03]  /*2dd0*/  IMAD.IADD R33, R5, 0x1, R28 ;  /* 0x0000000105217824 */ /* 0x002fc600078e021c */
[----:B------:R-:W1:Y:S01]  /*2de0*/  LDS R50, [R4+0x2c00] ;  /* 0x002c000004327984 */ /* 0x000e620000000800 */
[----:B0-----:R-:W-:-:S03]  /*2df0*/  IMAD.IADD R35, R5, 0x1, R30 ;  /* 0x0000000105237824 */ /* 0x001fc600078e021e */
[----:B------:R0:W-:Y:S01]  /*2e00*/  STS [R4], R33 ;  /* 0x0000002104007388 */ /* 0x0001e20000000800 */
[----:B--2---:R-:W-:-:S03]  /*2e10*/  IMAD.IADD R37, R5, 0x1, R32 ;  /* 0x0000000105257824 */ /* 0x004fc600078e0220 */
[----:B------:R2:W-:Y:S01]  /*2e20*/  STS [R4+0x400], R35 ;  /* 0x0004002304007388 */ /* 0x0005e20000000800 */
[C---:B---3--:R-:W-:Y:S02]  /*2e30*/  IMAD.IADD R39, R5.reuse, 0x1, R34 ;  /* 0x0000000105277824 */ /* 0x048fe400078e0222 */
[C---:B----4-:R-:W-:Y:S01]  /*2e40*/  IMAD.IADD R41, R5.reuse, 0x1, R36 ;  /* 0x0000000105297824 */ /* 0x050fe200078e0224 */
[----:B------:R3:W-:Y:S01]  /*2e50*/  STS [R4+0x800], R37 ;  /* 0x0008002504007388 */ /* 0x0007e20000000800 */
[----:B-----5:R-:W-:-:S03]  /*2e60*/  IMAD.IADD R43, R5, 0x1, R38 ;  /* 0x00000001052b7824 */ /* 0x020fc600078e0226 */
[----:B------:R3:W-:Y:S01]  /*2e70*/  STS [R4+0xc00], R39 ;  /* 0x000c002704007388 */ /* 0x0007e20000000800 */
[----:B------:R-:W-:-:S03]  /*2e80*/  IMAD.IADD R47, R5, 0x1, R40 ;  /* 0x00000001052f7824 */ /* 0x000fc600078e0228 */
[----:B------:R3:W-:Y:S01]  /*2e90*/  STS [R4+0x1000], R41 ;  /* 0x0010002904007388 */ /* 0x0007e20000000800 */
[----:B0-----:R-:W-:-:S03]  /*2ea0*/  IMAD.IADD R33, R5, 0x1, R42 ;  /* 0x0000000105217824 */ /* 0x001fc600078e022a */
[----:B------:R3:W-:Y:S01]  /*2eb0*/  STS [R4+0x1400], R43 ;  /* 0x0014002b04007388 */ /* 0x0007e20000000800 */
[----:B--2---:R-:W-:-:S03]  /*2ec0*/  IMAD.IADD R35, R5, 0x1, R44 ;  /* 0x0000000105237824 */ /* 0x004fc600078e022c */
[----:B------:R3:W-:Y:S01]  /*2ed0*/  STS [R4+0x1800], R47 ;  /* 0x0018002f04007388 */ /* 0x0007e20000000800 */
[----:B------:R-:W-:-:S03]  /*2ee0*/  IMAD.IADD R49, R5, 0x1, R46 ;  /* 0x0000000105317824 */ /* 0x000fc600078e022e */
[----:B------:R3:W-:Y:S01]  /*2ef0*/  STS [R4+0x1c00], R33 ;  /* 0x001c002104007388 */ /* 0x0007e20000000800 */
[----:B------:R-:W-:-:S03]  /*2f00*/  IMAD.IADD R51, R5, 0x1, R48 ;  /* 0x0000000105337824 */ /* 0x000fc600078e0230 */
[----:B------:R3:W-:Y:S01]  /*2f10*/  STS [R4+0x2000], R35 ;  /* 0x0020002304007388 */ /* 0x0007e20000000800 */
[----:B-1----:R-:W-:-:S03]  /*2f20*/  IMAD.IADD R53, R5, 0x1, R50 ;  /* 0x0000000105357824 */ /* 0x002fc600078e0232 */
[----:B------:R3:W-:Y:S04]  /*2f30*/  STS [R4+0x2400], R49 ;  /* 0x0024003104007388 */ /* 0x0007e80000000800 */
[----:B------:R3:W-:Y:S04]  /*2f40*/  STS [R4+0x2800], R51 ;  /* 0x0028003304007388 */ /* 0x0007e80000000800 */
[----:B------:R3:W-:Y:S02]  /*2f50*/  STS [R4+0x2c00], R53 ;  /* 0x002c003504007388 */ /* 0x0007e40000000800 */
.L_x_28:
[----:B------:R-:W-:Y:S05]  /*2f60*/  BSYNC.RECONVERGENT B0 ;  /* 0x0000000000007941 */ /* 0x000fea0003800200 */
.L_x_27:
[----:B------:R-:W-:Y:S01]  /*2f70*/  BAR.SYNC.DEFER_BLOCKING 0x0 ;  /* 0x0000000000007b1d */ /* 0x000fe20000010000 */
[----:B------:R-:W-:-:S05]  /*2f80*/  R2P PR, R31, 0x7f ;  /* 0x0000007f1f007804 */ /* 0x000fca0000000000 */
[----:B------:R-:W-:Y:S08]  /*2f90*/  BSSY.RECONVERGENT B0, `(.L_x_29) ;  /* 0x0000022000007945 */ /* 0x000ff00003800200 */
[----:B0--3--:R-:W-:Y:S02]  /*2fa0*/  VOTE.ANY R4, PT, P0 ;  /* 0x0000000000047806 */ /* 0x009fe400000e0100 */
[----:B------:R-:W-:-:S02]  /*2fb0*/  VOTE.ANY R33, PT, P1 ;  /* 0x0000000000217806 */ /* 0x000fc400008e0100 */
[----:B------:R-:W-:Y:S02]  /*2fc0*/  @!P0 LOP3.LUT R4, RZ, R4, RZ, 0x33, !PT ;  /* 0x00000004ff048212 */ /* 0x000fe400078e33ff */
[----:B--2---:R-:W-:Y:S02]  /*2fd0*/  VOTE.ANY R35, PT, P2 ;  /* 0x0000000000237806 */ /* 0x004fe400010e0100 */
[----:B------:R-:W-:Y:S02]  /*2fe0*/  @!P1 LOP3.LUT R33, RZ, R33, RZ, 0x33, !PT ;  /* 0x00000021ff219212 */ /* 0x000fe400078e33ff */
[----:B------:R-:W-:Y:S02]  /*2ff0*/  VOTE.ANY R37, PT, P3 ;  /* 0x0000000000257806 */ /* 0x000fe400018e0100 */
[----:B------:R-:W-:Y:S02]  /*3000*/  @!P2 LOP3.LUT R35, RZ, R35, RZ, 0x33, !PT ;  /* 0x00000023ff23a212 */ /* 0x000fe400078e33ff */
[----:B------:R-:W-:-:S02]  /*3010*/  LOP3.LUT R4, R33, R4, RZ, 0xc0, !PT ;  /* 0x0000000421047212 */ /* 0x000fc400078ec0ff */
[----:B------:R-:W-:Y:S02]  /*3020*/  @!P3 LOP3.LUT R37, RZ, R37, RZ, 0x33, !PT ;  /* 0x00000025ff25b212 */ /* 0x000fe400078e33ff */
[----:B------:R-:W-:Y:S02]  /*3030*/  LOP3.LUT R4, R35, R4, RZ, 0xc0, !PT ;  /* 0x0000000423047212 */ /* 0x000fe400078ec0ff */
[----:B------:R-:W-:Y:S02]  /*3040*/  VOTE.ANY R33, PT, P4 ;  /* 0x0000000000217806 */ /* 0x000fe400020e0100 */
[----:B------:R-:W-:Y:S02]  /*3050*/  LOP3.LUT R4, R37, R4, RZ, 0xc0, !PT ;  /* 0x0000000425047212 */ /* 0x000fe400078ec0ff */
[----:B------:R-:W-:Y:S02]  /*3060*/  @!P4 LOP3.LUT R33, RZ, R33, RZ, 0x33, !PT ;  /* 0x00000021ff21c212 */ /* 0x000fe400078e33ff */
[----:B------:R-:W-:-:S02]  /*3070*/  VOTE.ANY R35, PT, P5 ;  /* 0x0000000000237806 */ /* 0x000fc400028e0100 */
[----:B------:R-:W-:Y:S02]  /*3080*/  LOP3.LUT R4, R33, R4, RZ, 0xc0, !PT ;  /* 0x0000000421047212 */ /* 0x000fe400078ec0ff */
[----:B------:R-:W-:Y:S02]  /*3090*/  LOP3.LUT P0, RZ, R31, 0x80, RZ, 0xc0, !PT ;  /* 0x000000801fff7812 */ /* 0x000fe4000780c0ff */
[----:B------:R-:W-:Y:S02]  /*30a0*/  @!P5 LOP3.LUT R35, RZ, R35, RZ, 0x33, !PT ;  /* 0x00000023ff23d212 */ /* 0x000fe400078e33ff */
[----:B------:R-:W-:Y:S02]  /*30b0*/  VOTE.ANY R28, PT, P6 ;  /* 0x00000000001c7806 */ /* 0x000fe400030e0100 */
[----:B------:R-:W-:Y:S02]  /*30c0*/  LOP3.LUT R35, R35, R4, RZ, 0xc0, !PT ;  /* 0x0000000423237212 */ /* 0x000fe400078ec0ff */
[----:B------:R-:W0:Y:S01]  /*30d0*/  S2R R4, SR_LEMASK ;  /* 0x0000000000047919 */ /* 0x000e220000003a00 */
[----:B------:R-:W-:-:S04]  /*30e0*/  @!P6 LOP3.LUT R28, RZ, R28, RZ, 0x33, !PT ;  /* 0x0000001cff1ce212 */ /* 0x000fc800078e33ff */
[----:B------:R-:W-:Y:S02]  /*30f0*/  VOTE.ANY R30, PT, P0 ;  /* 0x00000000001e7806 */ /* 0x000fe400000e0100 */
[----:B------:R-:W-:Y:S02]  /*3100*/  LOP3.LUT R35, R28, R35, RZ, 0xc0, !PT ;  /* 0x000000231c237212 */ /* 0x000fe400078ec0ff */
[----:B------:R-:W-:-:S04]  /*3110*/  @!P0 LOP3.LUT R30, RZ, R30, RZ, 0x33, !PT ;  /* 0x0000001eff1e8212 */ /* 0x000fc800078e33ff */
[----:B------:R-:W-:Y:S01]  /*3120*/  LOP3.LUT R35, R30, R35, RZ, 0xc0, !PT ;  /* 0x000000231e237212 */ /* 0x000fe200078ec0ff */
[----:B------:R-:W-:-:S03]  /*3130*/  IMAD.MOV.U32 R30, RZ, RZ, RZ ;  /* 0x000000ffff1e7224 */ /* 0x000fc600078e00ff */
[----:B------:R-:W2:Y:S01]  /*3140*/  FLO.U32 R53, R35 ;  /* 0x0000002300357300 */ /* 0x000ea200000e0000 */
[----:B0-----:R-:W-:Y:S02]  /*3150*/  LOP3.LUT R32, R4, R35, RZ, 0xc0, !PT ;  /* 0x0000002304207212 */ /* 0x001fe400078ec0ff */
[----:B--2---:R-:W-:-:S05]  /*3160*/  ISETP.NE.AND P0, PT, R26, R53, PT ;  /* 0x000000351a00720c */ /* 0x004fca0003f05270 */
[----:B------:R-:W0:Y:S08]  /*3170*/  POPC R32, R32 ;  /* 0x0000002000207309 */ /* 0x000e300000000000 */
[----:B------:R-:W-:Y:S05]  /*3180*/  @P0 BRA `(.L_x_30) ;  /* 0x0000000000080947 */ /* 0x000fea0003800000 */
[----:B------:R-:W-:-:S05]  /*3190*/  IMAD R31, R31, 0x4, R6 ;  /* 0x000000041f1f7824 */ /* 0x000fca00078e0206 */
[----:B0-----:R2:W3:Y:S02]  /*31a0*/  ATOMS.ADD R30, [R31], R32 ;  /* 0x000000201f1e738c */ /* 0x0014e40000000000 */
.L_x_30:
[----:B------:R-:W-:Y:S05]  /*31b0*/  BSYNC.RECONVERGENT B0 ;  /* 0x0000000000007941 */ /* 0x000fea0003800200 */
.L_x_29:
[----:B------:R-:W4:Y:S01]  /*31c0*/  LDCU UR4, c[0x0][0x3c4] ;  /* 0x00007880ff0477ac */ /* 0x000f220008000800 */
[C---:B------:R-:W-:Y:S01]  /*31d0*/  ISETP.NE.AND P0, PT, R24.reuse, 0x7fffffff, PT ;  /* 0x7fffffff1800780c */ /* 0x040fe20003f05270 */
[----:B---3--:R3:W0:Y:S01]  /*31e0*/  SHFL.IDX PT, R53, R30, R53, 0x1f ;  /* 0x00001f351e357589 */ /* 0x00862200000e0000 */
[----:B------:R-:W-:Y:S02]  /*31f0*/  BSSY.RECONVERGENT B0, `(.L_x_31) ;  /* 0x0000029000007945 */ /* 0x000fe40003800200 */
[----:B------:R-:W-:-:S04]  /*3200*/  SEL R28, R24, 0x80000000, P0 ;  /* 0x80000000181c7807 */ /* 0x000fc80000000000 */
[----:B----4-:R-:W-:-:S04]  /*3210*/  SHF.R.U32.HI R28, RZ, UR4, R28 ;  /* 0x00000004ff1c7c19 */ /* 0x010fc8000801161c */
[----:B--2---:R-:W-:-:S04]  /*3220*/  LOP3.LUT R31, R28, R7, RZ, 0x30, !PT ;  /* 0x000000071c1f7212 */ /* 0x004fc800078e30ff */
[----:B------:R-:W-:-:S13]  /*3230*/  R2P PR, R31, 0x7f ;  /* 0x0000007f1f007804 */ /* 0x000fda0000000000 */
[----:B------:R-:W-:Y:S02]  /*3240*/  VOTE.ANY R28, PT, P0 ;  /* 0x00000000001c7806 */ /* 0x000fe400000e0100 */
[----:B------:R-:W-:Y:S02]  /*3250*/  VOTE.ANY R33, PT, P1 ;  /* 0x0000000000217806 */ /* 0x000fe400008e0100 */
[----:B------:R-:W-:Y:S02]  /*3260*/  @!P0 LOP3.LUT R28, RZ, R28, RZ, 0x33, !PT ;  /* 0x0000001cff1c8212 */ /* 0x000fe400078e33ff */
[----:B------:R-:W-:Y:S02]  /*3270*/  VOTE.ANY R35, PT, P2 ;  /* 0x0000000000237806 */ /* 0x000fe400010e0100 */
[----:B------:R-:W-:Y:S02]  /*3280*/  @!P1 LOP3.LUT R33, RZ, R33, RZ, 0x33, !PT ;  /* 0x00000021ff219212 */ /* 0x000fe400078e33ff */
[----:B------:R-:W-:-:S02]  /*3290*/  @!P2 LOP3.LUT R35, RZ, R35, RZ, 0x33, !PT ;  /* 0x00000023ff23a212 */ /* 0x000fc400078e33ff */
[----:B------:R-:W-:Y:S02]  /*32a0*/  LOP3.LUT R28, R33, R28, RZ, 0xc0, !PT ;  /* 0x0000001c211c7212 */ /* 0x000fe400078ec0ff */
[----:B------:R-:W-:Y:S02]  /*32b0*/  VOTE.ANY R33, PT, P3 ;  /* 0x0000000000217806 */ /* 0x000fe400018e0100 */
[----:B------:R-:W-:Y:S02]  /*32c0*/  LOP3.LUT R28, R35, R28, RZ, 0xc0, !PT ;  /* 0x0000001c231c7212 */ /* 0x000fe400078ec0ff */
[----:B------:R-:W-:Y:S02]  /*32d0*/  LOP3.LUT P0, RZ, R31, 0x80, RZ, 0xc0, !PT ;  /* 0x000000801fff7812 */ /* 0x000fe4000780c0ff */
[----:B------:R-:W-:Y:S02]  /*32e0*/  VOTE.ANY R35, PT, P4 ;  /* 0x0000000000237806 */ /* 0x000fe400020e0100 */
[----:B------:R-:W-:-:S02]  /*32f0*/  @!P3 LOP3.LUT R33, RZ, R33, RZ, 0x33, !PT ;  /* 0x00000021ff21b212 */ /* 0x000fc400078e33ff */
[----:B------:R-:W-:Y:S02]  /*3300*/  @!P4 LOP3.LUT R35, RZ, R35, RZ, 0x33, !PT ;  /* 0x00000023ff23c212 */ /* 0x000fe400078e33ff */
[----:B------:R-:W-:Y:S02]  /*3310*/  LOP3.LUT R28, R33, R28, RZ, 0xc0, !PT ;  /* 0x0000001c211c7212 */ /* 0x000fe400078ec0ff */
[----:B------:R-:W-:Y:S02]  /*3320*/  VOTE.ANY R33, PT, P5 ;  /* 0x0000000000217806 */ /* 0x000fe400028e0100 */
[----:B------:R-:W-:Y:S02]  /*3330*/  LOP3.LUT R28, R35, R28, RZ, 0xc0, !PT ;  /* 0x0000001c231c7212 */ /* 0x000fe400078ec0ff */
[----:B------:R-:W-:Y:S02]  /*3340*/  VOTE.ANY R35, PT, P6 ;  /* 0x0000000000237806 */ /* 0x000fe400030e0100 */
[----:B------:R-:W-:-:S02]  /*3350*/  @!P5 LOP3.LUT R33, RZ, R33, RZ, 0x33, !PT ;  /* 0x00000021ff21d212 */ /* 0x000fc400078e33ff */
[----:B------:R-:W-:Y:S02]  /*3360*/  VOTE.ANY R37, PT, P0 ;  /* 0x0000000000257806 */ /* 0x000fe400000e0100 */
[----:B------:R-:W-:Y:S02]  /*3370*/  @!P6 LOP3.LUT R35, RZ, R35, RZ, 0x33, !PT ;  /* 0x00000023ff23e212 */ /* 0x000fe400078e33ff */
[----:B------:R-:W-:Y:S02]  /*3380*/  LOP3.LUT R28, R33, R28, RZ, 0xc0, !PT ;  /* 0x0000001c211c7212 */ /* 0x000fe400078ec0ff */
[----:B------:R-:W-:Y:S02]  /*3390*/  @!P0 LOP3.LUT R37, RZ, R37, RZ, 0x33, !PT ;  /* 0x00000025ff258212 */ /* 0x000fe400078e33ff */
[----:B------:R-:W-:Y:S02]  /*33a0*/  LOP3.LUT R28, R35, R28, RZ, 0xc0, !PT ;  /* 0x0000001c231c7212 */ /* 0x000fe400078ec0ff */
[----:B------:R-:W-:-:S02]  /*33b0*/  ISETP.NE.AND P0, PT, R23, 0x7fffffff, PT ;  /* 0x7fffffff1700780c */ /* 0x000fc40003f05270 */
[----:B------:R-:W-:Y:S02]  /*33c0*/  LOP3.LUT R35, R37, R28, RZ, 0xc0, !PT ;  /* 0x0000001c25237212 */ /* 0x000fe400078ec0ff */
[----:B------:R-:W-:Y:S02]  /*33d0*/  SEL R28, R23, 0x80000000, P0 ;  /* 0x80000000171c7807 */ /* 0x000fe40000000000 */
[----:B------:R-:W2:Y:S01]  /*33e0*/  FLO.U32 R37, R35 ;  /* 0x0000002300257300 */ /* 0x000ea200000e0000 */
[----:B------:R-:W-:Y:S02]  /*33f0*/  LOP3.LUT R34, R4, R35, RZ, 0xc0, !PT ;  /* 0x0000002304227212 */ /* 0x000fe400078ec0ff */
[----:B------:R-:W-:Y:S01]  /*3400*/  SHF.R.U32.HI R36, RZ, UR4, R28 ;  /* 0x00000004ff247c19 */ /* 0x000fe2000801161c */
[----:B------:R-:W-:-:S03]  /*3410*/  IMAD.MOV.U32 R28, RZ, RZ, RZ ;  /* 0x000000ffff1c7224 */ /* 0x000fc600078e00ff */
[----:B------:R-:W-:Y:S01]  /*3420*/  LOP3.LUT R33, R36, R7, RZ, 0x30, !PT ;  /* 0x0000000724217212 */ /* 0x000fe200078e30ff */
[----:B------:R-:W4:Y:S01]  /*3430*/  POPC R34, R34 ;  /* 0x0000002200227309 */ /* 0x000f220000000000 */
[----:B--2---:R-:W-:-:S13]  /*3440*/  ISETP.NE.AND P0, PT, R26, R37, PT ;  /* 0x000000251a00720c */ /* 0x004fda0003f05270 */
[----:B0--34-:R-:W-:Y:S05]  /*3450*/  @P0 BRA `(.L_x_32) ;  /* 0x0000000000080947 */ /* 0x019fea0003800000 */
[----:B------:R-:W-:-:S05]  /*3460*/  IMAD R31, R31, 0x4, R6 ;  /* 0x000000041f1f7824 */ /* 0x000fca00078e0206 */
[----:B------:R0:W2:Y:S02]  /*3470*/  ATOMS.ADD R28, [R31], R34 ;  /* 0x000000221f1c738c */ /* 0x0000a40000000000 */
.L_x_32:
[----:B------:R-:W-:Y:S05]  /*3480*/  BSYNC.RECONVERGENT B0 ;  /* 0x0000000000007941 */ /* 0x000fea0003800200 */
.L_x_31:
[----:B------:R-:W-:Y:S01]  /*3490*/  R2P PR, R33, 0x7f ;  /* 0x0000007f21007804 */ /* 0x000fe20000000000 */
[----:B--2---:R2:W3:Y:S01]  /*34a0*/  SHFL.IDX PT, R37, R28, R37, 0x1f ;  /* 0x00001f251c257589 */ /* 0x0044e200000e0000 */
[----:B------:R-:W-:Y:S01]  /*34b0*/  BSSY.RECONVERGENT B0, `(.L_x_33) ;  /* 0x0000025000007945 */ /* 0x000fe20003800200 */
[----:B------:R-:W-:-:S10]  /*34c0*/  IMAD.MOV.U32 R36, RZ, RZ, RZ ;  /* 0x000000ffff247224 */ /* 0x000fd400078e00ff */
[----:B------:R-:W-:Y:S02]  /*34d0*/  VOTE.ANY R30, PT, P0 ;  /* 0x00000000001e7806 */ /* 0x000fe400000e0100 */
[----:B0-----:R-:W-:Y:S02]  /*34e0*/  VOTE.ANY R31, PT, P1 ;  /* 0x00000000001f7806 */ /* 0x001fe400008e0100 */
        /* <DEDUP_REMOVED lines=24> */
[----:B------:R-:W0:Y:S01]  /*3670*/  FLO.U32 R35, R39 ;  /* 0x0000002700237300 */ /* 0x000e2200000e0000 */
[----:B------:R-:W-:Y:S02]  /*3680*/  LOP3.LUT R51, R4, R39, RZ, 0xc0, !PT ;  /* 0x0000002704337212 */ /* 0x000fe400078ec0ff */
[----:B------:R-:W-:-:S04]  /*3690*/  SHF.R.U32.HI R30, RZ, UR4, R30 ;  /* 0x00000004ff1e7c19 */ /* 0x000fc8000801161e */
[----:B------:R-:W-:Y:S01]  /*36a0*/  LOP3.LUT R31, R30, R7, RZ, 0x30, !PT ;  /* 0x000000071e1f7212 */ /* 0x000fe200078e30ff */
[----:B------:R-:W4:Y:S01]  /*36b0*/  POPC R51, R51 ;  /* 0x0000003300337309 */ /* 0x000f220000000000 */
[----:B0-----:R-:W-:-:S13]  /*36c0*/  ISETP.NE.AND P0, PT, R26, R35, PT ;  /* 0x000000231a00720c */ /* 0x001fda0003f05270 */
[----:B--234-:R-:W-:Y:S05]  /*36d0*/  @P0 BRA `(.L_x_34) ;  /* 0x0000000000080947 */ /* 0x01cfea0003800000 */
[----:B------:R-:W-:-:S06]  /*36e0*/  IMAD R36, R33, 0x4, R6 ;  /* 0x0000000421247824 */ /* 0x000fcc00078e0206 */
[----:B------:R0:W2:Y:S02]  /*36f0*/  ATOMS.ADD R36, [R36], R51 ;  /* 0x000000332424738c */ /* 0x0000a40000000000 */
.L_x_34:
[----:B------:R-:W-:Y:S05]  /*3700*/  BSYNC.RECONVERGENT B0 ;  /* 0x0000000000007941 */ /* 0x000fea0003800200 */
.L_x_33:
[----:B------:R-:W-:Y:S01]  /*3710*/  R2P PR, R31, 0x7f ;  /* 0x0000007f1f007804 */ /* 0x000fe20000000000 */
[----:B--2---:R2:W3:Y:S01]  /*3720*/  SHFL.IDX PT, R36, R36, R35, 0x1f ;  /* 0x00001f2324247589 */ /* 0x0044e200000e0000 */
[----:B------:R-:W-:Y:S11]  /*3730*/  BSSY.RECONVERGENT B0, `(.L_x_35) ;  /* 0x0000025000007945 */ /* 0x000ff60003800200 */
[----:B------:R-:W-:-:S02]  /*3740*/  VOTE.ANY R28, PT, P0 ;  /* 0x00000000001c7806 */ /* 0x000fc400000e0100 */
[----:B------:R-:W-:Y:S02]  /*3750*/  VOTE.ANY R33, PT, P1 ;  /* 0x0000000000217806 */ /* 0x000fe400008e0100 */
[----:B------:R-:W-:Y:S02]  /*3760*/  @!P0 LOP3.LUT R28, RZ, R28, RZ, 0x33, !PT ;  /* 0x0000001cff1c8212 */ /* 0x000fe400078e33ff */
[----:B------:R-:W-:Y:S02]  /*3770*/  VOTE.ANY R39, PT, P2 ;  /* 0x0000000000277806 */ /* 0x000fe400010e0100 */
[----:B------:R-:W-:Y:S02]  /*3780*/  @!P1 LOP3.LUT R33, RZ, R33, RZ, 0x33, !PT ;  /* 0x00000021ff219212 */ /* 0x000fe400078e33ff */
[----:B------:R-:W-:Y:S02]  /*3790*/  @!P2 LOP3.LUT R39, RZ, R39, RZ, 0x33, !PT ;  /* 0x00000027ff27a212 */ /* 0x000fe400078e33ff */
[----:B------:R-:W-:-:S02]  /*37a0*/  LOP3.LUT R28, R33, R28, RZ, 0xc0, !PT ;  /* 0x0000001c211c7212 */ /* 0x000fc400078ec0ff */
[----:B------:R-:W-:Y:S02]  /*37b0*/  VOTE.ANY R33, PT, P3 ;  /* 0x0000000000217806 */ /* 0x000fe400018e0100 */
[----:B------:R-:W-:Y:S02]  /*37c0*/  LOP3.LUT R28, R39, R28, RZ, 0xc0, !PT ;  /* 0x0000001c271c7212 */ /* 0x000fe400078ec0ff */
[----:B------:R-:W-:Y:S02]  /*37d0*/  LOP3.LUT P0, RZ, R31, 0x80, RZ, 0xc0, !PT ;  /* 0x000000801fff7812 */ /* 0x000fe4000780c0ff */
[----:B------:R-:W-:Y:S02]  /*37e0*/  VOTE.ANY R39, PT, P4 ;  /* 0x0000000000277806 */ /* 0x000fe400020e0100 */
[----:B------:R-:W-:Y:S02]  /*37f0*/  @!P3 LOP3.LUT R33, RZ, R33, RZ, 0x33, !PT ;  /* 0x00000021ff21b212 */ /* 0x000fe400078e33ff */
[----:B------:R-:W-:-:S02]  /*3800*/  @!P4 LOP3.LUT R39, RZ, R39, RZ, 0x33, !PT ;  /* 0x00000027ff27c212 */ /* 0x000fc400078e33ff */
[----:B------:R-:W-:Y:S02]  /*3810*/  LOP3.LUT R28, R33, R28, RZ, 0xc0, !PT ;  /* 0x0000001c211c7212 */ /* 0x000fe400078ec0ff */
[----:B------:R-:W-:Y:S02]  /*3820*/  VOTE.ANY R33, PT, P5 ;  /* 0x0000000000217806 */ /* 0x000fe400028e0100 */
[----:B------:R-:W-:Y:S02]  /*3830*/  LOP3.LUT R28, R39, R28, RZ, 0xc0, !PT ;  /* 0x0000001c271c7212 */ /* 0x000fe400078ec0ff */
[----:B------:R-:W-:Y:S02]  /*3840*/  VOTE.ANY R39, PT, P6 ;  /* 0x0000000000277806 */ /* 0x000fe400030e0100 */
[----:B------:R-:W-:Y:S02]  /*3850*/  @!P5 LOP3.LUT R33, RZ, R33, RZ, 0x33, !PT ;  /* 0x00000021ff21d212 */ /* 0x000fe400078e33ff */
[----:B------:R-:W-:-:S02]  /*3860*/  VOTE.ANY R41, PT, P0 ;  /* 0x0000000000297806 */ /* 0x000fc400000e0100 */
[----:B------:R-:W-:Y:S02]  /*3870*/  @!P6 LOP3.LUT R39, RZ, R39, RZ, 0x33, !PT ;  /* 0x00000027ff27e212 */ /* 0x000fe400078e33ff */
[----:B------:R-:W-:Y:S02]  /*3880*/  LOP3.LUT R28, R33, R28, RZ, 0xc0, !PT ;  /* 0x0000001c211c7212 */ /* 0x000fe400078ec0ff */
[----:B------:R-:W-:Y:S02]  /*3890*/  @!P0 LOP3.LUT R41, RZ, R41, RZ, 0x33, !PT ;  /* 0x00000029ff298212 */ /* 0x000fe400078e33ff */
[----:B------:R-:W-:Y:S02]  /*38a0*/  LOP3.LUT R28, R39, R28, RZ, 0xc0, !PT ;  /* 0x0000001c271c7212 */ /* 0x000fe400078ec0ff */
[----:B------:R-:W-:Y:S02]  /*38b0*/  ISETP.NE.AND P0, PT, R21, 0x7fffffff, PT ;  /* 0x7fffffff1500780c */ /* 0x000fe40003f05270 */
[----:B------:R-:W-:-:S02]  /*38c0*/  LOP3.LUT R39, R41, R28, RZ, 0xc0, !PT ;  /* 0x0000001c29277212 */ /* 0x000fc400078ec0ff */
[----:B------:R-:W-:Y:S02]  /*38d0*/  SEL R28, R21, 0x80000000, P0 ;  /* 0x80000000151c7807 */ /* 0x000fe40000000000 */
[----:B------:R-:W4:Y:S01]  /*38e0*/  FLO.U32 R41, R39 ;  /* 0x0000002700297300 */ /* 0x000f2200000e0000 */
[----:B------:R-:W-:Y:S02]  /*38f0*/  LOP3.LUT R38, R4, R39, RZ, 0xc0, !PT ;  /* 0x0000002704267212 */ /* 0x000fe400078ec0ff */
[----:B------:R-:W-:Y:S01]  /*3900*/  SHF.R.U32.HI R30, RZ, UR4, R28 ;  /* 0x00000004ff1e7c19 */ /* 0x000fe2000801161c */
[----:B------:R-:W-:-:S03]  /*3910*/  IMAD.MOV.U32 R28, RZ, RZ, RZ ;  /* 0x000000ffff1c7224 */ /* 0x000fc600078e00ff */
[----:B------:R-:W-:Y:S01]  /*3920*/  LOP3.LUT R33, R30, R7, RZ, 0x30, !PT ;  /* 0x000000071e217212 */ /* 0x000fe200078e30ff */
[----:B------:R-:W0:Y:S01]  /*3930*/  POPC R38, R38 ;  /* 0x0000002600267309 */ /* 0x000e220000000000 */
[----:B----4-:R-:W-:-:S13]  /*3940*/  ISETP.NE.AND P0, PT, R26, R41, PT ;  /* 0x000000291a00720c */ /* 0x010fda0003f05270 */
[----:B0-23--:R-:W-:Y:S05]  /*3950*/  @P0 BRA `(.L_x_36) ;  /* 0x0000000000080947 */ /* 0x00dfea0003800000 */
[----:B------:R-:W-:-:S05]  /*3960*/  IMAD R31, R31, 0x4, R6 ;  /* 0x000000041f1f7824 */ /* 0x000fca00078e0206 */
[----:B------:R0:W2:Y:S02]  /*3970*/  ATOMS.ADD R28, [R31], R38 ;  /* 0x000000261f1c738c */ /* 0x0000a40000000000 */
.L_x_36:
[----:B------:R-:W-:Y:S05]  /*3980*/  BSYNC.RECONVERGENT B0 ;  /* 0x0000000000007941 */ /* 0x000fea0003800200 */
.L_x_35:
        /* <DEDUP_REMOVED lines=39> */
.L_x_38:
[----:B------:R-:W-:Y:S05]  /*3c00*/  BSYNC.RECONVERGENT B0 ;  /* 0x0000000000007941 */ /* 0x000fea0003800200 */
.L_x_37:
        /* <DEDUP_REMOVED lines=39> */
.L_x_40:
[----:B------:R-:W-:Y:S05]  /*3e80*/  BSYNC.RECONVERGENT B0 ;  /* 0x0000000000007941 */ /* 0x000fea0003800200 */
.L_x_39:
        /* <DEDUP_REMOVED lines=39> */
.L_x_42:
[----:B------:R-:W-:Y:S05]  /*4100*/  BSYNC.RECONVERGENT B0 ;  /* 0x0000000000007941 */ /* 0x000fea0003800200 */
.L_x_41:
[----:B------:R-:W-:Y:S01]  /*4110*/  R2P PR, R31, 0x7f ;  /* 0x0000007f1f007804 */ /* 0x000fe20000000000 */
[----:B--2---:R2:W3:Y:S01]  /*4120*/  SHFL.IDX PT, R52, R52, R35, 0x1f ;  /* 0x00001f2334347589 */ /* 0x0044e200000e0000 */
[----:B------:R-:W-:Y:S11]  /*4130*/  BSSY.RECONVERGENT B0, `(.L_x_43) ;  /* 0x0000025000007945 */ /* 0x000ff60003800200 */
[----:B------:R-:W-:-:S02]  /*4140*/  VOTE.ANY R28, PT, P0 ;  /* 0x00000000001c7806 */ /* 0x000fc400000e0100 */
[----:B------:R-:W-:Y:S02]  /*4150*/  VOTE.ANY R33, PT, P1 ;  /* 0x0000000000217806 */ /* 0x000fe400008e0100 */
[----:B------:R-:W-:Y:S02]  /*4160*/  @!P0 LOP3.LUT R28, RZ, R28, RZ, 0x33, !PT ;  /* 0x0000001cff1c8212 */ /* 0x000fe400078e33ff */
[----:B------:R-:W-:Y:S02]  /*4170*/  @!P1 LOP3.LUT R33, RZ, R33, RZ, 0x33, !PT ;  /* 0x00000021ff219212 */ /* 0x000fe400078e33ff */
[----:B------:R-:W-:Y:S02]  /*4180*/  VOTE.ANY R47, PT, P2 ;  /* 0x00000000002f7806 */ /* 0x000fe400010e0100 */
[----:B------:R-:W-:Y:S02]  /*4190*/  LOP3.LUT R28, R33, R28, RZ, 0xc0, !PT ;  /* 0x0000001c211c7212 */ /* 0x000fe400078ec0ff */
[----:B------:R-:W-:-:S02]  /*41a0*/  VOTE.ANY R33, PT, P3 ;  /* 0x0000000000217806 */ /* 0x000fc400018e0100 */
[----:B------:R-:W-:Y:S02]  /*41b0*/  @!P2 LOP3.LUT R47, RZ, R47, RZ, 0x33, !PT ;  /* 0x0000002fff2fa212 */ /* 0x000fe400078e33ff */
[----:B------:R-:W-:Y:S02]  /*41c0*/  @!P3 LOP3.LUT R33, RZ, R33, RZ, 0x33, !PT ;  /* 0x00000021ff21b212 */ /* 0x000fe400078e33ff */
[----:B------:R-:W-:Y:S02]  /*41d0*/  LOP3.LUT R28, R47, R28, RZ, 0xc0, !PT ;  /* 0x0000001c2f1c7212 */ /* 0x000fe400078ec0ff */
[----:B------:R-:W-:Y:S02]  /*41e0*/  LOP3.LUT P0, RZ, R31, 0x80, RZ, 0xc0, !PT ;  /* 0x000000801fff7812 */ /* 0x000fe4000780c0ff */
[----:B------:R-:W-:Y:S02]  /*41f0*/  VOTE.ANY R47, PT, P4 ;  /* 0x00000000002f7806 */ /* 0x000fe400020e0100 */
[----:B------:R-:W-:-:S02]  /*4200*/  LOP3.LUT R28, R33, R28, RZ, 0xc0, !PT ;  /* 0x0000001c211c7212 */ /* 0x000fc400078ec0ff */
[----:B------:R-:W-:Y:S02]  /*4210*/  VOTE.ANY R33, PT, P5 ;  /* 0x0000000000217806 */ /* 0x000fe400028e0100 */
[----:B------:R-:W-:Y:S02]  /*4220*/  @!P4 LOP3.LUT R47, RZ, R47, RZ, 0x33, !PT ;  /* 0x0000002fff2fc212 */ /* 0x000fe400078e33ff */
[----:B------:R-:W-:Y:S02]  /*4230*/  @!P5 LOP3.LUT R33, RZ, R33, RZ, 0x33, !PT ;  /* 0x00000021ff21d212 */ /* 0x000fe400078e33ff */
[----:B------:R-:W-:Y:S02]  /*4240*/  LOP3.LUT R28, R47, R28, RZ, 0xc0, !PT ;  /* 0x0000001c2f1c7212 */ /* 0x000fe400078ec0ff */
[----:B------:R-:W-:Y:S02]  /*4250*/  VOTE.ANY R47, PT, P6 ;  /* 0x00000000002f7806 */ /* 0x000fe400030e0100 */
[----:B------:R-:W-:-:S02]  /*4260*/  LOP3.LUT R28, R33, R28, RZ, 0xc0, !PT ;  /* 0x0000001c211c7212 */ /* 0x000fc400078ec0ff */
[----:B------:R-:W-:Y:S02]  /*4270*/  VOTE.ANY R33, PT, P0 ;  /* 0x0000000000217806 */ /* 0x000fe400000e0100 */
[----:B------:R-:W-:Y:S02]  /*4280*/  @!P6 LOP3.LUT R47, RZ, R47, RZ, 0x33, !PT ;  /* 0x0000002fff2fe212 */ /* 0x000fe400078e33ff */
        /* <DEDUP_REMOVED lines=13> */
[----:B------:R-:W-:-:S06]  /*4360*/  IMAD R30, R31, 0x4, R6 ;  /* 0x000000041f1e7824 */ /* 0x000fcc00078e0206 */
[----:B------:R0:W2:Y:S02]  /*4370*/  ATOMS.ADD R30, [R30], R47 ;  /* 0x0000002f1e1e738c */ /* 0x0000a40000000000 */
.L_x_44:
[----:B------:R-:W-:Y:S05]  /*4380*/  BSYNC.RECONVERGENT B0 ;  /* 0x0000000000007941 */ /* 0x000fea0003800200 */
.L_x_43:
[----:B------:R-:W-:Y:S01]  /*4390*/  R2P PR, R33, 0x7f ;  /* 0x0000007f21007804 */ /* 0x000fe20000000000 */
[----:B--2---:R2:W3:Y:S01]  /*43a0*/  SHFL.IDX PT, R50, R30, R50, 0x1f ;  /* 0x00001f321e327589 */ /* 0x0044e200000e0000 */
[----:B------:R-:W-:Y:S01]  /*43b0*/  BSSY.RECONVERGENT B0, `(.L_x_45) ;  /* 0x0000025000007945 */ /* 0x000fe20003800200 */
[----:B------:R-:W-:-:S10]  /*43c0*/  IMAD.MOV.U32 R48, RZ, RZ, RZ ;  /* 0x000000ffff307224 */ /* 0x000fd400078e00ff */
[----:B------:R-:W-:Y:S02]  /*43d0*/  VOTE.ANY R28, PT, P0 ;  /* 0x00000000001c7806 */ /* 0x000fe400000e0100 */
[----:B------:R-:W-:Y:S02]  /*43e0*/  VOTE.ANY R31, PT, P1 ;  /* 0x00000000001f7806 */ /* 0x000fe400008e0100 */
[----:B------:R-:W-:Y:S02]  /*43f0*/  @!P0 LOP3.LUT R28, RZ, R28, RZ, 0x33, !PT ;  /* 0x0000001cff1c8212 */ /* 0x000fe400078e33ff */
[----:B------:R-:W-:Y:S02]  /*4400*/  @!P1 LOP3.LUT R31, RZ, R31, RZ, 0x33, !PT ;  /* 0x0000001fff1f9212 */ /* 0x000fe400078e33ff */
[----:B------:R-:W-:Y:S02]  /*4410*/  LOP3.LUT P0, RZ, R33, 0x80, RZ, 0xc0, !PT ;  /* 0x0000008021ff7812 */ /* 0x000fe4000780c0ff */
[----:B------:R-:W-:-:S02]  /*4420*/  LOP3.LUT R28, R31, R28, RZ, 0xc0, !PT ;  /* 0x0000001c1f1c7212 */ /* 0x000fc400078ec0ff */
[----:B------:R-:W-:-:S04]  /*4430*/  VOTE.ANY R31, PT, P2 ;  /* 0x00000000001f7806 */ /* 0x000fc800010e0100 */
[----:B------:R-:W-:-:S04]  /*4440*/  @!P2 LOP3.LUT R31, RZ, R31, RZ, 0x33, !PT ;  /* 0x0000001fff1fa212 */ /* 0x000fc800078e33ff */
[----:B------:R-:W-:Y:S02]  /*4450*/  LOP3.LUT R28, R31, R28, RZ, 0xc0, !PT ;  /* 0x0000001c1f1c7212 */ /* 0x000fe400078ec0ff */
        /* <DEDUP_REMOVED lines=13> */
[----:B------:R-:W-:Y:S02]  /*4530*/  @!P0 LOP3.LUT R31, RZ, R31, RZ, 0x33, !PT ;  /* 0x0000001fff1f8212 */ /* 0x000fe400078e33ff */
[C---:B------:R-:W-:Y:S02]  /*4540*/  ISETP.NE.AND P0, PT, R16.reuse, 0x7fffffff, PT ;  /* 0x7fffffff1000780c */ /* 0x040fe40003f05270 */
[----:B------:R-:W-:Y:S02]  /*4550*/  LOP3.LUT R35, R31, R28, RZ, 0xc0, !PT ;  /* 0x0000001c1f237212 */ /* 0x000fe400078ec0ff */
[----:B------:R-:W-:Y:S02]  /*4560*/  SEL R28, R16, 0x80000000, P0 ;  /* 0x80000000101c7807 */ /* 0x000fe40000000000 */
[----:B------:R-:W4:Y:S02]  /*4570*/  FLO.U32 R31, R35 ;  /* 0x00000023001f7300 */ /* 0x000f2400000e0000 */
[----:B------:R-:W-:-:S02]  /*4580*/  SHF.R.U32.HI R40, RZ, UR4, R28 ;  /* 0x00000004ff287c19 */ /* 0x000fc4000801161c */
[----:B------:R-:W-:Y:S02]  /*4590*/  LOP3.LUT R28, R4, R35, RZ, 0xc0, !PT ;  /* 0x00000023041c7212 */ /* 0x000fe400078ec0ff */
[----:B------:R-:W-:-:S04]  /*45a0*/  LOP3.LUT R40, R40, R7, RZ, 0x30, !PT ;  /* 0x0000000728287212 */ /* 0x000fc800078e30ff */
[----:B------:R-:W0:Y:S01]  /*45b0*/  POPC R28, R28 ;  /* 0x0000001c001c7309 */ /* 0x000e220000000000 */
[----:B----4-:R-:W-:-:S13]  /*45c0*/  ISETP.NE.AND P0, PT, R26, R31, PT ;  /* 0x0000001f1a00720c */ /* 0x010fda0003f05270 */
[----:B0-23--:R-:W-:Y:S05]  /*45d0*/  @P0 BRA `(.L_x_46) ;  /* 0x0000000000080947 */ /* 0x00dfea0003800000 */
[----:B------:R-:W-:-:S05]  /*45e0*/  IMAD R33, R33, 0x4, R6 ;  /* 0x0000000421217824 */ /* 0x000fca00078e0206 */
[----:B------:R0:W2:Y:S02]  /*45f0*/  ATOMS.ADD R48, [R33], R28 ;  /* 0x0000001c2130738c */ /* 0x0000a40000000000 */
.L_x_46:
[----:B------:R-:W-:Y:S05]  /*4600*/  BSYNC.RECONVERGENT B0 ;  /* 0x0000000000007941 */ /* 0x000fea0003800200 */
.L_x_45:
[----:B------:R-:W-:Y:S01]  /*4610*/  R2P PR, R40, 0x7f ;  /* 0x0000007f28007804 */ /* 0x000fe20000000000 */
[----:B--2---:R2:W3:Y:S01]  /*4620*/  SHFL.IDX PT, R31, R48, R31, 0x1f ;  /* 0x00001f1f301f7589 */ /* 0x0044e200000e0000 */
[----:B------:R-:W-:Y:S11]  /*4630*/  BSSY.RECONVERGENT B0, `(.L_x_47) ;  /* 0x0000025000007945 */ /* 0x000ff60003800200 */
[----:B------:R-:W-:-:S02]  /*4640*/  VOTE.ANY R30, PT, P0 ;  /* 0x00000000001e7806 */ /* 0x000fc400000e0100 */
[----:B0-----:R-:W-:Y:S02]  /*4650*/  VOTE.ANY R33, PT, P1 ;  /* 0x0000000000217806 */ /* 0x001fe400008e0100 */
[----:B------:R-:W-:Y:S02]  /*4660*/  @!P0 LOP3.LUT R30, RZ, R30, RZ, 0x33, !PT ;  /* 0x0000001eff1e8212 */ /* 0x000fe400078e33ff */
[----:B------:R-:W-:Y:S02]  /*4670*/  @!P1 LOP3.LUT R33, RZ, R33, RZ, 0x33, !PT ;  /* 0x00000021ff219212 */ /* 0x000fe400078e33ff */
[----:B------:R-:W-:Y:S02]  /*4680*/  LOP3.LUT P0, RZ, R40, 0x80, RZ, 0xc0, !PT ;  /* 0x0000008028ff7812 */ /* 0x000fe4000780c0ff */
[----:B------:R-:W-:Y:S02]  /*4690*/  LOP3.LUT R30, R33, R30, RZ, 0xc0, !PT ;  /* 0x0000001e211e7212 */ /* 0x000fe400078ec0ff */
[----:B------:R-:W-:-:S04]  /*46a0*/  VOTE.ANY R33, PT, P2 ;  /* 0x0000000000217806 */ /* 0x000fc800010e0100 */
[----:B------:R-:W-:-:S04]  /*46b0*/  @!P2 LOP3.LUT R33, RZ, R33, RZ, 0x33, !PT ;  /* 0x00000021ff21a212 */ /* 0x000fc800078e33ff */
[----:B------:R-:W-:Y:S02]  /*46c0*/  LOP3.LUT R30, R33, R30, RZ, 0xc0, !PT ;  /* 0x0000001e211e7212 */ /* 0x000fe400078ec0ff */
[----:B------:R-:W-:Y:S02]  /*46d0*/  VOTE.ANY R33, PT, P3 ;  /* 0x0000000000217806 */ /* 0x000fe400018e0100 */
[----:B------:R-:W-:Y:S02]  /*46e0*/  VOTE.ANY R35, PT, P0 ;  /* 0x0000000000237806 */ /* 0x000fe400000e0100 */
[----:B------:R-:W-:Y:S02]  /*46f0*/  @!P3 LOP3.LUT R33, RZ, R33, RZ, 0x33, !PT ;  /* 0x00000021ff21b212 */ /* 0x000fe400078e33ff */
[----:B------:R-:W-:Y:S02]  /*4700*/  @!P0 LOP3.LUT R35, RZ, R35, RZ, 0x33, !PT ;  /* 0x00000023ff238212 */ /* 0x000fe400078e33ff */
[----:B------:R-:W-:-:S02]  /*4710*/  LOP3.LUT R30, R33, R30, RZ, 0xc0, !PT ;  /* 0x0000001e211e7212 */ /* 0x000fc400078ec0ff */
[----:B------:R-:W-:Y:S02]  /*4720*/  VOTE.ANY R33, PT, P4 ;  /* 0x0000000000217806 */ /* 0x000fe400020e0100 */
[----:B------:R-:W-:Y:S02]  /*4730*/  ISETP.NE.AND P0, PT, R15, 0x7fffffff, PT ;  /* 0x7fffffff0f00780c */ /* 0x000fe40003f05270 */
[----:B------:R-:W-:-:S04]  /*4740*/  @!P4 LOP3.LUT R33, RZ, R33, RZ, 0x33, !PT ;  /* 0x00000021ff21c212 */ /* 0x000fc800078e33ff */
[----:B------:R-:W-:Y:S02]  /*4750*/  LOP3.LUT R30, R33, R30, RZ, 0xc0, !PT ;  /* 0x0000001e211e7212 */ /* 0x000fe400078ec0ff */
[----:B------:R-:W-:-:S04]  /*4760*/  VOTE.ANY R33, PT, P5 ;  /* 0x0000000000217806 */ /* 0x000fc800028e0100 */
[----:B------:R-:W-:-:S04]  /*4770*/  @!P5 LOP3.LUT R33, RZ, R33, RZ, 0x33, !PT ;  /* 0x00000021ff21d212 */ /* 0x000fc800078e33ff */
[----:B------:R-:W-:Y:S02]  /*4780*/  LOP3.LUT R30, R33, R30, RZ, 0xc0, !PT ;  /* 0x0000001e211e7212 */ /* 0x000fe400078ec0ff */
[----:B------:R-:W-:-:S04]  /*4790*/  VOTE.ANY R33, PT, P6 ;  /* 0x0000000000217806 */ /* 0x000fc800030e0100 */
[----:B------:R-:W-:-:S04]  /*47a0*/  @!P6 LOP3.LUT R33, RZ, R33, RZ, 0x33, !PT ;  /* 0x00000021ff21e212 */ /* 0x000fc800078e33ff */
[----:B------:R-:W-:-:S04]  /*47b0*/  LOP3.LUT R30, R33, R30, RZ, 0xc0, !PT ;  /* 0x0000001e211e7212 */ /* 0x000fc800078ec0ff */
[----:B------:R-:W-:Y:S02]  /*47c0*/  LOP3.LUT R35, R35, R30, RZ, 0xc0, !PT ;  /* 0x0000001e23237212 */ /* 0x000fe400078ec0ff */
[----:B------:R-:W-:Y:S02]  /*47d0*/  SEL R30, R15, 0x80000000, P0 ;  /* 0x800000000f1e7807 */ /* 0x000fe40000000000 */
[----:B------:R0:W4:Y:S02]  /*47e0*/  FLO.U32 R33, R35 ;  /* 0x0000002300217300 */ /* 0x00012400000e0000 */
[----:B------:R-:W-:Y:S02]  /*47f0*/  SHF.R.U32.HI R46, RZ, UR4, R30 ;  /* 0x00000004ff2e7c19 */ /* 0x000fe4000801161e */
[----:B------:R-:W-:Y:S02]  /*4800*/  LOP3.LUT R30, R4, R35, RZ, 0xc0, !PT ;  /* 0x00000023041e7212 */ /* 0x000fe400078ec0ff */
[----:B------:R-:W-:Y:S01]  /*4810*/  LOP3.LUT R46, R46, R7, RZ, 0x30, !PT ;  /* 0x000000072e2e7212 */ /* 0x000fe200078e30ff */
[----:B0-----:R-:W-:-:S03]  /*4820*/  IMAD.MOV.U32 R35, RZ, RZ, RZ ;  /* 0x000000ffff237224 */ /* 0x001fc600078e00ff */
[----:B------:R-:W0:Y:S01]  /*4830*/  POPC R30, R30 ;  /* 0x0000001e001e7309 */ /* 0x000e220000000000 */
[----:B----4-:R-:W-:-:S13]  /*4840*/  ISETP.NE.AND P0, PT, R26, R33, PT ;  /* 0x000000211a00720c */ /* 0x010fda0003f05270 */
[----:B0-23--:R-:W-:Y:S05]  /*4850*/  @P0 BRA `(.L_x_48) ;  /* 0x0000000000080947 */ /* 0x00dfea0003800000 */
[----:B------:R-:W-:-:S06]  /*4860*/  IMAD R35, R40, 0x4, R6 ;  /* 0x0000000428237824 */ /* 0x000fcc00078e0206 */
[----:B------:R0:W2:Y:S02]  /*4870*/  ATOMS.ADD R35, [R35], R30 ;  /* 0x0000001e2323738c */ /* 0x0000a40000000000 */
.L_x_48:
[----:B------:R-:W-:Y:S05]  /*4880*/  BSYNC.RECONVERGENT B0 ;  /* 0x0000000000007941 */ /* 0x000fea0003800200 */
.L_x_47:
[----:B------:R-:W-:Y:S01]  /*4890*/  R2P PR, R46, 0x7f ;  /* 0x0000007f2e007804 */ /* 0x000fe20000000000 */
[----:B------:R-:W-:Y:S01]  /*48a0*/  IMAD.IADD R32, R32, 0x1, R53 ;  /* 0x0000000120207824 */ /* 0x000fe200078e0235 */
[----:B--2---:R2:W3:Y:S01]  /*48b0*/  SHFL.IDX PT, R33, R35, R33, 0x1f ;  /* 0x00001f2123217589 */ /* 0x0044e200000e0000 */
[----:B------:R-:W-:Y:S01]  /*48c0*/  IMAD.IADD R34, R34, 0x1, R37 ;  /* 0x0000000122227824 */ /* 0x000fe200078e0225 */
[----:B------:R-:W-:Y:S09]  /*48d0*/  BSSY.RECONVERGENT B0, `(.L_x_49) ;  /* 0x0000025000007945 */ /* 0x000ff20003800200 */
[----:B------:R-:W-:-:S02]  /*48e0*/  VOTE.ANY R40, PT, P0 ;  /* 0x0000000000287806 */ /* 0x000fc400000e0100 */
[----:B------:R-:W-:Y:S02]  /*48f0*/  VOTE.ANY R53, PT, P1 ;  /* 0x0000000000357806 */ /* 0x000fe400008e0100 */
[----:B------:R-:W-:Y:S02]  /*4900*/  @!P0 LOP3.LUT R40, RZ, R40, RZ, 0x33, !PT ;  /* 0x00000028ff288212 */ /* 0x000fe400078e33ff */
[----:B------:R-:W-:Y:S02]  /*4910*/  @!P1 LOP3.LUT R53, RZ, R53, RZ, 0x33, !PT ;  /* 0x00000035ff359212 */ /* 0x000fe400078e33ff */
[----:B------:R-:W-:Y:S02]  /*4920*/  LOP3.LUT P0, RZ, R46, 0x80, RZ, 0xc0, !PT ;  /* 0x000000802eff7812 */ /* 0x000fe4000780c0ff */
        /* <DEDUP_REMOVED lines=21> */
[----:B------:R4:W5:Y:S02]  /*4a80*/  FLO.U32 R40, R48 ;  /* 0x0000003000287300 */ /* 0x00096400000e0000 */
[----:B------:R-:W-:-:S04]  /*4a90*/  SHF.R.U32.HI R37, RZ, UR4, R37 ;  /* 0x00000004ff257c19 */ /* 0x000fc80008011625 */
[----:B------:R-:W-:Y:S01]  /*4aa0*/  LOP3.LUT R53, R37, R7, RZ, 0x30, !PT ;  /* 0x0000000725357212 */ /* 0x000fe200078e30ff */
[----:B------:R-:W-:Y:S01]  /*4ab0*/  IMAD.MOV.U32 R37, RZ, RZ, RZ ;  /* 0x000000ffff257224 */ /* 0x000fe200078e00ff */
[----:B----4-:R-:W-:-:S04]  /*4ac0*/  LOP3.LUT R48, R4, R48, RZ, 0xc0, !PT ;  /* 0x0000003004307212 */ /* 0x010fc800078ec0ff */
[----:B--2---:R2:W4:Y:S01]  /*4ad0*/  POPC R35, R48 ;  /* 0x0000003000237309 */ /* 0x0045220000000000 */
[----:B-----5:R-:W-:-:S13]  /*4ae0*/  ISETP.NE.AND P0, PT, R26, R40, PT ;  /* 0x000000281a00720c */ /* 0x020fda0003f05270 */
[----:B--234-:R-:W-:Y:S05]  /*4af0*/  @P0 BRA `(.L_x_50) ;  /* 0x0000000000080947 */ /* 0x01cfea0003800000 */
[----:B------:R-:W-:-:S05]  /*4b00*/  IMAD R46, R46, 0x4, R6 ;  /* 0x000000042e2e7824 */ /* 0x000fca00078e0206 */
[----:B------:R2:W3:Y:S02]  /*4b10*/  ATOMS.ADD R37, [R46], R35 ;  /* 0x000000232e25738c */ /* 0x0004e40000000000 */
.L_x_50:
[----:B------:R-:W-:Y:S05]  /*4b20*/  BSYNC.RECONVERGENT B0 ;  /* 0x0000000000007941 */ /* 0x000fea0003800200 */
.L_x_49:
[----:B------:R-:W-:Y:S01]  /*4b30*/  R2P PR, R53, 0x7f ;  /* 0x0000007f35007804 */ /* 0x000fe20000000000 */
[----:B------:R-:W-:Y:S01]  /*4b40*/  IMAD.IADD R36, R51, 0x1, R36 ;  /* 0x0000000133247824 */ /* 0x000fe200078e0224 */
[----:B---3--:R3:W4:Y:S01]  /*4b50*/  SHFL.IDX PT, R40, R37, R40, 0x1f ;  /* 0x00001f2825287589 */ /* 0x00872200000e0000 */
[----:B------:R-:W-:Y:S01]  /*4b60*/  IMAD.IADD R38, R38, 0x1, R41 ;  /* 0x0000000126267824 */ /* 0x000fe200078e0229 */
[----:B------:R-:W-:Y:S09]  /*4b70*/  BSSY.RECONVERGENT B0, `(.L_x_51) ;  /* 0x0000025000007945 */ /* 0x000ff20003800200 */
[----:B--2---:R-:W-:-:S02]  /*4b80*/  VOTE.ANY R46, PT, P0 ;  /* 0x00000000002e7806 */ /* 0x004fc400000e0100 */
        /* <DEDUP_REMOVED lines=22> */
[----:B------:R-:W-:Y:S02]  /*4cf0*/  ISETP.NE.AND P0, PT, R13, 0x7fffffff, PT ;  /* 0x7fffffff0d00780c */ /* 0x000fe40003f05270 */
[----:B------:R-:W-:Y:S02]  /*4d00*/  LOP3.LUT R48, R51, R46, RZ, 0xc0, !PT ;  /* 0x0000002e33307212 */ /* 0x000fe400078ec0ff */
[----:B------:R-:W-:Y:S02]  /*4d10*/  SEL R41, R13, 0x80000000, P0 ;  /* 0x800000000d297807 */ /* 0x000fe40000000000 */
[----:B------:R2:W5:Y:S02]  /*4d20*/  FLO.U32 R46, R48 ;  /* 0x00000030002e7300 */ /* 0x00056400000e0000 */
[----:B------:R-:W-:-:S04]  /*4d30*/  SHF.R.U32.HI R41, RZ, UR4, R41 ;  /* 0x00000004ff297c19 */ /* 0x000fc80008011629 */
[----:B------:R-:W-:Y:S01]  /*4d40*/  LOP3.LUT R51, R41, R7, RZ, 0x30, !PT ;  /* 0x0000000729337212 */ /* 0x000fe200078e30ff */
[----:B------:R-:W-:Y:S01]  /*4d50*/  IMAD.MOV.U32 R41, RZ, RZ, RZ ;  /* 0x000000ffff297224 */ /* 0x000fe200078e00ff */
[----:B--2---:R-:W-:-:S04]  /*4d60*/  LOP3.LUT R48, R4, R48, RZ, 0xc0, !PT ;  /* 0x0000003004307212 */ /* 0x004fc800078ec0ff */
[----:B---3--:R2:W3:Y:S01]  /*4d70*/  POPC R37, R48 ;  /* 0x0000003000257309 */ /* 0x0084e20000000000 */
[----:B-----5:R-:W-:-:S13]  /*4d80*/  ISETP.NE.AND P0, PT, R26, R46, PT ;  /* 0x0000002e1a00720c */ /* 0x020fda0003f05270 */
[----:B--234-:R-:W-:Y:S05]  /*4d90*/  @P0 BRA `(.L_x_52) ;  /* 0x0000000000080947 */ /* 0x01cfea0003800000 */
[----:B------:R-:W-:-:S05]  /*4da0*/  IMAD R48, R53, 0x4, R6 ;  /* 0x0000000435307824 */ /* 0x000fca00078e0206 */
[----:B------:R2:W3:Y:S02]  /*4db0*/  ATOMS.ADD R41, [R48], R37 ;  /* 0x000000253029738c */ /* 0x0004e40000000000 */
.L_x_52:
[----:B------:R-:W-:Y:S05]  /*4dc0*/  BSYNC.RECONVERGENT B0 ;  /* 0x0000000000007941 */ /* 0x000fea0003800200 */
.L_x_51:
        /* <DEDUP_REMOVED lines=31> */
[----:B------:R-:W2:Y:S02]  /*4fc0*/  FLO.U32 R39, R53 ;  /* 0x0000003500277300 */ /* 0x000ea400000e0000 */
[----:B------:R-:W-:-:S02]  /*4fd0*/  SHF.R.U32.HI R48, RZ, UR4, R43 ;  /* 0x00000004ff307c19 */ /* 0x000fc4000801162b */
[----:B------:R-:W-:Y:S02]  /*4fe0*/  LOP3.LUT R43, R4, R53, RZ, 0xc0, !PT ;  /* 0x00000035042b7212 */ /* 0x000fe400078ec0ff */
[----:B---3--:R-:W-:Y:S01]  /*4ff0*/  LOP3.LUT R41, R48, R7, RZ, 0x30, !PT ;  /* 0x0000000730297212 */ /* 0x008fe200078e30ff */
[----:B------:R-:W-:-:S03]  /*5000*/  IMAD.MOV.U32 R48, RZ, RZ, RZ ;  /* 0x000000ffff307224 */ /* 0x000fc600078e00ff */
[----:B------:R-:W3:Y:S01]  /*5010*/  POPC R43, R43 ;  /* 0x0000002b002b7309 */ /* 0x000ee20000000000 */
[----:B--2---:R-:W-:-:S13]  /*5020*/  ISETP.NE.AND P0, PT, R26, R39, PT ;  /* 0x000000271a00720c */ /* 0x004fda0003f05270 */
[----:B---34-:R-:W-:Y:S05]  /*5030*/  @P0 BRA `(.L_x_54) ;  /* 0x0000000000080947 */ /* 0x018fea0003800000 */
[----:B------:R-:W-:-:S06]  /*5040*/  IMAD R48, R51, 0x4, R6 ;  /* 0x0000000433307824 */ /* 0x000fcc00078e0206 */
[----:B------:R2:W3:Y:S02]  /*5050*/  ATOMS.ADD R48, [R48], R43 ;  /* 0x0000002b3030738c */ /* 0x0004e40000000000 */
.L_x_54:
[----:B------:R-:W-:Y:S05]  /*5060*/  BSYNC.RECONVERGENT B0 ;  /* 0x0000000000007941 */ /* 0x000fea0003800200 */
.L_x_53:
[----:B------:R-:W-:Y:S01]  /*5070*/  R2P PR, R41, 0x7f ;  /* 0x0000007f29007804 */ /* 0x000fe20000000000 */
[----:B------:R-:W-:Y:S01]  /*5080*/  IMAD.IADD R52, R49, 0x1, R52 ;  /* 0x0000000131347824 */ /* 0x000fe200078e0234 */
[----:B---3--:R3:W4:Y:S01]  /*5090*/  SHFL.IDX PT, R48, R48, R39, 0x1f ;  /* 0x00001f2730307589 */ /* 0x00872200000e0000 */
        /* <DEDUP_REMOVED lines=28> */
[----:B------:R5:W0:Y:S01]  /*5260*/  FLO.U32 R49, R51 ;  /* 0x0000003300317300 */ /* 0x000a2200000e0000 */
[----:B------:R-:W-:Y:S02]  /*5270*/  LOP3.LUT R53, R4, R51, RZ, 0xc0, !PT ;  /* 0x0000003304357212 */ /* 0x000fe400078ec0ff */
[----:B------:R-:W-:-:S05]  /*5280*/  SHF.R.U32.HI R47, RZ, UR4, R47 ;  /* 0x00000004ff2f7c19 */ /* 0x000fca000801162f */
[----:B------:R-:W1:Y:S01]  /*5290*/  POPC R53, R53 ;  /* 0x0000003500357309 */ /* 0x000e620000000000 */
[----:B-----5:R-:W-:Y:S01]  /*52a0*/  LOP3.LUT R51, R47, R7, RZ, 0x30, !PT ;  /* 0x000000072f337212 */ /* 0x020fe200078e30ff */
[----:B------:R-:W-:Y:S01]  /*52b0*/  IMAD.MOV.U32 R47, RZ, RZ, RZ ;  /* 0x000000ffff2f7224 */ /* 0x000fe200078e00ff */
[----:B0-----:R-:W-:-:S13]  /*52c0*/  ISETP.NE.AND P0, PT, R26, R49, PT ;  /* 0x000000311a00720c */ /* 0x001fda0003f05270 */
[----:B-1-34-:R-:W-:Y:S05]  /*52d0*/  @P0 BRA `(.L_x_56) ;  /* 0x0000000000080947 */ /* 0x01afea0003800000 */
[----:B------:R-:W-:-:S05]  /*52e0*/  IMAD R41, R41, 0x4, R6 ;  /* 0x0000000429297824 */ /* 0x000fca00078e0206 */
[----:B------:R0:W1:Y:S02]  /*52f0*/  ATOMS.ADD R47, [R41], R53 ;  /* 0x00000035292f738c */ /* 0x0000640000000000 */
.L_x_56:
[----:B------:R-:W-:Y:S05]  /*5300*/  BSYNC.RECONVERGENT B0 ;  /* 0x0000000000007941 */ /* 0x000fea0003800200 */
.L_x_55:
[----:B------:R-:W-:Y:S01]  /*5310*/  R2P PR, R51, 0x7f ;  /* 0x0000007f33007804 */ /* 0x000fe20000000000 */
[----:B------:R-:W-:Y:S01]  /*5320*/  IMAD.IADD R28, R28, 0x1, R31 ;  /* 0x000000011c1c7824 */ /* 0x000fe200078e021f */
[----:B-1----:R1:W3:Y:S01]  /*5330*/  SHFL.IDX PT, R47, R47, R49, 0x1f ;  /* 0x00001f312f2f7589 */ /* 0x0022e200000e0000 */
        /* <DEDUP_REMOVED lines=28> */
[----:B------:R4:W5:Y:S01]  /*5500*/  FLO.U32 R31, R39 ;  /* 0x00000027001f7300 */ /* 0x00096200000e0000 */
[----:B0-----:R-:W-:Y:S02]  /*5510*/  LOP3.LUT R41, R4, R39, RZ, 0xc0, !PT ;  /* 0x0000002704297212 */ /* 0x001fe400078ec0ff */
[----:B------:R-:W-:-:S05]  /*5520*/  SHF.R.U32.HI R33, RZ, UR4, R33 ;  /* 0x00000004ff217c19 */ /* 0x000fca0008011621 */
[----:B------:R-:W0:Y:S01]  /*5530*/  POPC R41, R41 ;  /* 0x0000002900297309 */ /* 0x000e220000000000 */
[----:B----4-:R-:W-:Y:S01]  /*5540*/  LOP3.LUT R39, R33, R7, RZ, 0x30, !PT ;  /* 0x0000000721277212 */ /* 0x010fe200078e30ff */
[----:B------:R-:W-:Y:S01]  /*5550*/  IMAD.MOV.U32 R33, RZ, RZ, RZ ;  /* 0x000000ffff217224 */ /* 0x000fe200078e00ff */
[----:B-----5:R-:W-:-:S13]  /*5560*/  ISETP.NE.AND P0, PT, R26, R31, PT ;  /* 0x0000001f1a00720c */ /* 0x020fda0003f05270 */
[----:B01-3--:R-:W-:Y:S05]  /*5570*/  @P0 BRA `(.L_x_58) ;  /* 0x0000000000080947 */ /* 0x00bfea0003800000 */
[----:B------:R-:W-:-:S06]  /*5580*/  IMAD R33, R51, 0x4, R6 ;  /* 0x0000000433217824 */ /* 0x000fcc00078e0206 */
[----:B------:R0:W1:Y:S02]  /*5590*/  ATOMS.ADD R33, [R33], R41 ;  /* 0x000000292121738c */ /* 0x0000640000000000 */
.L_x_58:
[----:B------:R-:W-:Y:S05]  /*55a0*/  BSYNC.RECONVERGENT B0 ;  /* 0x0000000000007941 */ /* 0x000fea0003800200 */
.L_x_57:
        /* <DEDUP_REMOVED lines=31> */
[----:B------:R4:W5:Y:S01]  /*57a0*/  FLO.U32 R35, R49 ;  /* 0x0000003100237300 */ /* 0x00096200000e0000 */
[----:B------:R-:W-:Y:S02]  /*57b0*/  LOP3.LUT R51, R4, R49, RZ, 0xc0, !PT ;  /* 0x0000003104337212 */ /* 0x000fe400078ec0ff */
        /* <DEDUP_REMOVED lines=8> */
.L_x_60:
[----:B------:R-:W-:Y:S05]  /*5840*/  BSYNC.RECONVERGENT B0 ;  /* 0x0000000000007941 */ /* 0x000fea0003800200 */
.L_x_59:
        /* <DEDUP_REMOVED lines=30> */
[----:B--2---:R-:W-:Y:S02]  /*5a30*/  SEL R43, R8, 0x80000000, P0 ;  /* 0x80000000082b7807 */ /* 0x004fe40000000000 */
[----:B------:R2:W4:Y:S02]  /*5a40*/  FLO.U32 R31, R39 ;  /* 0x00000027001f7300 */ /* 0x00052400000e0000 */
[----:B------:R-:W-:-:S02]  /*5a50*/  SHF.R.U32.HI R53, RZ, UR4, R43 ;  /* 0x00000004ff357c19 */ /* 0x000fc4000801162b */
[----:B------:R-:W-:Y:S02]  /*5a60*/  LOP3.LUT R43, R4, R39, RZ, 0xc0, !PT ;  /* 0x00000027042b7212 */ /* 0x000fe400078ec0ff */
[----:B------:R-:W-:Y:S01]  /*5a70*/  LOP3.LUT R53, R53, R7, RZ, 0x30, !PT ;  /* 0x0000000735357212 */ /* 0x000fe200078e30ff */
[----:B--2---:R-:W-:-:S03]  /*5a80*/  IMAD.MOV.U32 R39, RZ, RZ, RZ ;  /* 0x000000ffff277224 */ /* 0x004fc600078e00ff */
[----:B------:R-:W2:Y:S01]  /*5a90*/  POPC R43, R43 ;  /* 0x0000002b002b7309 */ /* 0x000ea20000000000 */
[----:B----4-:R-:W-:-:S13]  /*5aa0*/  ISETP.NE.AND P0, PT, R26, R31, PT ;  /* 0x0000001f1a00720c */ /* 0x010fda0003f05270 */
[----:B-123--:R-:W-:Y:S05]  /*5ab0*/  @P0 BRA `(.L_x_62) ;  /* 0x0000000000080947 */ /* 0x00efea0003800000 */
[----:B------:R-:W-:-:S06]  /*5ac0*/  IMAD R39, R49, 0x4, R6 ;  /* 0x0000000431277824 */ /* 0x000fcc00078e0206 */
[----:B------:R1:W2:Y:S02]  /*5ad0*/  ATOMS.ADD R39, [R39], R43 ;  /* 0x0000002b2727738c */ /* 0x0002a40000000000 */
.L_x_62:
[----:B------:R-:W-:Y:S05]  /*5ae0*/  BSYNC.RECONVERGENT B0 ;  /* 0x0000000000007941 */ /* 0x000fea0003800200 */
.L_x_61:
[----:B------:R-:W-:Y:S01]  /*5af0*/  R2P PR, R53, 0x7f ;  /* 0x0000007f35007804 */ /* 0x000fe20000000000 */
[----:B--2---:R2:W3:Y:S01]  /*5b00*/  SHFL.IDX PT, R31, R39, R31, 0x1f ;  /* 0x00001f1f271f7589 */ /* 0x0044e200000e0000 */
[----:B------:R-:W-:Y:S11]  /*5b10*/  BSSY.RECONVERGENT B0, `(.L_x_63) ;  /* 0x0000021000007945 */ /* 0x000ff60003800200 */
[----:B------:R-:W-:-:S02]  /*5b20*/  VOTE.ANY R35, PT, P0 ;  /* 0x0000000000237806 */ /* 0x000fc400000e0100 */
[----:B------:R-:W-:Y:S02]  /*5b30*/  VOTE.ANY R49, PT, P1 ;  /* 0x0000000000317806 */ /* 0x000fe400008e0100 */
[----:B------:R-:W-:Y:S02]  /*5b40*/  @!P0 LOP3.LUT R35, RZ, R35, RZ, 0x33, !PT ;  /* 0x00000023ff238212 */ /* 0x000fe400078e33ff */
[----:B------:R-:W-:Y:S02]  /*5b50*/  @!P1 LOP3.LUT R49, RZ, R49, RZ, 0x33, !PT ;  /* 0x00000031ff319212 */ /* 0x000fe400078e33ff */
[----:B--2---:R-:W-:Y:S02]  /*5b60*/  VOTE.ANY R39, PT, P5 ;  /* 0x0000000000277806 */ /* 0x004fe400028e0100 */
[----:B------:R-:W-:Y:S02]  /*5b70*/  LOP3.LUT R35, R49, R35, RZ, 0xc0, !PT ;  /* 0x0000002331237212 */ /* 0x000fe400078ec0ff */
[----:B------:R-:W-:-:S02]  /*5b80*/  VOTE.ANY R49, PT, P2 ;  /* 0x0000000000317806 */ /* 0x000fc400010e0100 */
        /* <DEDUP_REMOVED lines=9> */
[----:B------:R-:W-:Y:S01]  /*5c20*/  LOP3.LUT R35, R49, R35, RZ, 0xc0, !PT ;  /* 0x0000002331237212 */ /* 0x000fe200078ec0ff */
[----:B------:R-:W-:-:S03]  /*5c30*/  IMAD.MOV.U32 R49, RZ, RZ, RZ ;  /* 0x000000ffff317224 */ /* 0x000fc600078e00ff */
[----:B------:R-:W-:Y:S02]  /*5c40*/  LOP3.LUT R35, R39, R35, RZ, 0xc0, !PT ;  /* 0x0000002327237212 */ /* 0x000fe400078ec0ff */
[----:B------:R-:W-:-:S04]  /*5c50*/  VOTE.ANY R39, PT, P6 ;  /* 0x0000000000277806 */ /* 0x000fc800030e0100 */
[----:B------:R-:W-:-:S04]  /*5c60*/  @!P6 LOP3.LUT R39, RZ, R39, RZ, 0x33, !PT ;  /* 0x00000027ff27e212 */ /* 0x000fc800078e33ff */
[----:B------:R-:W-:Y:S02]  /*5c70*/  LOP3.LUT R35, R39, R35, RZ, 0xc0, !PT ;  /* 0x0000002327237212 */ /* 0x000fe400078ec0ff */
[----:B------:R-:W-:-:S04]  /*5c80*/  VOTE.ANY R39, PT, P0 ;  /* 0x0000000000277806 */ /* 0x000fc800000e0100 */
[----:B------:R-:W-:-:S04]  /*5c90*/  @!P0 LOP3.LUT R39, RZ, R39, RZ, 0x33, !PT ;  /* 0x00000027ff278212 */ /* 0x000fc800078e33ff */
[----:B------:R-:W-:-:S04]  /*5ca0*/  LOP3.LUT R39, R39, R35, RZ, 0xc0, !PT ;  /* 0x0000002327277212 */ /* 0x000fc800078ec0ff */
[----:B------:R-:W2:Y:S01]  /*5cb0*/  FLO.U32 R35, R39 ;  /* 0x0000002700237300 */ /* 0x000ea200000e0000 */
[----:B------:R-:W-:-:S07]  /*5cc0*/  LOP3.LUT R4, R4, R39, RZ, 0xc0, !PT ;  /* 0x0000002704047212 */ /* 0x000fce00078ec0ff */
[----:B------:R-:W4:Y:S01]  /*5cd0*/  POPC R4, R4 ;  /* 0x0000000400047309 */ /* 0x000f220000000000 */
[----:B--2---:R-:W-:-:S13]  /*5ce0*/  ISETP.NE.AND P0, PT, R26, R35, PT ;  /* 0x000000231a00720c */ /* 0x004fda0003f05270 */
[----:B---34-:R-:W-:Y:S05]  /*5cf0*/  @P0 BRA `(.L_x_64) ;  /* 0x0000000000080947 */ /* 0x018fea0003800000 */
[----:B------:R-:W-:-:S06]  /*5d00*/  IMAD R49, R53, 0x4, R6 ;  /* 0x0000000435317824 */ /* 0x000fcc00078e0206 */
[----:B------:R2:W3:Y:S02]  /*5d10*/  ATOMS.ADD R49, [R49], R4 ;  /* 0x000000043131738c */ /* 0x0004e40000000000 */
.L_x_64:
[----:B------:R-:W-:Y:S05]  /*5d20*/  BSYNC.RECONVERGENT B0 ;  /* 0x0000000000007941 */ /* 0x000fea0003800200 */
.L_x_63:
[----:B------:R-:W-:Y:S01]  /*5d30*/  BAR.SYNC.DEFER_BLOCKING 0x0 ;  /* 0x0000000000007b1d */ /* 0x000fe20000010000 */
[----:B------:R-:W-:Y:S01]  /*5d40*/  IMAD.IADD R6, R41, 0x1, R33 ;  /* 0x0000000129067824 */ /* 0x000fe200078e0221 */
[----:B------:R-:W-:Y:S01]  /*5d50*/  ISETP.NE.AND P0, PT, R45, RZ, PT ;  /* 0x000000ff2d00720c */ /* 0x000fe20003f05270 */
[----:B------:R-:W-:Y:S02]  /*5d60*/  IMAD R33, R32, 0x4, R29 ;  /* 0x0000000420217824 */ /* 0x000fe400078e021d */
[----:B------:R-:W-:Y:S01]  /*5d70*/  IMAD.IADD R32, R43, 0x1, R31 ;  /* 0x000000012b207824 */ /* 0x000fe200078e021f */
[----:B------:R-:W-:Y:S01]  /*5d80*/  BSSY B1, `(.L_x_65) ;  /* 0x0000058000017945 */ /* 0x000fe20003800000 */
[--C-:B------:R-:W-:Y:S01]  /*5d90*/  IMAD R31, R34, 0x4, R29.reuse ;  /* 0x00000004221f7824 */ /* 0x100fe200078e021d */
[----:B---3--:R3:W2:Y:S01]  /*5da0*/  SHFL.IDX PT, R49, R49, R35, 0x1f ;  /* 0x00001f2331317589 */ /* 0x0086a200000e0000 */
[----:B------:R-:W-:Y:S02]  /*5db0*/  IMAD R36, R36, 0x4, R29 ;  /* 0x0000000424247824 */ /* 0x000fe400078e021d */
[----:B------:R-:W-:-:S02]  /*5dc0*/  IMAD.IADD R26, R51, 0x1, R37 ;  /* 0x00000001331a7824 */ /* 0x000fc400078e0225 */
[--C-:B------:R-:W-:Y:S02]  /*5dd0*/  IMAD R42, R42, 0x4, R29.reuse ;  /* 0x000000042a2a7824 */ /* 0x100fe400078e021d */
[--C-:B------:R-:W-:Y:S02]  /*5de0*/  IMAD R37, R44, 0x4, R29.reuse ;  /* 0x000000042c257824 */ /* 0x100fe400078e021d */
[--C-:B------:R-:W-:Y:S02]  /*5df0*/  IMAD R52, R52, 0x4, R29.reuse ;  /* 0x0000000434347824 */ /* 0x100fe400078e021d */
[--C-:B---3--:R-:W-:Y:S02]  /*5e00*/  IMAD R35, R38, 0x4, R29.reuse ;  /* 0x0000000426237824 */ /* 0x108fe400078e021d */
[--C-:B------:R-:W-:Y:S02]  /*5e10*/  IMAD R39, R50, 0x4, R29.reuse ;  /* 0x0000000432277824 */ /* 0x100fe400078e021d */
[--C-:B------:R-:W-:Y:S01]  /*5e20*/  IMAD R28, R28, 0x4, R29.reuse ;  /* 0x000000041c1c7824 */ /* 0x100fe200078e021d */
[----:B------:R3:W-:Y:S01]  /*5e30*/  STS [R33+-0x4], R25 ;  /* 0xfffffc1921007388 */ /* 0x0007e20000000800 */
[----:B------:R-:W-:-:S02]  /*5e40*/  IMAD R40, R40, 0x4, R29 ;  /* 0x0000000428287824 */ /* 0x000fc400078e021d */
[--C-:B------:R-:W-:Y:S01]  /*5e50*/  IMAD R48, R48, 0x4, R29.reuse ;  /* 0x0000000430307824 */ /* 0x100fe200078e021d */
[----:B------:R-:W-:Y:S01]  /*5e60*/  STS [R31+-0x4], R24 ;  /* 0xfffffc181f007388 */ /* 0x000fe20000000800 */
[--C-:B------:R-:W-:Y:S02]  /*5e70*/  IMAD R47, R47, 0x4, R29.reuse ;  /* 0x000000042f2f7824 */ /* 0x100fe400078e021d */
[----:B------:R-:W-:Y:S01]  /*5e80*/  IMAD R6, R6, 0x4, R29 ;  /* 0x0000000406067824 */ /* 0x000fe200078e021d */
[----:B------:R4:W-:Y:S01]  /*5e90*/  STS [R36+-0x4], R23 ;  /* 0xfffffc1724007388 */ /* 0x0009e20000000800 */
[----:B--2---:R-:W-:Y:S02]  /*5ea0*/  IMAD.IADD R4, R4, 0x1, R49 ;  /* 0x0000000104047824 */ /* 0x004fe400078e0231 */
[--C-:B---3--:R-:W-:Y:S01]  /*5eb0*/  IMAD R25, R46, 0x4, R29.reuse ;  /* 0x000000042e197824 */ /* 0x108fe200078e021d */
[----:B------:R-:W-:Y:S01]  /*5ec0*/  STS [R35+-0x4], R22 ;  /* 0xfffffc1623007388 */ /* 0x000fe20000000800 */
[----:B------:R-:W-:-:S03]  /*5ed0*/  IMAD R32, R32, 0x4, R29 ;  /* 0x0000000420207824 */ /* 0x000fc600078e021d */
[----:B------:R2:W-:Y:S01]  /*5ee0*/  STS [R42+-0x4], R21 ;  /* 0xfffffc152a007388 */ /* 0x0005e20000000800 */
[----:B----4-:R-:W-:-:S03]  /*5ef0*/  IMAD R23, R30, 0x4, R29 ;  /* 0x000000041e177824 */ /* 0x010fc600078e021d */
[----:B------:R-:W-:Y:S04]  /*5f00*/  STS [R37+-0x4], R20 ;  /* 0xfffffc1425007388 */ /* 0x000fe80000000800 */
[----:B------:R3:W-:Y:S01]  /*5f10*/  STS [R52+-0x4], R19 ;  /* 0xfffffc1334007388 */ /* 0x0007e20000000800 */
[----:B--2---:R-:W-:-:S03]  /*5f20*/  IMAD R21, R4, 0x4, R29 ;  /* 0x0000000404157824 */ /* 0x004fc600078e021d */
[----:B------:R-:W-:Y:S04]  /*5f30*/  STS [R39+-0x4], R18 ;  /* 0xfffffc1227007388 */ /* 0x000fe80000000800 */
[----:B------:R2:W-:Y:S01]  /*5f40*/  STS [R28+-0x4], R17 ;  /* 0xfffffc111c007388 */ /* 0x0005e20000000800 */
[----:B---3--:R-:W-:-:S03]  /*5f50*/  IMAD R19, R26, 0x4, R29 ;  /* 0x000000041a137824 */ /* 0x008fc600078e021d */
[----:B------:R3:W-:Y:S04]  /*5f60*/  STS [R23+-0x4], R16 ;  /* 0xfffffc1017007388 */ /* 0x0007e80000000800 */
[----:B------:R3:W-:Y:S01]  /*5f70*/  STS [R40+-0x4], R15 ;  /* 0xfffffc0f28007388 */ /* 0x0007e20000000800 */
[----:B--2---:R-:W-:-:S03]  /*5f80*/  IMAD R17, R3, 0x8, R29 ;  /* 0x0000000803117824 */ /* 0x004fc600078e021d */
[----:B------:R3:W-:Y:S04]  /*5f90*/  STS [R25+-0x4], R14 ;  /* 0xfffffc0e19007388 */ /* 0x0007e80000000800 */
[----:B------:R3:W-:Y:S04]  /*5fa0*/  STS [R48+-0x4], R13 ;  /* 0xfffffc0d30007388 */ /* 0x0007e80000000800 */
[----:B------:R3:W-:Y:S04]  /*5fb0*/  STS [R47+-0x4], R12 ;  /* 0xfffffc0c2f007388 */ /* 0x0007e80000000800 */
[----:B------:R3:W-:Y:S04]  /*5fc0*/  STS [R6+-0x4], R11 ;  /* 0xfffffc0b06007388 */ /* 0x0007e80000000800 */
[----:B------:R3:W-:Y:S04]  /*5fd0*/  STS [R19+-0x4], R10 ;  /* 0xfffffc0a13007388 */ /* 0x0007e80000000800 */
[----:B------:R3:W-:Y:S04]  /*5fe0*/  STS [R32+-0x4], R9 ;  /* 0xfffffc0920007388 */ /* 0x0007e80000000800 */
[----:B------:R3:W-:Y:S01]  /*5ff0*/  STS [R21+-0x4], R8 ;  /* 0xfffffc0815007388 */ /* 0x0007e20000000800 */
[----:B------:R-:W-:Y:S05]  /*6000*/  @P0 BRA `(.L_x_66) ;  /* 0x0000000000bc0947 */ /* 0x000fea0003800000 */
[----:B------:R-:W3:Y:S02]  /*6010*/  LDCU.64 UR4, c[0x0][0x398] ;  /* 0x00007300ff0477ac */ /* 0x000ee40008000a00 */
[----:B---3--:R-:W-:-:S04]  /*6020*/  LEA R10, P0, R3, UR4, 0x3 ;  /* 0x00000004030a7c11 */ /* 0x008fc8000f8018ff */
[----:B------:R-:W-:-:S05]  /*6030*/  LEA.HI.X R11, R3, UR5, RZ, 0x3, P0 ;  /* 0x00000005030b7c11 */ /* 0x000fca00080f1cff */
[----:B------:R-:W2:Y:S01]  /*6040*/  LDG.E.64 R8, desc[UR6][R10.64] ;  /* 0x000000060a087981 */ /* 0x000ea2000c1e1b00 */
[----:B------:R-:W-:Y:S02]  /*6050*/  SHF.R.S32.HI R13, RZ, 0x1f, R5 ;  /* 0x0000001fff0d7819 */ /* 0x000fe40000011405 */
[----:B--2---:R-:W-:-:S05]  /*6060*/  IADD3 R8, P0, PT, -R5, R8, RZ ;  /* 0x0000000805087210 */ /* 0x004fca0007f1e1ff */
[----:B------:R-:W-:Y:S01]  /*6070*/  IMAD.X R9, R9, 0x1, ~R13, P0 ;  /* 0x0000000109097824 */ /* 0x000fe200000e0e0d */
[----:B------:R-:W-:Y:S01]  /*6080*/  ISETP.GE.AND P0, PT, R27, 0x1, PT ;  /* 0x000000011b00780c */ /* 0x000fe20003f06270 */
[----:B------:R-:W-:-:S03]  /*6090*/  IMAD.MOV.U32 R13, RZ, RZ, R0 ;  /* 0x000000ffff0d7224 */ /* 0x000fc600078e0000 */
[----:B------:R2:W-:Y:S09]  /*60a0*/  STS.64 [R17+0x6c00], R8 ;  /* 0x006c000811007388 */ /* 0x0005f20000000a00 */
[----:B------:R-:W-:Y:S05]  /*60b0*/  @!P0 BRA `(.L_x_67) ;  /* 0x00000000006c8947 */ /* 0x000fea0003800000 */
[----:B------:R-:W-:Y:S01]  /*60c0*/  BSSY B0, `(.L_x_68) ;  /* 0x0000019000007945 */ /* 0x000fe20003800000 */
[----:B------:R-:W-:Y:S02]  /*60d0*/  IMAD.MOV.U32 R4, RZ, RZ, -0x1 ;  /* 0xffffffffff047424 */ /* 0x000fe400078e00ff */
[----:B------:R-:W-:Y:S02]  /*60e0*/  IMAD.MOV.U32 R6, RZ, RZ, R27 ;  /* 0x000000ffff067224 */ /* 0x000fe400078e001b */
[----:B------:R-:W-:-:S07]  /*60f0*/  IMAD.MOV.U32 R13, RZ, RZ, R0 ;  /* 0x000000ffff0d7224 */ /* 0x000fce00078e0000 */
.L_x_72:
[----:B--2---:R-:W2:Y:S01]  /*6100*/  LDC.64 R8, c[0x0][0x380] ;  /* 0x0000e000ff087b82 */ /* 0x004ea20000000a00 */
[----:B------:R-:W-:Y:S01]  /*6110*/  VIADD R15, R6, 0xffffffff ;  /* 0xffffffff060f7836 */ /* 0x000fe20000000000 */
[----:B------:R-:W-:Y:S03]  /*6120*/  BSSY B2, `(.L_x_69) ;  /* 0x0000008000027945 */ /* 0x000fe60003800000 */
[----:B------:R-:W-:-:S04]  /*6130*/  IMAD R11, R15, 0x100, R3 ;  /* 0x000001000f0b7824 */ /* 0x000fc800078e0203 */
[----:B--2---:R-:W-:-:S07]  /*6140*/  IMAD.WIDE R8, R11, 0x4, R8 ;  /* 0x000000040b087825 */ /* 0x004fce00078e0208 */
.L_x_70:
[----:B------:R-:W-:Y:S05]  /*6150*/  YIELD ;  /* 0x0000000000007946 */ /* 0x000fea0003800000 */
[----:B------:R2:W-:Y:S06]  /*6160*/  MEMBAR.SC.CTA ;  /* 0x0000000000007992 */ /* 0x0005ec0000000000 */
[----:B--2---:R-:W2:Y:S02]  /*6170*/  LDG.E.STRONG.SYS R10, desc[UR6][R8.64] ;  /* 0x00000006080a7981 */ /* 0x004ea4000c1f5900 */
[----:B--2---:R-:W-:-:S13]  /*6180*/  ISETP.NE.AND P0, PT, R10, RZ, PT ;  /* 0x000000ff0a00720c */ /* 0x004fda0003f05270 */
[----:B------:R-:W-:Y:S05]  /*6190*/  @!P0 BRA `(.L_x_70) ;  /* 0xfffffffc00ec8947 */ /* 0x000fea000383ffff */
[----:B------:R-:W-:Y:S05]  /*61a0*/  BSYNC B2 ;  /* 0x0000000000027941 */ /* 0x000fea0003800000 */
.L_x_69:
[----:B------:R-:W-:Y:S01]  /*61b0*/  BSSY.RECONVERGENT B2, `(.L_x_71) ;  /* 0x0000006000027945 */ /* 0x000fe20003800200 */
[C---:B------:R-:W-:Y:S02]  /*61c0*/  ISETP.GT.AND P0, PT, R10.reuse, -0x1, PT ;  /* 0xffffffff0a00780c */ /* 0x040fe40003f04270 */
[----:B------:R-:W-:Y:S01]  /*61d0*/  LOP3.LUT R10, R10, 0x3fffffff, RZ, 0xc0, !PT ;  /* 0x3fffffff0a0a7812 */ /* 0x000fe200078ec0ff */
[----:B------:R-:W-:Y:S05]  /*61e0*/  WARPSYNC.EXCLUSIVE R4 ;  /* 0x0000000004007348 */ /* 0x000fea0003a00000 */
[----:B------:R-:W-:-:S05]  /*61f0*/  IMAD.IADD R13, R10, 0x1, R13 ;  /* 0x000000010a0d7824 */ /* 0x000fca00078e020d */
[----:B------:R-:W-:-:S07]  /*6200*/  VOTE.ANY R4, PT, P0 ;  /* 0x0000000000047806 */ /* 0x000fce00000e0100 */
[----:B------:R-:W-:Y:S05]  /*6210*/  BSYNC.RECONVERGENT B2 ;  /* 0x0000000000027941 */ /* 0x000fea0003800200 */
.L_x_71:
[----:B------:R-:W-:Y:S01]  /*6220*/  ISETP.GT.U32.AND P1, PT, R6, 0x1, PT ;  /* 0x000000010600780c */ /* 0x000fe20003f24070 */
[----:B------:R-:W-:-:S12]  /*6230*/  IMAD.MOV.U32 R6, RZ, RZ, R15 ;  /* 0x000000ffff067224 */ /* 0x000fd800078e000f */
[----:B------:R-:W-:Y:S05]  /*6240*/  @P0 BRA P1, `(.L_x_72) ;  /* 0xfffffffc00ac0947 */ /* 0x000fea000083ffff */
[----:B------:R-:W-:Y:S05]  /*6250*/  BSYNC B0 ;  /* 0x0000000000007941 */ /* 0x000fea0003800000 */
.L_x_68:
[----:B------:R3:W4:Y:S02]  /*6260*/  LDS.64 R8, [R17+0x6c00] ;  /* 0x006c000011087984 */ /* 0x0007240000000a00 */
.L_x_67:
[----:B------:R-:W5:Y:S01]  /*6270*/  LDC.64 R10, c[0x0][0x380] ;  /* 0x0000e000ff0a7b82 */ /* 0x000f620000000a00 */
[C---:B------:R-:W-:Y:S01]  /*6280*/  IMAD.IADD R15, R13.reuse, 0x1, -R0 ;  /* 0x000000010d0f7824 */ /* 0x040fe200078e0a00 */
[----:B------:R-:W-:Y:S01]  /*6290*/  LOP3.LUT R13, R13, 0x80000000, RZ, 0xfc, !PT ;  /* 0x800000000d0d7812 */ /* 0x000fe200078efcff */
[----:B------:R-:W-:-:S03]  /*62a0*/  IMAD R19, R27, 0x100, R3 ;  /* 0x000001001b137824 */ /* 0x000fc600078e0203 */
[----:B--2-4-:R-:W-:-:S04]  /*62b0*/  IADD3 R8, P0, PT, R15, R8, RZ ;  /* 0x000000080f087210 */ /* 0x014fc80007f1e0ff */
[----:B------:R-:W-:-:S05]  /*62c0*/  LEA.HI.X.SX32 R9, R15, R9, 0x1, P0 ;  /* 0x000000090f097211 */ /* 0x000fca00000f0eff */
[----:B------:R2:W-:Y:S01]  /*62d0*/  STS.64 [R17+0x6c00], R8 ;  /* 0x006c000811007388 */ /* 0x0005e20000000a00 */
[----:B-----5:R-:W-:-:S05]  /*62e0*/  IMAD.WIDE R10, R19, 0x4, R10 ;  /* 0x00000004130a7825 */ /* 0x020fca00078e020a */
[----:B------:R2:W-:Y:S02]  /*62f0*/  STG.E.STRONG.SYS desc[UR6][R10.64], R13 ;  /* 0x0000000d0a007986 */ /* 0x0005e4000c115906 */
.L_x_66:
[----:B------:R-:W-:Y:S05]  /*6300*/  BSYNC B1 ;  /* 0x0000000000017941 */ /* 0x000fea0003800000 */
.L_x_65:
[----:B--23--:R-:W2:Y:S01]  /*6310*/  LDC.64 R10, c[0x0][0x390] ;  /* 0x0000e400ff0a7b82 */ /* 0x00cea20000000a00 */
[----:B------:R-:W-:-:S04]  /*6320*/  IMAD R4, R27, 0x1b00, RZ ;  /* 0x00001b001b047824 */ /* 0x000fc800078e02ff */
[----:B------:R-:W-:-:S03]  /*6330*/  VIADD R4, R4, 0x1b00 ;  /* 0x00001b0004047836 */ /* 0x000fc60000000000 */
[----:B------:R-:W3:Y:S01]  /*6340*/  LDC R13, c[0x0][0x3c0] ;  /* 0x0000f000ff0d7b82 */ /* 0x000ee20000000800 */
[----:B--2---:R-:W-:Y:S02]  /*6350*/  ISETP.EQ.U32.AND P1, PT, R10, RZ, PT ;  /* 0x000000ff0a00720c */ /* 0x004fe40003f22070 */
[CC--:B---3--:R-:W-:Y:S02]  /*6360*/  ISETP.GE.AND P0, PT, R4.reuse, R13.reuse, PT ;  /* 0x0000000d0400720c */ /* 0x0c8fe40003f06270 */
[----:B------:R-:W-:Y:S01]  /*6370*/  ISETP.GT.AND P3, PT, R4, R13, PT ;  /* 0x0000000d0400720c */ /* 0x000fe20003f64270 */
[----:B------:R-:W-:Y:S01]  /*6380*/  IMAD R4, R3, 0x4, R29 ;  /* 0x0000000403047824 */ /* 0x000fe200078e021d */
[----:B------:R-:W-:-:S04]  /*6390*/  ISETP.EQ.OR.EX P0, PT, R11, RZ, !P0, P1 ;  /* 0x000000ff0b00720c */ /* 0x000fc80004702710 */
[----:B------:R-:W-:-:S13]  /*63a0*/  ISETP.GT.U32.OR P0, PT, R3, 0xff, P0 ;  /* 0x000000ff0300780c */ /* 0x000fda0000704470 */
[----:B------:R-:W-:Y:S05]  /*63b0*/  @P0 BRA `(.L_x_73) ;  /* 0x0000000000200947 */ /* 0x000fea0003800000 */
[----:B------:R-:W2:Y:S01]  /*63c0*/  LDS.64 R8, [R17+0x6c00] ;  /* 0x006c000011087984 */ /* 0x000ea20000000a00 */
[C---:B------:R-:W-:Y:S02]  /*63d0*/  LEA R10, P2, R3.reuse, R10, 0x3 ;  /* 0x0000000a030a7211 */ /* 0x040fe400078418ff */
[--C-:B------:R-:W-:Y:S02]  /*63e0*/  SHF.R.S32.HI R15, RZ, 0x1f, R0.reuse ;  /* 0x0000001fff0f7819 */ /* 0x100fe40000011400 */
[----:B------:R-:W-:Y:S02]  /*63f0*/  LEA.HI.X R11, R3, R11, RZ, 0x3, P2 ;  /* 0x0000000b030b7211 */ /* 0x000fe400010f1cff */
[----:B--2---:R-:W-:Y:S02]  /*6400*/  IADD3 R8, P0, P1, R8, R5, R0 ;  /* 0x0000000508087210 */ /* 0x004fe4000791e000 */
[----:B------:R-:W-:-:S04]  /*6410*/  SHF.R.S32.HI R5, RZ, 0x1f, R5 ;  /* 0x0000001fff057819 */ /* 0x000fc80000011405 */
[----:B------:R-:W-:-:S05]  /*6420*/  IADD3.X R9, PT, PT, R9, R5, R15, P0, P1 ;  /* 0x0000000509097210 */ /* 0x000fca00007e240f */
[----:B------:R2:W-:Y:S02]  /*6430*/  STG.E.64 desc[UR6][R10.64], R8 ;  /* 0x000000080a007986 */ /* 0x0005e4000c101b06 */
.L_x_73:
[----:B------:R-:W-:Y:S05]  /*6440*/  WARPSYNC.ALL ;  /* 0x0000000000007948 */ /* 0x000fea0003800000 */
[----:B------:R-:W-:Y:S06]  /*6450*/  BAR.SYNC.DEFER_BLOCKING 0x0 ;  /* 0x0000000000007b1d */ /* 0x000fec0000010000 */
[----:B------:R-:W-:Y:S05]  /*6460*/  @P3 BRA `(.L_x_74) ;  /* 0x0000001000903947 */ /* 0x000fea0003800000 */
[----:B------:R-:W3:Y:S01]  /*6470*/  LDS R2, [R4] ;  /* 0x0000000004027984 */ /* 0x000ee20000000800 */
[----:B------:R-:W4:Y:S01]  /*6480*/  LDCU UR4, c[0x0][0x3c4] ;  /* 0x00007880ff0477ac */ /* 0x000f220008000800 */
[----:B------:R-:W5:Y:S01]  /*6490*/  LDCU.64 UR8, c[0x0][0x3a0] ;  /* 0x00007400ff0877ac */ /* 0x000f620008000a00 */
[----:B---3--:R-:W-:-:S04]  /*64a0*/  ISETP.NE.AND P0, PT, R2, 0x7fffffff, PT ;  /* 0x7fffffff0200780c */ /* 0x008fc80003f05270 */
[C---:B------:R-:W-:Y:S02]  /*64b0*/  SEL R0, R2.reuse, 0x80000000, P0 ;  /* 0x8000000002007807 */ /* 0x040fe40000000000 */
[----:B------:R-:W-:Y:S02]  /*64c0*/  ISETP.GT.AND P0, PT, R2, -0x1, PT ;  /* 0xffffffff0200780c */ /* 0x000fe40003f04270 */
[----:B----4-:R-:W-:-:S04]  /*64d0*/  SHF.R.U32.HI R0, RZ, UR4, R0 ;  /* 0x00000004ff007c19 */ /* 0x010fc80008011600 */
[----:B------:R-:W-:-:S05]  /*64e0*/  LOP3.LUT R0, R0, R7, RZ, 0x30, !PT ;  /* 0x0000000700007212 */ /* 0x000fca00078e30ff */
[----:B--2---:R-:W-:Y:S02]  /*64f0*/  IMAD R8, R0, 0x8, R29 ;  /* 0x0000000800087824 */ /* 0x004fe400078e021d */
[----:B------:R-:W-:-:S04]  /*6500*/  IMAD.MOV.U32 R0, RZ, RZ, -0x1 ;  /* 0xffffffffff007424 */ /* 0x000fc800078e00ff */
[----:B------:R-:W2:Y:S01]  /*6510*/  LDS.64 R8, [R8+0x6c00] ;  /* 0x006c000008087984 */ /* 0x000ea20000000a00 */
[----:B------:R-:W-:-:S04]  /*6520*/  SEL R5, R0, 0x80000000, P0 ;  /* 0x8000000000057807 */ /* 0x000fc80000000000 */
[----:B------:R-:W-:Y:S02]  /*6530*/  LOP3.LUT R5, R5, R2, RZ, 0x3c, !PT ;  /* 0x0000000205057212 */ /* 0x000fe400078e3cff */
[----:B--2---:R-:W-:-:S05]  /*6540*/  IADD3 R6, P1, PT, R8, R3, RZ ;  /* 0x0000000308067210 */ /* 0x004fca0007f3e0ff */
[----:B------:R-:W-:Y:S01]  /*6550*/  IMAD.X R9, RZ, RZ, R9, P1 ;  /* 0x000000ffff097224 */ /* 0x000fe200008e0609 */
[----:B-----5:R-:W-:-:S04]  /*6560*/  LEA R10, P1, R6, UR8, 0x2 ;  /* 0x00000008060a7c11 */ /* 0x020fc8000f8210ff */
[----:B------:R-:W-:-:S05]  /*6570*/  LEA.HI.X R11, R6, UR9, R9, 0x2, P1 ;  /* 0x00000009060b7c11 */ /* 0x000fca00088f1409 */
[----:B------:R-:W-:Y:S01]  /*6580*/  STG.E desc[UR6][R10.64], R5 ;  /* 0x000000050a007986 */ /* 0x000fe2000c101906 */
[----:B------:R-:W-:-:S03]  /*6590*/  NOP ;  /* 0x0000000000007918 */ /* 0x000fc60000000000 */
[----:B------:R-:W2:Y:S02]  /*65a0*/  LDS R2, [R4+0x600] ;  /* 0x0006000004027984 */ /* 0x000ea40000000800 */
[----:B--2---:R-:W-:-:S04]  /*65b0*/  ISETP.NE.AND P0, PT, R2, 0x7fffffff, PT ;  /* 0x7fffffff0200780c */ /* 0x004fc80003f05270 */
[C---:B------:R-:W-:Y:S02]  /*65c0*/  SEL R6, R2.reuse, 0x80000000, P0 ;  /* 0x8000000002067807 */ /* 0x040fe40000000000 */
[----:B------:R-:W-:Y:S02]  /*65d0*/  ISETP.GT.AND P0, PT, R2, -0x1, PT ;  /* 0xffffffff0200780c */ /* 0x000fe40003f04270 */
[----:B------:R-:W-:Y:S02]  /*65e0*/  SHF.R.U32.HI R6, RZ, UR4, R6 ;  /* 0x00000004ff067c19 */ /* 0x000fe40008011606 */
[----:B------:R-:W-:Y:S02]  /*65f0*/  SEL R5, R0, 0x80000000, P0 ;  /* 0x8000000000057807 */ /* 0x000fe40000000000 */
[----:B------:R-:W-:Y:S02]  /*6600*/  LOP3.LUT R6, R6, R7, RZ, 0x30, !PT ;  /* 0x0000000706067212 */ /* 0x000fe400078e30ff */
[----:B------:R-:W-:-:S03]  /*6610*/  LOP3.LUT R5, R5, R2, RZ, 0x3c, !PT ;  /* 0x0000000205057212 */ /* 0x000fc600078e3cff */
[----:B------:R-:W-:-:S05]  /*6620*/  IMAD R6, R6, 0x8, R29 ;  /* 0x0000000806067824 */ /* 0x000fca00078e021d */
[----:B------:R-:W2:Y:S02]  /*6630*/  LDS.64 R8, [R6+0x6c00] ;  /* 0x006c000006087984 */ /* 0x000ea40000000a00 */
[----:B--2---:R-:W-:-:S05]  /*6640*/  IADD3 R8, P1, PT, R8, R3, RZ ;  /* 0x0000000308087210 */ /* 0x004fca0007f3e0ff */
[----:B------:R-:W-:Y:S01]  /*6650*/  IMAD.X R9, RZ, RZ, R9, P1 ;  /* 0x000000ffff097224 */ /* 0x000fe200008e0609 */
[----:B------:R-:W-:-:S04]  /*6660*/  LEA R10, P1, R8, UR8, 0x2 ;  /* 0x00000008080a7c11 */ /* 0x000fc8000f8210ff */
        /* <DEDUP_REMOVED lines=251> */
[----:B------:R-:W-:-:S06]  /*7620*/  IMAD R6, R2, 0x8, R29 ;  /* 0x0000000802067824 */ /* 0x000fcc00078e021d */
[----:B------:R-:W2:Y:S02]  /*7630*/  LDS.64 R6, [R6+0x6c00] ;  /* 0x006c000006067984 */ /* 0x000ea40000000a00 */
[----:B--2---:R-:W-:-:S05]  /*7640*/  IADD3 R3, P1, PT, R6, R3, RZ ;  /* 0x0000000306037210 */ /* 0x004fca0007f3e0ff */
[----:B------:R-:W-:Y:S01]  /*7650*/  IMAD.X R8, RZ, RZ, R7, P1 ;  /* 0x000000ffff087224 */ /* 0x000fe200008e0607 */
[----:B------:R-:W-:-:S04]  /*7660*/  LEA R2, P1, R3, UR8, 0x2 ;  /* 0x0000000803027c11 */ /* 0x000fc8000f8210ff */
[----:B------:R-:W-:-:S05]  /*7670*/  LEA.HI.X R3, R3, UR9, R8, 0x2, P1 ;  /* 0x0000000903037c11 */ /* 0x000fca00088f1408 */
[----:B------:R-:W-:Y:S01]  /*7680*/  STG.E desc[UR6][R2.64+0x6600], R5 ;  /* 0x0066000502007986 */ /* 0x000fe2000c101906 */
[----:B------:R-:W-:Y:S01]  /*7690*/  NOP ;  /* 0x0000000000007918 */ /* 0x000fe20000000000 */
[----:B------:R-:W-:Y:S05]  /*76a0*/  EXIT ;  /* 0x000000000000794d */ /* 0x000fea0003800000 */
.L_x_74:
[----:B------:R-:W-:Y:S01]  /*76b0*/  IMAD R27, R27, -0x1b00, R13 ;  /* 0xffffe5001b1b7824 */ /* 0x000fe200078e020d */
[----:B------:R-:W-:Y:S01]  /*76c0*/  BSSY.RECONVERGENT B0, `(.L_x_75) ;  /* 0x0000020000007945 */ /* 0x000fe20003800200 */
[C---:B------:R-:W-:Y:S02]  /*76d0*/  VIADD R0, R3.reuse, 0x180 ;  /* 0x0000018003007836 */ /* 0x040fe40000000000 */
[C---:B------:R-:W-:Y:S01]  /*76e0*/  VIADD R6, R3.reuse, 0x300 ;  /* 0x0000030003067836 */ /* 0x040fe20000000000 */
[CC--:B------:R-:W-:Y:S01]  /*76f0*/  ISETP.GE.AND P4, PT, R3.reuse, R27.reuse, PT ;  /* 0x0000001b0300720c */ /* 0x0c0fe20003f86270 */
[C---:B--2---:R-:W-:Y:S01]  /*7700*/  VIADD R8, R3.reuse, 0x480 ;  /* 0x0000048003087836 */ /* 0x044fe20000000000 */
[-C--:B------:R-:W-:Y:S01]  /*7710*/  ISETP.GE.AND P0, PT, R0, R27.reuse, PT ;  /* 0x0000001b0000720c */ /* 0x080fe20003f06270 */
[C---:B------:R-:W-:Y:S01]  /*7720*/  VIADD R0, R3.reuse, 0x600 ;  /* 0x0000060003007836 */ /* 0x040fe20000000000 */
[-C--:B------:R-:W-:Y:S01]  /*7730*/  ISETP.GE.AND P1, PT, R6, R27.reuse, PT ;  /* 0x0000001b0600720c */ /* 0x080fe20003f26270 */
[C---:B------:R-:W-:Y:S01]  /*7740*/  VIADD R6, R3.reuse, 0x780 ;  /* 0x0000078003067836 */ /* 0x040fe20000000000 */
[-C--:B------:R-:W-:Y:S01]  /*7750*/  ISETP.GE.AND P2, PT, R8, R27.reuse, PT ;  /* 0x0000001b0800720c */ /* 0x080fe20003f46270 */
[----:B------:R-:W-:Y:S01]  /*7760*/  VIADD R10, R3, 0x900 ;  /* 0x00000900030a7836 */ /* 0x000fe20000000000 */
[----:B------:R-:W-:-:S02]  /*7770*/  ISETP.GE.AND P3, PT, R0, R27, PT ;  /* 0x0000001b0000720c */ /* 0x000fc40003f66270 */
[----:B------:R-:W-:-:S03]  /*7780*/  ISETP.GE.AND P5, PT, R6, R27, PT ;  /* 0x0000001b0600720c */ /* 0x000fc60003fa6270 */
[----:B------:R-:W-:Y:S10]  /*7790*/  @P4 BRA `(.L_x_76) ;  /* 0x0000000000484947 */ /* 0x000ff40003800000 */
[----:B------:R-:W2:Y:S01]  /*77a0*/  LDS R0, [R4] ;  /* 0x0000000004007984 */ /* 0x000ea20000000800 */
[----:B------:R-:W3:Y:S01]  /*77b0*/  LDCU UR4, c[0x0][0x3c4] ;  /* 0x00007880ff0477ac */ /* 0x000ee20008000800 */
[----:B--2---:R-:W-:-:S04]  /*77c0*/  ISETP.NE.AND P4, PT, R0, 0x7fffffff, PT ;  /* 0x7fffffff0000780c */ /* 0x004fc80003f85270 */
[C---:B------:R-:W-:Y:S02]  /*77d0*/  SEL R5, R0.reuse, 0x80000000, P4 ;  /* 0x8000000000057807 */ /* 0x040fe40002000000 */
[----:B------:R-:W-:Y:S02]  /*77e0*/  ISETP.GT.AND P4, PT, R0, -0x1, PT ;  /* 0xffffffff0000780c */ /* 0x000fe40003f84270 */
[----:B---3--:R-:W-:Y:S01]  /*77f0*/  SHF.R.U32.HI R6, RZ, UR4, R5 ;  /* 0x00000004ff067c19 */ /* 0x008fe20008011605 */
[----:B------:R-:W2:Y:S01]  /*7800*/  LDCU.64 UR4, c[0x0][0x3a0] ;  /* 0x00007400ff0477ac */ /* 0x000ea20008000a00 */
[----:B------:R-:W-:Y:S02]  /*7810*/  IMAD.MOV.U32 R5, RZ, RZ, -0x1 ;  /* 0xffffffffff057424 */ /* 0x000fe400078e00ff */
[----:B------:R-:W-:-:S03]  /*7820*/  LOP3.LUT R6, R6, R7, RZ, 0x30, !PT ;  /* 0x0000000706067212 */ /* 0x000fc600078e30ff */
[----:B------:R-:W-:Y:S02]  /*7830*/  SEL R5, R5, 0x80000000, P4 ;  /* 0x8000000005057807 */ /* 0x000fe40002000000 */
[----:B------:R-:W-:Y:S02]  /*7840*/  IMAD R6, R6, 0x8, R29 ;  /* 0x0000000806067824 */ /* 0x000fe400078e021d */
[----:B------:R-:W-:-:S03]  /*7850*/  LOP3.LUT R5, R5, R0, RZ, 0x3c, !PT ;  /* 0x0000000005057212 */ /* 0x000fc600078e3cff */
[----:B------:R-:W3:Y:S02]  /*7860*/  LDS.64 R8, [R6+0x6c00] ;  /* 0x006c000006087984 */ /* 0x000ee40000000a00 */
[----:B---3--:R-:W-:-:S04]  /*7870*/  IADD3 R11, P6, PT, R8, R3, RZ ;  /* 0x00000003080b7210 */ /* 0x008fc80007fde0ff */
[----:B--2---:R-:W-:Y:S01]  /*7880*/  LEA R8, P4, R11, UR4, 0x2 ;  /* 0x000000040b087c11 */ /* 0x004fe2000f8810ff */
[----:B------:R-:W-:-:S05]  /*7890*/  IMAD.X R12, RZ, RZ, R9, P6 ;  /* 0x000000ffff0c7224 */ /* 0x000fca00030e0609 */
[----:B------:R-:W-:-:S05]  /*78a0*/  LEA.HI.X R9, R11, UR5, R12, 0x2, P4 ;  /* 0x000000050b097c11 */ /* 0x000fca000a0f140c */
[----:B------:R2:W-:Y:S02]  /*78b0*/  STG.E desc[UR6][R8.64], R5 ;  /* 0x0000000508007986 */ /* 0x0005e4000c101906 */
.L_x_76:
[----:B------:R-:W-:Y:S05]  /*78c0*/  BSYNC.RECONVERGENT B0 ;  /* 0x0000000000007941 */ /* 0x000fea0003800200 */
.L_x_75:
[----:B------:R-:W-:Y:S01]  /*78d0*/  NOP ;  /* 0x0000000000007918 */ /* 0x000fe20000000000 */
[----:B------:R-:W-:Y:S01]  /*78e0*/  BSSY.RECONVERGENT B0, `(.L_x_77) ;  /* 0x0000016000007945 */ /* 0x000fe20003800200 */
[----:B------:R-:W-:Y:S01]  /*78f0*/  ISETP.GE.AND P4, PT, R10, R27, PT ;  /* 0x0000001b0a00720c */ /* 0x000fe20003f86270 */
[----:B------:R-:W-:Y:S02]  /*7900*/  VIADD R10, R3, 0xa80 ;  /* 0x00000a80030a7836 */ /* 0x000fe40000000000 */
[----:B------:R-:W-:Y:S10]  /*7910*/  @P0 BRA `(.L_x_78) ;  /* 0x0000000000480947 */ /* 0x000ff40003800000 */
[----:B------:R-:W3:Y:S01]  /*7920*/  LDS R0, [R4+0x600] ;  /* 0x0006000004007984 */ /* 0x000ee20000000800 */
[----:B------:R-:W4:Y:S01]  /*7930*/  LDCU UR4, c[0x0][0x3c4] ;  /* 0x00007880ff0477ac */ /* 0x000f220008000800 */
[----:B---3--:R-:W-:-:S04]  /*7940*/  ISETP.NE.AND P0, PT, R0, 0x7fffffff, PT ;  /* 0x7fffffff0000780c */ /* 0x008fc80003f05270 */
[C---:B--2---:R-:W-:Y:S02]  /*7950*/  SEL R5, R0.reuse, 0x80000000, P0 ;  /* 0x8000000000057807 */ /* 0x044fe40000000000 */
[----:B------:R-:W-:Y:S02]  /*7960*/  ISETP.GT.AND P0, PT, R0, -0x1, PT ;  /* 0xffffffff0000780c */ /* 0x000fe40003f04270 */
[----:B----4-:R-:W-:Y:S01]  /*7970*/  SHF.R.U32.HI R6, RZ, UR4, R5 ;  /* 0x00000004ff067c19 */ /* 0x010fe20008011605 */
        /* <DEDUP_REMOVED lines=12> */
.L_x_78:
[----:B------:R-:W-:Y:S05]  /*7a40*/  BSYNC.RECONVERGENT B0 ;  /* 0x0000000000007941 */ /* 0x000fea0003800200 */
.L_x_77:
[----:B------:R-:W-:Y:S01]  /*7a50*/  NOP ;  /* 0x0000000000007918 */ /* 0x000fe20000000000 */
[----:B------:R-:W-:Y:S01]  /*7a60*/  BSSY.RECONVERGENT B0, `(.L_x_79) ;  /* 0x0000016000007945 */ /* 0x000fe20003800200 */
[----:B------:R-:W-:Y:S02]  /*7a70*/  ISETP.GE.AND P0, PT, R10, R27, PT ;  /* 0x0000001b0a00720c */ /* 0x000fe40003f06270 */
[----:B------:R-:W-:Y:S01]  /*7a80*/  LOP3.LUT R10, R3, 0xc00, RZ, 0xfc, !PT ;  /* 0x00000c00030a7812 */ /* 0x000fe200078efcff */
[----:B------:R-:W-:Y:S10]  /*7a90*/  @P1 BRA `(.L_x_80) ;  /* 0x0000000000481947 */ /* 0x000ff40003800000 */
[----:B------:R-:W4:Y:S01]  /*7aa0*/  LDS R0, [R4+0xc00] ;  /* 0x000c000004007984 */ /* 0x000f220000000800 */
[----:B------:R-:W5:Y:S01]  /*7ab0*/  LDCU UR4, c[0x0][0x3c4] ;  /* 0x00007880ff0477ac */ /* 0x000f620008000800 */
[----:B----4-:R-:W-:-:S04]  /*7ac0*/  ISETP.NE.AND P1, PT, R0, 0x7fffffff, PT ;  /* 0x7fffffff0000780c */ /* 0x010fc80003f25270 */
[C---:B--23--:R-:W-:Y:S02]  /*7ad0*/  SEL R5, R0.reuse, 0x80000000, P1 ;  /* 0x8000000000057807 */ /* 0x04cfe40000800000 */
[----:B------:R-:W-:Y:S02]  /*7ae0*/  ISETP.GT.AND P1, PT, R0, -0x1, PT ;  /* 0xffffffff0000780c */ /* 0x000fe40003f24270 */
[----:B-----5:R-:W-:Y:S01]  /*7af0*/  SHF.R.U32.HI R6, RZ, UR4, R5 ;  /* 0x00000004ff067c19 */ /* 0x020fe20008011605 */
        /* <DEDUP_REMOVED lines=12> */
.L_x_80:
[----:B------:R-:W-:Y:S05]  /*7bc0*/  BSYNC.RECONVERGENT B0 ;  /* 0x0000000000007941 */ /* 0x000fea0003800200 */
.L_x_79:
[----:B------:R-:W-:Y:S01]  /*7bd0*/  NOP ;  /* 0x0000000000007918 */ /* 0x000fe20000000000 */
[----:B------:R-:W-:Y:S01]  /*7be0*/  BSSY.RECONVERGENT B0, `(.L_x_81) ;  /* 0x0000016000007945 */ /* 0x000fe20003800200 */
[----:B------:R-:W-:Y:S01]  /*7bf0*/  ISETP.GE.AND P1, PT, R10, R27, PT ;  /* 0x0000001b0a00720c */ /* 0x000fe20003f26270 */
[----:B------:R-:W-:Y:S02]  /*7c00*/  VIADD R10, R3, 0xd80 ;  /* 0x00000d80030a7836 */ /* 0x000fe40000000000 */
[----:B------:R-:W-:Y:S10]  /*7c10*/  @P2 BRA `(.L_x_82) ;  /* 0x0000000000482947 */ /* 0x000ff40003800000 */
[----:B------:R-:W5:Y:S01]  /*7c20*/  LDS R0, [R4+0x1200] ;  /* 0x0012000004007984 */ /* 0x000f620000000800 */
[----:B------:R-:W0:Y:S01]  /*7c30*/  LDCU UR4, c[0x0][0x3c4] ;  /* 0x00007880ff0477ac */ /* 0x000e220008000800 */
[----:B-----5:R-:W-:-:S04]  /*7c40*/  ISETP.NE.AND P2, PT, R0, 0x7fffffff, PT ;  /* 0x7fffffff0000780c */ /* 0x020fc80003f45270 */
[C---:B--234-:R-:W-:Y:S02]  /*7c50*/  SEL R5, R0.reuse, 0x80000000, P2 ;  /* 0x8000000000057807 */ /* 0x05cfe40001000000 */
[----:B------:R-:W-:Y:S02]  /*7c60*/  ISETP.GT.AND P2, PT, R0, -0x1, PT ;  /* 0xffffffff0000780c */ /* 0x000fe40003f44270 */
[----:B0-----:R-:W-:Y:S01]  /*7c70*/  SHF.R.U32.HI R6, RZ, UR4, R5 ;  /* 0x00000004ff067c19 */ /* 0x001fe20008011605 */
[----:B------:R-:W0:Y:S01]  /*7c80*/  LDCU.64 UR4, c[0x0][0x3a0] ;  /* 0x00007400ff0477ac */ /* 0x000e220008000a00 */
[----:B------:R-:W-:Y:S02]  /*7c90*/  IMAD.MOV.U32 R5, RZ, RZ, -0x1 ;  /* 0xffffffffff057424 */ /* 0x000fe400078e00ff */
[----:B------:R-:W-:-:S03]  /*7ca0*/  LOP3.LUT R6, R6, R7, RZ, 0x30, !PT ;  /* 0x0000000706067212 */ /* 0x000fc600078e30ff */
[----:B------:R-:W-:Y:S02]  /*7cb0*/  SEL R5, R5, 0x80000000, P2 ;  /* 0x8000000005057807 */ /* 0x000fe40001000000 */
[----:B------:R-:W-:Y:S02]  /*7cc0*/  IMAD R6, R6, 0x8, R29 ;  /* 0x0000000806067824 */ /* 0x000fe400078e021d */
[----:B------:R-:W-:-:S03]  /*7cd0*/  LOP3.LUT R5, R5, R0, RZ, 0x3c, !PT ;  /* 0x0000000005057212 */ /* 0x000fc600078e3cff */
[----:B------:R-:W2:Y:S02]  /*7ce0*/  LDS.64 R8, [R6+0x6c00] ;  /* 0x006c000006087984 */ /* 0x000ea40000000a00 */
[----:B--2---:R-:W-:-:S04]  /*7cf0*/  IADD3 R11, P6, PT, R8, R3, RZ ;  /* 0x00000003080b7210 */ /* 0x004fc80007fde0ff */
[----:B0-----:R-:W-:Y:S01]  /*7d00*/  LEA R8, P2, R11, UR4, 0x2 ;  /* 0x000000040b087c11 */ /* 0x001fe2000f8410ff */
[----:B------:R-:W-:-:S05]  /*7d10*/  IMAD.X R12, RZ, RZ, R9, P6 ;  /* 0x000000ffff0c7224 */ /* 0x000fca00030e0609 */
[----:B------:R-:W-:-:S05]  /*7d20*/  LEA.HI.X R9, R11, UR5, R12, 0x2, P2 ;  /* 0x000000050b097c11 */ /* 0x000fca00090f140c */
[----:B------:R0:W-:Y:S02]  /*7d30*/  STG.E desc[UR6][R8.64+0x1200], R5 ;  /* 0x0012000508007986 */ /* 0x0001e4000c101906 */
.L_x_82:
[----:B------:R-:W-:Y:S05]  /*7d40*/  BSYNC.RECONVERGENT B0 ;  /* 0x0000000000007941 */ /* 0x000fea0003800200 */
.L_x_81:
[----:B------:R-:W-:Y:S01]  /*7d50*/  NOP ;  /* 0x0000000000007918 */ /* 0x000fe20000000000 */
[----:B------:R-:W-:Y:S01]  /*7d60*/  BSSY.RECONVERGENT B0, `(.L_x_83) ;  /* 0x0000016000007945 */ /* 0x000fe20003800200 */
[----:B------:R-:W-:Y:S01]  /*7d70*/  ISETP.GE.AND P2, PT, R10, R27, PT ;  /* 0x0000001b0a00720c */ /* 0x000fe20003f46270 */
[----:B------:R-:W-:Y:S02]  /*7d80*/  VIADD R10, R3, 0xf00 ;  /* 0x00000f00030a7836 */ /* 0x000fe40000000000 */
[----:B------:R-:W-:Y:S10]  /*7d90*/  @P3 BRA `(.L_x_84) ;  /* 0x0000000000483947 */ /* 0x000ff40003800000 */
[----:B------:R-:W5:Y:S01]  /*7da0*/  LDS R0, [R4+0x1800] ;  /* 0x0018000004007984 */ /* 0x000f620000000800 */
[----:B------:R-:W1:Y:S01]  /*7db0*/  LDCU UR4, c[0x0][0x3c4] ;  /* 0x00007880ff0477ac */ /* 0x000e620008000800 */
[----:B-----5:R-:W-:-:S04]  /*7dc0*/  ISETP.NE.AND P3, PT, R0, 0x7fffffff, PT ;  /* 0x7fffffff0000780c */ /* 0x020fc80003f65270 */
[C---:B0-234-:R-:W-:Y:S02]  /*7dd0*/  SEL R5, R0.reuse, 0x80000000, P3 ;  /* 0x8000000000057807 */ /* 0x05dfe40001800000 */
[----:B------:R-:W-:Y:S02]  /*7de0*/  ISETP.GT.AND P3, PT, R0, -0x1, PT ;  /* 0xffffffff0000780c */ /* 0x000fe40003f64270 */
[----:B-1----:R-:W-:Y:S01]  /*7df0*/  SHF.R.U32.HI R6, RZ, UR4, R5 ;  /* 0x00000004ff067c19 */ /* 0x002fe20008011605 */
[----:B------:R-:W0:Y:S01]  /*7e00*/  LDCU.64 UR4, c[0x0][0x3a0] ;  /* 0x00007400ff0477ac */ /* 0x000e220008000a00 */
[----:B------:R-:W-:Y:S02]  /*7e10*/  IMAD.MOV.U32 R5, RZ, RZ, -0x1 ;  /* 0xffffffffff057424 */ /* 0x000fe400078e00ff */
[----:B------:R-:W-:-:S03]  /*7e20*/  LOP3.LUT R6, R6, R7, RZ, 0x30, !PT ;  /* 0x0000000706067212 */ /* 0x000fc600078e30ff */
[----:B------:R-:W-:Y:S02]  /*7e30*/  SEL R5, R5, 0x80000000, P3 ;  /* 0x8000000005057807 */ /* 0x000fe40001800000 */
[----:B------:R-:W-:Y:S02]  /*7e40*/  IMAD R6, R6, 0x8, R29 ;  /* 0x0000000806067824 */ /* 0x000fe400078e021d */
[----:B------:R-:W-:-:S03]  /*7e50*/  LOP3.LUT R5, R5, R0, RZ, 0x3c, !PT ;  /* 0x0000000005057212 */ /* 0x000fc600078e3cff */
[----:B------:R-:W1:Y:S02]  /*7e60*/  LDS.64 R8, [R6+0x6c00] ;  /* 0x006c000006087984 */ /* 0x000e640000000a00 */
[----:B-1----:R-:W-:-:S04]  /*7e70*/  IADD3 R11, P6, PT, R8, R3, RZ ;  /* 0x00000003080b7210 */ /* 0x002fc80007fde0ff */
[----:B0-----:R-:W-:Y:S01]  /*7e80*/  LEA R8, P3, R11, UR4, 0x2 ;  /* 0x000000040b087c11 */ /* 0x001fe2000f8610ff */
[----:B------:R-:W-:-:S05]  /*7e90*/  IMAD.X R12, RZ, RZ, R9, P6 ;  /* 0x000000ffff0c7224 */ /* 0x000fca00030e0609 */
[----:B------:R-:W-:-:S05]  /*7ea0*/  LEA.HI.X R9, R11, UR5, R12, 0x2, P3 ;  /* 0x000000050b097c11 */ /* 0x000fca00098f140c */
[----:B------:R0:W-:Y:S02]  /*7eb0*/  STG.E desc[UR6][R8.64+0x1800], R5 ;  /* 0x0018000508007986 */ /* 0x0001e4000c101906 */
.L_x_84:
[----:B------:R-:W-:Y:S05]  /*7ec0*/  BSYNC.RECONVERGENT B0 ;  /* 0x0000000000007941 */ /* 0x000fea0003800200 */
.L_x_83:
        /* <DEDUP_REMOVED lines=23> */
.L_x_86:
[----:B------:R-:W-:Y:S05]  /*8040*/  BSYNC.RECONVERGENT B0 ;  /* 0x0000000000007941 */ /* 0x000fea0003800200 */
.L_x_85:
        /* <DEDUP_REMOVED lines=23> */
.L_x_88:
[----:B------:R-:W-:Y:S05]  /*81c0*/  BSYNC.RECONVERGENT B0 ;  /* 0x0000000000007941 */ /* 0x000fea0003800200 */
.L_x_87:
        /* <DEDUP_REMOVED lines=23> */
.L_x_90:
[----:B------:R-:W-:Y:S05]  /*8340*/  BSYNC.RECONVERGENT B0 ;  /* 0x0000000000007941 */ /* 0x000fea0003800200 */
.L_x_89:
        /* <DEDUP_REMOVED lines=23> */
.L_x_92:
[----:B------:R-:W-:Y:S05]  /*84c0*/  BSYNC.RECONVERGENT B0 ;  /* 0x0000000000007941 */ /* 0x000fea0003800200 */
.L_x_91:
        /* <DEDUP_REMOVED lines=23> */
.L_x_94:
[----:B------:R-:W-:Y:S05]  /*8640*/  BSYNC.RECONVERGENT B0 ;  /* 0x0000000000007941 */ /* 0x000fea0003800200 */
.L_x_93:
[----:B------:R-:W-:Y:S01]  /*8650*/  NOP ;  /* 0x0000000000007918 */ /* 0x000fe20000000000 */
[----:B------:R-:W-:Y:S01]  /*8660*/  BSSY.RECONVERGENT B0, `(.L_x_95) ;  /* 0x0000016000007945 */ /* 0x000fe20003800200 */
[----:B------:R-:W-:Y:S02]  /*8670*/  ISETP.GE.AND P2, PT, R10, R27, PT ;  /* 0x0000001b0a00720c */ /* 0x000fe40003f46270 */
[----:B------:R-:W-:Y:S01]  /*8680*/  LOP3.LUT R10, R3, 0x1800, RZ, 0xfc, !PT ;  /* 0x00001800030a7812 */ /* 0x000fe200078efcff */
        /* <DEDUP_REMOVED lines=19> */
.L_x_96:
[----:B------:R-:W-:Y:S05]  /*87c0*/  BSYNC.RECONVERGENT B0 ;  /* 0x0000000000007941 */ /* 0x000fea0003800200 */
.L_x_95:
[----:B------:R-:W-:Y:S01]  /*87d0*/  NOP ;  /* 0x0000000000007918 */ /* 0x000fe20000000000 */
[----:B------:R-:W-:Y:S01]  /*87e0*/  BSSY.RECONVERGENT B0, `(.L_x_97) ;  /* 0x0000015000007945 */ /* 0x000fe20003800200 */
[----:B------:R-:W-:-:S03]  /*87f0*/  ISETP.GE.AND P3, PT, R10, R27, PT ;  /* 0x0000001b0a00720c */ /* 0x000fc60003f66270 */
        /* <DEDUP_REMOVED lines=19> */
.L_x_98:
[----:B------:R-:W-:Y:S05]  /*8930*/  BSYNC.RECONVERGENT B0 ;  /* 0x0000000000007941 */ /* 0x000fea0003800200 */
.L_x_97:
[----:B------:R-:W-:Y:S01]  /*8940*/  NOP ;  /* 0x0000000000007918 */ /* 0x000fe20000000000 */
[----:B------:R-:W-:Y:S04]  /*8950*/  BSSY.RECONVERGENT B0, `(.L_x_99) ;  /* 0x0000014000007945 */ /* 0x000fe80003800200 */
[----:B------:R-:W-:Y:S05]  /*8960*/  @P4 BRA `(.L_x_100) ;  /* 0x0000000000484947 */ /* 0x000fea0003800000 */
        /* <DEDUP_REMOVED lines=13> */
[----:B-1----:R-:W-:-:S05]  /*8a40*/  IADD3 R10, P5, PT, R8, R3, RZ ;  /* 0x00000003080a7210 */ /* 0x002fca0007fbe0ff */
[----:B------:R-:W-:Y:S01]  /*8a50*/  IMAD.X R9, RZ, RZ, R9, P5 ;  /* 0x000000ffff097224 */ /* 0x000fe200028e0609 */
[----:B0-----:R-:W-:-:S04]  /*8a60*/  LEA R8, P5, R10, UR4, 0x2 ;  /* 0x000000040a087c11 */ /* 0x001fc8000f8a10ff */
[----:B------:R-:W-:-:S05]  /*8a70*/  LEA.HI.X R9, R10, UR5, R9, 0x2, P5 ;  /* 0x000000050a097c11 */ /* 0x000fca000a8f1409 */
[----:B------:R0:W-:Y:S04]  /*8a80*/  STG.E desc[UR6][R8.64+0x4800], R5 ;  /* 0x0048000508007986 */ /* 0x0001e8000c101906 */
.L_x_100:
[----:B------:R-:W-:Y:S05]  /*8a90*/  BSYNC.RECONVERGENT B0 ;  /* 0x0000000000007941 */ /* 0x000fea0003800200 */
.L_x_99:
        /* <DEDUP_REMOVED lines=21> */
.L_x_102:
[----:B------:R-:W-:Y:S05]  /*8bf0*/  BSYNC.RECONVERGENT B0 ;  /* 0x0000000000007941 */ /* 0x000fea0003800200 */
.L_x_101:
        /* <DEDUP_REMOVED lines=21> */
.L_x_104:
[----:B------:R-:W-:Y:S05]  /*8d50*/  BSYNC.RECONVERGENT B0 ;  /* 0x0000000000007941 */ /* 0x000fea0003800200 */
.L_x_103:
        /* <DEDUP_REMOVED lines=21> */
.L_x_106:
[----:B------:R-:W-:Y:S05]  /*8eb0*/  BSYNC.RECONVERGENT B0 ;  /* 0x0000000000007941 */ /* 0x000fea0003800200 */
.L_x_105:
        /* <DEDUP_REMOVED lines=21> */
.L_x_108:
[----:B------:R-:W-:Y:S05]  /*9010*/  BSYNC.RECONVERGENT B0 ;  /* 0x0000000000007941 */ /* 0x000fea0003800200 */
.L_x_107:
[----:B------:R-:W-:Y:S01]  /*9020*/  NOP ;  /* 0x0000000000007918 */ /* 0x000fe20000000000 */
[----:B------:R-:W5:Y:S01]  /*9030*/  LDS R4, [R4+0x6600] ;  /* 0x0066000004047984 */ /* 0x000f620000000800 */
[----:B------:R-:W1:Y:S01]  /*9040*/  LDCU UR4, c[0x0][0x3c4] ;  /* 0x00007880ff0477ac */ /* 0x000e620008000800 */
[----:B------:R-:W-:Y:S01]  /*9050*/  BSSY.RECONVERGENT B0, `(.L_x_109) ;  /* 0x0000014000007945 */ /* 0x000fe20003800200 */
[----:B-----5:R-:W-:-:S04]  /*9060*/  ISETP.NE.AND P0, PT, R4, 0x7fffffff, PT ;  /* 0x7fffffff0400780c */ /* 0x020fc80003f05270 */
[----:B------:R-:W-:-:S04]  /*9070*/  SEL R0, R4, 0x80000000, P0 ;  /* 0x8000000004007807 */ /* 0x000fc80000000000 */
[----:B-1----:R-:W-:-:S04]  /*9080*/  SHF.R.U32.HI R0, RZ, UR4, R0 ;  /* 0x00000004ff007c19 */ /* 0x002fc80008011600 */
[----:B------:R-:W-:-:S05]  /*9090*/  LOP3.LUT R0, R0, R7, RZ, 0x30, !PT ;  /* 0x0000000700007212 */ /* 0x000fca00078e30ff */
[----:B------:R-:W-:Y:S02]  /*90a0*/  IMAD R6, R0, 0x8, R29 ;  /* 0x0000000800067824 */ /* 0x000fe400078e021d */
[----:B------:R-:W-:-:S04]  /*90b0*/  VIADD R0, R3, 0x1980 ;  /* 0x0000198003007836 */ /* 0x000fc80000000000 */
[----:B------:R-:W1:Y:S01]  /*90c0*/  LDS.64 R6, [R6+0x6c00] ;  /* 0x006c000006067984 */ /* 0x000e620000000a00 */
[----:B------:R-:W-:Y:S02]  /*90d0*/  ISETP.GE.AND P0, PT, R0, R27, PT ;  /* 0x0000001b0000720c */ /* 0x000fe40003f06270 */
[----:B-1----:R-:W-:-:S05]  /*90e0*/  IADD3 R3, P1, PT, R6, R3, RZ ;  /* 0x0000000306037210 */ /* 0x002fca0007f3e0ff */
[----:B------:R-:W-:-:S06]  /*90f0*/  IMAD.X R0, RZ, RZ, R7, P1 ;  /* 0x000000ffff007224 */ /* 0x000fcc00008e0607 */
[----:B------:R-:W-:Y:S05]  /*9100*/  @P0 BRA `(.L_x_110) ;  /* 0x0000000000200947 */ /* 0x000fea0003800000 */
[----:B------:R-:W1:Y:S01]  /*9110*/  LDCU.64 UR4, c[0x0][0x3a0] ;  /* 0x00007400ff0477ac */ /* 0x000e620008000a00 */
[----:B0-234-:R-:W-:Y:S01]  /*9120*/  IMAD.MOV.U32 R5, RZ, RZ, -0x1 ;  /* 0xffffffffff057424 */ /* 0x01dfe200078e00ff */
[----:B------:R-:W-:-:S04]  /*9130*/  ISETP.GT.AND P0, PT, R4, -0x1, PT ;  /* 0xffffffff0400780c */ /* 0x000fc80003f04270 */
[----:B------:R-:W-:-:S04]  /*9140*/  SEL R5, R5, 0x80000000, P0 ;  /* 0x8000000005057807 */ /* 0x000fc80000000000 */
[----:B------:R-:W-:Y:S02]  /*9150*/  LOP3.LUT R5, R5, R4, RZ, 0x3c, !PT ;  /* 0x0000000405057212 */ /* 0x000fe400078e3cff */
[----:B-1----:R-:W-:-:S04]  /*9160*/  LEA R2, P1, R3, UR4, 0x2 ;  /* 0x0000000403027c11 */ /* 0x002fc8000f8210ff */
[----:B------:R-:W-:-:S05]  /*9170*/  LEA.HI.X R3, R3, UR5, R0, 0x2, P1 ;  /* 0x0000000503037c11 */ /* 0x000fca00088f1400 */
[----:B------:R1:W-:Y:S04]  /*9180*/  STG.E desc[UR6][R2.64+0x6600], R5 ;  /* 0x0066000502007986 */ /* 0x0003e8000c101906 */
.L_x_110:
[----:B------:R-:W-:Y:S05]  /*9190*/  BSYNC.RECONVERGENT B0 ;  /* 0x0000000000007941 */ /* 0x000fea0003800200 */
.L_x_109:
[----:B------:R-:W-:Y:S01]  /*91a0*/  NOP ;  /* 0x0000000000007918 */ /* 0x000fe20000000000 */
[----:B------:R-:W-:Y:S05]  /*91b0*/  EXIT ;  /* 0x000000000000794d */ /* 0x000fea0003800000 */
.L_x_26:
[----:B------:R-:W-:Y:S02]  /*91c0*/  IMAD.MOV.U32 R49, RZ, RZ, R41 ;  /* 0x000000ffff317224 */ /* 0x000fe400078e0029 */
[----:B------:R-:W-:Y:S02]  /*91d0*/  IMAD.MOV.U32 R48, RZ, RZ, 0x1 ;  /* 0x00000001ff307424 */ /* 0x000fe400078e00ff */
[----:B------:R-:W-:Y:S02]  /*91e0*/  IMAD.MOV.U32 R51, RZ, RZ, RZ ;  /* 0x000000ffff337224 */ /* 0x000fe400078e00ff */
[----:B------:R-:W-:-:S07]  /*91f0*/  IMAD.MOV.U32 R46, RZ, RZ, -0x1 ;  /* 0xffffffffff2e7424 */ /* 0x000fce00078e00ff */
[----:B------:R-:W-:Y:S05]  /*9200*/  WARPSYNC.COLLECTIVE R46, `(.L_x_111) ;  /* 0x000000002e087348 */ /* 0x000fea0003c00000 */
[----:B------:R0:W1:Y:S02]  /*9210*/  SHFL.UP P0, R44, R49, R48, R51 ;  /* 0x04000030312c7389 */ /* 0x0000640000000033 */
[----:B01----:R-:W-:Y:S05]  /*9220*/  ENDCOLLECTIVE ;  /* 0x000000000000791b */ /* 0x003fea0003800000 */
.L_x_111:
[----:B------:R-:W-:Y:S02]  /*9230*/  IMAD.MOV.U32 R48, RZ, RZ, 0x2 ;  /* 0x00000002ff307424 */ /* 0x000fe400078e00ff */
[----:B------:R-:W-:-:S04]  /*9240*/  IMAD.MOV.U32 R40, RZ, RZ, R44 ;  /* 0x000000ffff287224 */ /* 0x000fc800078e002c */
[----:B------:R-:W-:-:S04]  /*9250*/  @P0 IMAD.IADD R40, R41, 0x1, R40 ;  /* 0x0000000129280824 */ /* 0x000fc800078e0228 */
[----:B------:R-:W-:-:S07]  /*9260*/  IMAD.MOV.U32 R49, RZ, RZ, R40 ;  /* 0x000000ffff317224 */ /* 0x000fce00078e0028 */
[----:B------:R-:W-:Y:S05]  /*9270*/  WARPSYNC.COLLECTIVE R46, `(.L_x_112) ;  /* 0x000000002e087348 */ /* 0x000fea0003c00000 */
[----:B------:R0:W1:Y:S02]  /*9280*/  SHFL.UP P0, R44, R49, R48, R51 ;  /* 0x04000030312c7389 */ /* 0x0000640000000033 */
[----:B01----:R-:W-:Y:S05]  /*9290*/  ENDCOLLECTIVE ;  /* 0x000000000000791b */ /* 0x003fea0003800000 */
.L_x_112:
[----:B------:R-:W-:Y:S02]  /*92a0*/  IMAD.MOV.U32 R48, RZ, RZ, 0x4 ;  /* 0x00000004ff307424 */ /* 0x000fe400078e00ff */
[----:B------:R-:W-:-:S04]  /*92b0*/  IMAD.MOV.U32 R43, RZ, RZ, R44 ;  /* 0x000000ffff2b7224 */ /* 0x000fc800078e002c */
[----:B------:R-:W-:-:S04]  /*92c0*/  @P0 IMAD.IADD R43, R40, 0x1, R43 ;  /* 0x00000001282b0824 */ /* 0x000fc800078e022b */
[----:B------:R-:W-:-:S07]  /*92d0*/  IMAD.MOV.U32 R49, RZ, RZ, R43 ;  /* 0x000000ffff317224 */ /* 0x000fce00078e002b */
[----:B------:R-:W-:Y:S05]  /*92e0*/  WARPSYNC.COLLECTIVE R46, `(.L_x_113) ;  /* 0x000000002e087348 */ /* 0x000fea0003c00000 */
[----:B------:R0:W1:Y:S02]  /*92f0*/  SHFL.UP P0, R44, R49, R48, R51 ;  /* 0x04000030312c7389 */ /* 0x0000640000000033 */
[----:B01----:R-:W-:Y:S05]  /*9300*/  ENDCOLLECTIVE ;  /* 0x000000000000791b */ /* 0x003fea0003800000 */
.L_x_113:
[----:B------:R-:W-:Y:S02]  /*9310*/  IMAD.MOV.U32 R48, RZ, RZ, 0x8 ;  /* 0x00000008ff307424 */ /* 0x000fe400078e00ff */
[----:B------:R-:W-:-:S04]  /*9320*/  IMAD.MOV.U32 R42, RZ, RZ, R44 ;  /* 0x000000ffff2a7224 */ /* 0x000fc800078e002c */
[----:B------:R-:W-:-:S04]  /*9330*/  @P0 IMAD.IADD R42, R43, 0x1, R42 ;  /* 0x000000012b2a0824 */ /* 0x000fc800078e022a */
[----:B------:R-:W-:-:S07]  /*9340*/  IMAD.MOV.U32 R49, RZ, RZ, R42 ;  /* 0x000000ffff317224 */ /* 0x000fce00078e002a */
[----:B------:R-:W-:Y:S05]  /*9350*/  WARPSYNC.COLLECTIVE R46, `(.L_x_114) ;  /* 0x000000002e087348 */ /* 0x000fea0003c00000 */
[----:B------:R0:W1:Y:S02]  /*9360*/  SHFL.UP P0, R44, R49, R48, R51 ;  /* 0x04000030312c7389 */ /* 0x0000640000000033 */
[----:B01----:R-:W-:Y:S05]  /*9370*/  ENDCOLLECTIVE ;  /* 0x000000000000791b */ /* 0x003fea0003800000 */
.L_x_114:
[----:B------:R-:W-:Y:S02]  /*9380*/  IMAD.MOV.U32 R48, RZ, RZ, 0x10 ;  /* 0x00000010ff307424 */ /* 0x000fe400078e00ff */
[----:B------:R-:W-:-:S04]  /*9390*/  IMAD.MOV.U32 R47, RZ, RZ, R44 ;  /* 0x000000ffff2f7224 */ /* 0x000fc800078e002c */
[----:B------:R-:W-:-:S04]  /*93a0*/  @P0 IMAD.IADD R47, R42, 0x1, R47 ;  /* 0x000000012a2f0824 */ /* 0x000fc800078e022f */
[----:B------:R-:W-:-:S07]  /*93b0*/  IMAD.MOV.U32 R49, RZ, RZ, R47 ;  /* 0x000000ffff317224 */ /* 0x000fce00078e002f */
[----:B------:R-:W-:Y:S05]  /*93c0*/  WARPSYNC.COLLECTIVE R46, `(.L_x_115) ;  /* 0x000000002e087348 */ /* 0x000fea0003c00000 */
[----:B------:R0:W1:Y:S02]  /*93d0*/  SHFL.UP P0, R44, R49, R48, R51 ;  /* 0x04000030312c7389 */ /* 0x0000640000000033 */
[----:B01----:R-:W-:Y:S05]  /*93e0*/  ENDCOLLECTIVE ;  /* 0x000000000000791b */ /* 0x003fea0003800000 */
.L_x_115:
[----:B------:R-:W-:Y:S05]  /*93f0*/  BRA `(.L_x_116) ;  /* 0xffffff9400b87947 */ /* 0x000fea000383ffff */
.L_x_117:
[----:B------:R-:W-:-:S00]  /*9400*/  BRA `(.L_x_117) ;  /* 0xfffffffc00fc7947 */ /* 0x000fc0000383ffff */
[----:B------:R-:W-:-:S00]  /*9410*/  NOP ;  /* 0x0000000000007918 */ /* 0x000fc00000000000 */
        /* <DEDUP_REMOVED lines=14> */
.L_x_500:


//--------------------- .text._ZN3cub18CUB_300001_SM_10006detail10radix_sort33DeviceRadixSortExclusiveSumKernelINS1_5radix10policy_hubIfNS0_8NullTypeEyE10Policy1000EyEEvPT0_ --------------------------
	.section	.text._ZN3cub18CUB_300001_SM_10006detail10radix_sort33DeviceRadixSortExclusiveSumKernelINS1_5radix10policy_hubIfNS0_8NullTypeEyE10Policy1000EyEEvPT0_,"ax",@progbits
	.align	128
        .global         _ZN3cub18CUB_300001_SM_10006detail10radix_sort33DeviceRadixSortExclusiveSumKernelINS1_5radix10policy_hubIfNS0_8NullTypeEyE10Policy1000EyEEvPT0_
        .type           _ZN3cub18CUB_300001_SM_10006detail10radix_sort33DeviceRadixSortExclusiveSumKernelINS1_5radix10policy_hubIfNS0_8NullTypeEyE10Policy1000EyEEvPT0_,@function
        .size           _ZN3cub18CUB_300001_SM_10006detail10radix_sort33DeviceRadixSortExclusiveSumKernelINS1_5radix10policy_hubIfNS0_8NullTypeEyE10Policy1000EyEEvPT0_,(.L_x_501 - _ZN3cub18CUB_300001_SM_10006detail10radix_sort33DeviceRadixSortExclusiveSumKernelINS1_5radix10policy_hubIfNS0_8NullTypeEyE10Policy1000EyEEvPT0_)
        .other          _ZN3cub18CUB_300001_SM_10006detail10radix_sort33DeviceRadixSortExclusiveSumKernelINS1_5radix10policy_hubIfNS0_8NullTypeEyE10Policy1000EyEEvPT0_,@"STO_CUDA_ENTRY STV_DEFAULT"
_ZN3cub18CUB_300001_SM_10006detail10radix_sort33DeviceRadixSortExclusiveSumKernelINS1_5radix10policy_hubIfNS0_8NullTypeEyE10Policy1000EyEEvPT0_:
.text._ZN3cub18CUB_300001_SM_10006detail10radix_sort33DeviceRadixSortExclusiveSumKernelINS1_5radix10policy_hubIfNS0_8NullTypeEyE10Policy1000EyEEvPT0_:
[----:B------:R-:W-:Y:S01]  /*0000*/  LDC R1, c[0x0][0x37c] ;  /* 0x0000df00ff017b82 */ /* 0x000fe20000000800 */
[----:B------:R-:W0:Y:S07]  /*0010*/  S2R R18, SR_TID.X ;  /* 0x0000000000127919 */ /* 0x000e2e0000002100 */
[----:B------:R-:W1:Y:S01]  /*0020*/  LDC.64 R16, c[0x0][0x380] ;  /* 0x0000e000ff107b82 */ /* 0x000e620000000a00 */
[----:B------:R-:W2:Y:S01]  /*0030*/  LDCU.64 UR4, c[0x0][0x358] ;  /* 0x00006b00ff0477ac */ /* 0x000ea20008000a00 */
[----:B------:R-:W3:Y:S01]  /*0040*/  S2R R5, SR_CTAID.X ;  /* 0x0000000000057919 */ /* 0x000ee20000002500 */
[----:B0-----:R-:W-:Y:S01]  /*0050*/  ISETP.GT.U32.AND P1, PT, R18, 0xff, PT ;  /* 0x000000ff1200780c */ /* 0x001fe20003f24070 */
[----:B---3--:R-:W-:-:S04]  /*0060*/  IMAD R5, R5, 0x100, R18 ;  /* 0x0000010005057824 */ /* 0x008fc800078e0212 */
[----:B-1----:R-:W-:-:S08]  /*0070*/  IMAD.WIDE R16, R5, 0x8, R16 ;  /* 0x0000000805107825 */ /* 0x002fd000078e0210 */
[----:B--2---:R-:W2:Y:S01]  /*0080*/  @!P1 LDG.E.64 R2, desc[UR4][R16.64] ;  /* 0x0000000410029981 */ /* 0x004ea2000c1e1b00 */
[----:B------:R-:W-:Y:S02]  /*0090*/  MOV R0, 0x400 ;  /* 0x0000040000007802 */ /* 0x000fe40000000f00 */
[C---:B------:R-:W-:Y:S01]  /*00a0*/  ISETP.GT.U32.AND P0, PT, R18.reuse, 0x1f, PT ;  /* 0x0000001f1200780c */ /* 0x040fe20003f04070 */
[----:B------:R-:W0:Y:S02]  /*00b0*/  S2R R5, SR_CgaCtaId ;  /* 0x0000000000057919 */ /* 0x000e240000008800 */
[----:B0-----:R-:W-:Y:S02]  /*00c0*/  LEA R5, R5, R0, 0x18 ;  /* 0x0000000005057211 */ /* 0x001fe400078ec0ff */
[----:B------:R-:W-:-:S05]  /*00d0*/  LEA.HI R0, R18, R18, RZ, 0x1d ;  /* 0x0000001212007211 */ /* 0x000fca00078fe8ff */
[----:B------:R-:W-:-:S05]  /*00e0*/  IMAD R0, R0, 0x8, R5 ;  /* 0x0000000800007824 */ /* 0x000fca00078e0205 */
[----:B--2---:R0:W-:Y:S01]  /*00f0*/  STS.64 [R0+0x10], R2 ;  /* 0x0000100200007388 */ /* 0x0041e20000000a00 */
[----:B------:R-:W-:Y:S06]  /*0100*/  BAR.SYNC.DEFER_BLOCKING 0x0 ;  /* 0x0000000000007b1d */ /* 0x000fec0000010000 */
[----:B------:R-:W-:Y:S05]  /*0110*/  @P0 BRA `(.L_x_118) ;  /* 0x0000000400240947 */ /* 0x000fea0003800000 */
[----:B------:R-:W-:Y:S01]  /*0120*/  IMAD R18, R18, 0x48, R5 ;  /* 0x0000004812127824 */ /* 0x000fe200078e0205 */
[----:B------:R-:W-:-:S04]  /*0130*/  UMOV UR6, 0xffffffff ;  /* 0xffffffff00067882 */ /* 0x000fc80000000000 */
[----:B------:R-:W-:Y:S04]  /*0140*/  LDS.64 R14, [R18+0x10] ;  /* 0x00001000120e7984 */ /* 0x000fe80000000a00 */
[----:B------:R-:W-:Y:S04]  /*0150*/  LDS.64 R12, [R18+0x18] ;  /* 0x00001800120c7984 */ /* 0x000fe80000000a00 */
[----:B------:R-:W1:Y:S04]  /*0160*/  LDS.64 R10, [R18+0x20] ;  /* 0x00002000120a7984 */ /* 0x000e680000000a00 */
[----:B------:R-:W-:Y:S04]  /*0170*/  LDS.64 R8, [R18+0x28] ;  /* 0x0000280012087984 */ /* 0x000fe80000000a00 */
[----:B------:R-:W2:Y:S04]  /*0180*/  LDS.64 R6, [R18+0x30] ;  /* 0x0000300012067984 */ /* 0x000ea80000000a00 */
[----:B------:R-:W-:Y:S04]  /*0190*/  LDS.64 R4, [R18+0x38] ;  /* 0x0000380012047984 */ /* 0x000fe80000000a00 */
[----:B0-----:R-:W0:Y:S04]  /*01a0*/  LDS.64 R2, [R18+0x40] ;  /* 0x0000400012027984 */ /* 0x001e280000000a00 */
[----:B------:R-:W3:Y:S01]  /*01b0*/  LDS.64 R20, [R18+0x48] ;  /* 0x0000480012147984 */ /* 0x000ee20000000a00 */
[----:B-1----:R-:W-:-:S04]  /*01c0*/  IADD3 R19, P3, P4, R10, R12, R14 ;  /* 0x0000000c0a137210 */ /* 0x002fc80007c7e00e */
[----:B------:R-:W-:Y:S02]  /*01d0*/  IADD3.X R23, PT, PT, R11, R13, R15, P3, P4 ;  /* 0x0000000d0b177210 */ /* 0x000fe40001fe840f */
[----:B--2---:R-:W-:-:S04]  /*01e0*/  IADD3 R19, P0, P2, R6, R19, R8 ;  /* 0x0000001306137210 */ /* 0x004fc80007a1e008 */
[----:B------:R-:W-:Y:S02]  /*01f0*/  IADD3.X R23, PT, PT, R7, R23, R9, P0, P2 ;  /* 0x0000001707177210 */ /* 0x000fe400007e4409 */
[----:B0-----:R-:W-:-:S04]  /*0200*/  IADD3 R19, P3, P4, R2, R19, R4 ;  /* 0x0000001302137210 */ /* 0x001fc80007c7e004 */
[----:B---3--:R-:W-:Y:S02]  /*0210*/  IADD3 R20, P0, PT, R20, R19, RZ ;  /* 0x0000001314147210 */ /* 0x008fe40007f1e0ff */
[----:B------:R-:W-:-:S05]  /*0220*/  IADD3.X R19, PT, PT, R3, R23, R5, P3, P4 ;  /* 0x0000001703137210 */ /* 0x000fca0001fe8405 */
[----:B------:R-:W-:Y:S01]  /*0230*/  IMAD.X R19, R21, 0x1, R19, P0 ;  /* 0x0000000115137824 */ /* 0x000fe200000e0613 */
[----:B------:R-:W-:Y:S06]  /*0240*/  BRA.DIV UR6, `(.L_x_119) ;  /* 0x0000000206f07947 */ /* 0x000fec000b800000 */
[----:B------:R-:W0:Y:S04]  /*0250*/  SHFL.UP PT, R27, R20, 0x1, RZ ;  /* 0x04200000141b7989 */ /* 0x000e2800000e00ff */
[----:B------:R-:W1:Y:S01]  /*0260*/  SHFL.UP P0, R25, R19, 0x1, RZ ;  /* 0x0420000013197989 */ /* 0x000e6200000000ff */
[----:B0-----:R-:W-:-:S04]  /*0270*/  IADD3 R22, P2, PT, R27, R20, RZ ;  /* 0x000000141b167210 */ /* 0x001fc80007f5e0ff */
[----:B-1----:R-:W-:Y:S01]  /*0280*/  SEL R27, R22, R27, P0 ;  /* 0x0000001b161b7207 */ /* 0x002fe20000000000 */
[----:B------:R-:W-:-:S04]  /*0290*/  IMAD.X R26, R25, 0x1, R19, P2 ;  /* 0x00000001191a7824 */ /* 0x000fc800010e0613 */
[----:B------:R-:W0:Y:S01]  /*02a0*/  SHFL.UP PT, R28, R27, 0x2, RZ ;  /* 0x044000001b1c7989 */ /* 0x000e2200000e00ff */
[----:B------:R-:W-:-:S05]  /*02b0*/  SEL R26, R26, R25, P0 ;  /* 0x000000191a1a7207 */ /* 0x000fca0000000000 */
[----:B------:R-:W1:Y:S01]  /*02c0*/  SHFL.UP P0, R25, R26, 0x2, RZ ;  /* 0x044000001a197989 */ /* 0x000e6200000000ff */
[----:B0-----:R-:W-:-:S05]  /*02d0*/  IADD3 R21, P2, PT, R28, R27, RZ ;  /* 0x0000001b1c157210 */ /* 0x001fca0007f5e0ff */
[----:B-1----:R-:W-:Y:S01]  /*02e0*/  IMAD.X R22, R25, 0x1, R26, P2 ;  /* 0x0000000119167824 */ /* 0x002fe200010e061a */
[----:B------:R-:W-:-:S04]  /*02f0*/  SEL R28, R21, R28, P0 ;  /* 0x0000001c151c7207 */ /* 0x000fc80000000000 */
[----:B------:R-:W-:Y:S01]  /*0300*/  SEL R29, R22, R25, P0 ;  /* 0x00000019161d7207 */ /* 0x000fe20000000000 */
        /* <DEDUP_REMOVED lines=12> */
[----:B------:R0:W1:Y:S04]  /*03d0*/  SHFL.UP PT, R28, R27, 0x10, RZ ;  /* 0x060000001b1c7989 */ /* 0x00006800000e00ff */
[----:B------:R0:W2:Y:S02]  /*03e0*/  SHFL.UP P0, R25, R26, 0x10, RZ ;  /* 0x060000001a197989 */ /* 0x0000a400000000ff */
.L_x_130:
[----:B-1----:R-:W-:-:S04]  /*03f0*/  IADD3 R21, P2, PT, R28, R27, RZ ;  /* 0x0000001b1c157210 */ /* 0x002fc80007f5e0ff */
[----:B--2---:R-:W-:Y:S01]  /*0400*/  SEL R21, R21, R28, P0 ;  /* 0x0000001c15157207 */ /* 0x004fe20000000000 */
[----:B------:R-:W-:-:S05]  /*0410*/  IMAD.X R22, R25, 0x1, R26, P2 ;  /* 0x0000000119167824 */ /* 0x000fca00010e061a */
[----:B------:R-:W-:Y:S02]  /*0420*/  SEL R22, R22, R25, P0 ;  /* 0x0000001916167207 */ /* 0x000fe40000000000 */
[----:B------:R-:W-:-:S05]  /*0430*/  IADD3 R20, P0, PT, R21, -R20, RZ ;  /* 0x8000001415147210 */ /* 0x000fca0007f1e0ff */
[----:B------:R-:W-:Y:S01]  /*0440*/  IMAD.X R21, R22, 0x1, ~R19, P0 ;  /* 0x0000000116157824 */ /* 0x000fe200000e0e13 */
[----:B------:R-:W-:-:S04]  /*0450*/  IADD3 R14, P0, PT, R14, R20, RZ ;  /* 0x000000140e0e7210 */ /* 0x000fc80007f1e0ff */
[----:B------:R1:W-:Y:S01]  /*0460*/  STS.64 [R18+0x10], R20 ;  /* 0x0000101412007388 */ /* 0x0003e20000000a00 */
[----:B------:R-:W-:Y:S01]  /*0470*/  IMAD.X R15, R15, 0x1, R21, P0 ;  /* 0x000000010f0f7824 */ /* 0x000fe200000e0615 */
        /* <DEDUP_REMOVED lines=17> */
[----:B------:R-:W-:-:S05]  /*0590*/  IMAD.X R3, R3, 0x1, R5, P0 ;  /* 0x0000000103037824 */ /* 0x000fca00000e0605 */
[----:B------:R1:W-:Y:S03]  /*05a0*/  STS.64 [R18+0x48], R2 ;  /* 0x0000480212007388 */ /* 0x0003e60000000a00 */
.L_x_118:
[----:B------:R-:W-:Y:S05]  /*05b0*/  WARPSYNC.ALL ;  /* 0x0000000000007948 */ /* 0x000fea0003800000 */
[----:B------:R-:W-:Y:S06]  /*05c0*/  BAR.SYNC.DEFER_BLOCKING 0x0 ;  /* 0x0000000000007b1d */ /* 0x000fec0000010000 */
[----:B------:R-:W-:Y:S05]  /*05d0*/  @P1 EXIT ;  /* 0x000000000000194d */ /* 0x000fea0003800000 */
[----:B01----:R-:W0:Y:S04]  /*05e0*/  LDS.64 R2, [R0+0x10] ;  /* 0x0000100000027984 */ /* 0x003e280000000a00 */
[----:B0-----:R-:W-:Y:S01]  /*05f0*/  STG.E.64 desc[UR4][R16.64], R2 ;  /* 0x0000000210007986 */ /* 0x001fe2000c101b04 */
[----:B------:R-:W-:Y:S05]  /*0600*/  EXIT ;  /* 0x000000000000794d */ /* 0x000fea0003800000 */
.L_x_119:
[----:B------:R-:W-:Y:S02]  /*0610*/  IMAD.MOV.U32 R24, RZ, RZ, R20 ;  /* 0x000000ffff187224 */ /* 0x000fe400078e0014 */
[----:B------:R-:W-:Y:S02]  /*0620*/  IMAD.MOV.U32 R23, RZ, RZ, 0x1 ;  /* 0x00000001ff177424 */ /* 0x000fe400078e00ff */
[----:B------:R-:W-:Y:S02]  /*0630*/  IMAD.MOV.U32 R22, RZ, RZ, RZ ;  /* 0x000000ffff167224 */ /* 0x000fe400078e00ff */
[----:B------:R-:W-:-:S07]  /*0640*/  IMAD.MOV.U32 R21, RZ, RZ, -0x1 ;  /* 0xffffffffff157424 */ /* 0x000fce00078e00ff */
[----:B------:R-:W-:Y:S05]  /*0650*/  WARPSYNC.COLLECTIVE R21, `(.L_x_120) ;  /* 0x0000000015087348 */ /* 0x000fea0003c00000 */
[----:B------:R0:W1:Y:S02]  /*0660*/  SHFL.UP P0, R25, R24, R23, R22 ;  /* 0x0400001718197389 */ /* 0x0000640000000016 */
[----:B01----:R-:W-:Y:S05]  /*0670*/  ENDCOLLECTIVE ;  /* 0x000000000000791b */ /* 0x003fea0003800000 */
.L_x_120:
[----:B------:R-:W-:Y:S02]  /*0680*/  IMAD.MOV.U32 R24, RZ, RZ, R19 ;  /* 0x000000ffff187224 */ /* 0x000fe400078e0013 */
[----:B------:R-:W-:-:S07]  /*0690*/  IMAD.MOV.U32 R27, RZ, RZ, R25 ;  /* 0x000000ffff1b7224 */ /* 0x000fce00078e0019 */
[----:B------:R-:W-:Y:S05]  /*06a0*/  WARPSYNC.COLLECTIVE R21, `(.L_x_121) ;  /* 0x0000000015087348 */ /* 0x000fea0003c00000 */
[----:B------:R0:W1:Y:S02]  /*06b0*/  SHFL.UP P0, R25, R24, R23, R22 ;  /* 0x0400001718197389 */ /* 0x0000640000000016 */
[----:B01----:R-:W-:Y:S05]  /*06c0*/  ENDCOLLECTIVE ;  /* 0x000000000000791b */ /* 0x003fea0003800000 */
.L_x_121:
[----:B------:R-:W-:Y:S01]  /*06d0*/  IADD3 R26, P2, PT, R27, R20, RZ ;  /* 0x000000141b1a7210 */ /* 0x000fe20007f5e0ff */
[----:B------:R-:W-:-:S03]  /*06e0*/  IMAD.MOV.U32 R23, RZ, RZ, 0x2 ;  /* 0x00000002ff177424 */ /* 0x000fc600078e00ff */
[----:B------:R-:W-:Y:S01]  /*06f0*/  SEL R27, R26, R27, P0 ;  /* 0x0000001b1a1b7207 */ /* 0x000fe20000000000 */
[----:B------:R-:W-:-:S04]  /*0700*/  IMAD.X R26, R25, 0x1, R19, P2 ;  /* 0x00000001191a7824 */ /* 0x000fc800010e0613 */
[----:B------:R-:W-:Y:S01]  /*0710*/  IMAD.MOV.U32 R24, RZ, RZ, R27 ;  /* 0x000000ffff187224 */ /* 0x000fe200078e001b */
[----:B------:R-:W-:-:S07]  /*0720*/  SEL R26, R26, R25, P0 ;  /* 0x000000191a1a7207 */ /* 0x000fce0000000000 */
[----:B------:R-:W-:Y:S05]  /*0730*/  WARPSYNC.COLLECTIVE R21, `(.L_x_122) ;  /* 0x0000000015087348 */ /* 0x000fea0003c00000 */
[----:B------:R0:W1:Y:S02]  /*0740*/  SHFL.UP P0, R25, R24, R23, R22 ;  /* 0x0400001718197389 */ /* 0x0000640000000016 */
[----:B01----:R-:W-:Y:S05]  /*0750*/  ENDCOLLECTIVE ;  /* 0x000000000000791b */ /* 0x003fea0003800000 */
.L_x_122:
[----:B------:R-:W-:Y:S02]  /*0760*/  IMAD.MOV.U32 R24, RZ, RZ, R26 ;  /* 0x000000ffff187224 */ /* 0x000fe400078e001a */
[----:B------:R-:W-:-:S07]  /*0770*/  IMAD.MOV.U32 R28, RZ, RZ, R25 ;  /* 0x000000ffff1c7224 */ /* 0x000fce00078e0019 */
[----:B------:R-:W-:Y:S05]  /*0780*/  WARPSYNC.COLLECTIVE R21, `(.L_x_123) ;  /* 0x0000000015087348 */ /* 0x000fea0003c00000 */
[----:B------:R0:W1:Y:S02]  /*0790*/  SHFL.UP P0, R25, R24, R23, R22 ;  /* 0x0400001718197389 */ /* 0x0000640000000016 */
[----:B01----:R-:W-:Y:S05]  /*07a0*/  ENDCOLLECTIVE ;  /* 0x000000000000791b */ /* 0x003fea0003800000 */
.L_x_123:
        /* <DEDUP_REMOVED lines=9> */
.L_x_124:
[----:B------:R-:W-:Y:S02]  /*0840*/  IMAD.MOV.U32 R24, RZ, RZ, R29 ;  /* 0x000000ffff187224 */ /* 0x000fe400078e001d */
[----:B------:R-:W-:-:S07]  /*0850*/  IMAD.MOV.U32 R27, RZ, RZ, R25 ;  /* 0x000000ffff1b7224 */ /* 0x000fce00078e0019 */
[----:B------:R-:W-:Y:S05]  /*0860*/  WARPSYNC.COLLECTIVE R21, `(.L_x_125) ;  /* 0x0000000015087348 */ /* 0x000fea0003c00000 */
[----:B------:R0:W1:Y:S02]  /*0870*/  SHFL.UP P0, R25, R24, R23, R22 ;  /* 0x0400001718197389 */ /* 0x0000640000000016 */
[----:B01----:R-:W-:Y:S05]  /*0880*/  ENDCOLLECTIVE ;  /* 0x000000000000791b */ /* 0x003fea0003800000 */
.L_x_125:
        /* <DEDUP_REMOVED lines=9> */
.L_x_126:
[----:B------:R-:W-:Y:S02]  /*0920*/  IMAD.MOV.U32 R24, RZ, RZ, R29 ;  /* 0x000000ffff187224 */ /* 0x000fe400078e001d */
[----:B------:R-:W-:-:S07]  /*0930*/  IMAD.MOV.U32 R27, RZ, RZ, R25 ;  /* 0x000000ffff1b7224 */ /* 0x000fce00078e0019 */
[----:B------:R-:W-:Y:S05]  /*0940*/  WARPSYNC.COLLECTIVE R21, `(.L_x_127) ;  /* 0x0000000015087348 */ /* 0x000fea0003c00000 */
[----:B------:R0:W1:Y:S02]  /*0950*/  SHFL.UP P0, R25, R24, R23, R22 ;  /* 0x0400001718197389 */ /* 0x0000640000000016 */
[----:B01----:R-:W-:Y:S05]  /*0960*/  ENDCOLLECTIVE ;  /* 0x000000000000791b */ /* 0x003fea0003800000 */
.L_x_127:
        /* <DEDUP_REMOVED lines=9> */
.L_x_128:
[----:B------:R-:W-:Y:S02]  /*0a00*/  IMAD.MOV.U32 R24, RZ, RZ, R26 ;  /* 0x000000ffff187224 */ /* 0x000fe400078e001a */
[----:B------:R-:W-:-:S07]  /*0a10*/  IMAD.MOV.U32 R28, RZ, RZ, R25 ;  /* 0x000000ffff1c7224 */ /* 0x000fce00078e0019 */
[----:B------:R-:W-:Y:S05]  /*0a20*/  WARPSYNC.COLLECTIVE R21, `(.L_x_129) ;  /* 0x0000000015087348 */ /* 0x000fea0003c00000 */
[----:B------:R0:W1:Y:S02]  /*0a30*/  SHFL.UP P0, R25, R24, R23, R22 ;  /* 0x0400001718197389 */ /* 0x0000640000000016 */
[----:B01----:R-:W-:Y:S05]  /*0a40*/  ENDCOLLECTIVE ;  /* 0x000000000000791b */ /* 0x003fea0003800000 */
.L_x_129:
[----:B------:R-:W-:Y:S05]  /*0a50*/  BRA `(.L_x_130) ;  /* 0xfffffff800647947 */ /* 0x000fea000383ffff */
.L_x_131:
        /* <DEDUP_REMOVED lines=10> */
.L_x_501:


//--------------------- .text._ZN3cub18CUB_300001_SM_10006detail10radix_sort30DeviceRadixSortHistogramKernelINS1_5radix10policy_hubIfNS0_8NullTypeEyE10Policy1000ELNS0_9SortOrderE0EfyNS1_21identity_decomposer_tEEEvPT2_PKT1_SB_iiT3_ --------------------------
	.section	.text._ZN3cub18CUB_300001_SM_10006detail10radix_sort30DeviceRadixSortHistogramKernelINS1_5radix10policy_hubIfNS0_8NullTypeEyE10Policy1000ELNS0_9SortOrderE0EfyNS1_21identity_decomposer_tEEEvPT2_PKT1_SB_iiT3_,"ax",@progbits
	.align	128
        .global         _ZN3cub18CUB_300001_SM_10006detail10radix_sort30DeviceRadixSortHistogramKernelINS1_5radix10policy_hubIfNS0_8NullTypeEyE10Policy1000ELNS0_9SortOrderE0EfyNS1_21identity_decomposer_tEEEvPT2_PKT1_SB_iiT3_
        .type           _ZN3cub18CUB_300001_SM_10006detail10radix_sort30DeviceRadixSortHistogramKernelINS1_5radix10policy_hubIfNS0_8NullTypeEyE10Policy1000ELNS0_9SortOrderE0EfyNS1_21identity_decomposer_tEEEvPT2_PKT1_SB_iiT3_,@function
        .size           _ZN3cub18CUB_300001_SM_10006detail10radix_sort30DeviceRadixSortHistogramKernelINS1_5radix10policy_hubIfNS0_8NullTypeEyE10Policy1000ELNS0_9SortOrderE0EfyNS1_21identity_decomposer_tEEEvPT2_PKT1_SB_iiT3_,(.L_x_502 - _ZN3cub18CUB_300001_SM_10006detail10radix_sort30DeviceRadixSortHistogramKernelINS1_5radix10policy_hubIfNS0_8NullTypeEyE10Policy1000ELNS0_9SortOrderE0EfyNS1_21identity_decomposer_tEEEvPT2_PKT1_SB_iiT3_)
        .other          _ZN3cub18CUB_300001_SM_10006detail10radix_sort30DeviceRadixSortHistogramKernelINS1_5radix10policy_hubIfNS0_8NullTypeEyE10Policy1000ELNS0_9SortOrderE0EfyNS1_21identity_decomposer_tEEEvPT2_PKT1_SB_iiT3_,@"STO_CUDA_ENTRY STV_DEFAULT"
_ZN3cub18CUB_300001_SM_10006detail10radix_sort30DeviceRadixSortHistogramKernelINS1_5radix10policy_hubIfNS0_8NullTypeEyE10Policy1000ELNS0_9SortOrderE0EfyNS1_21identity_decomposer_tEEEvPT2_PKT1_SB_iiT3_:
.text._ZN3cub18CUB_300001_SM_10006detail10radix_sort30DeviceRadixSortHistogramKernelINS1_5radix10policy_hubIfNS0_8NullTypeEyE10Policy1000ELNS0_9SortOrderE0EfyNS1_21identity_decomposer_tEEEvPT2_PKT1_SB_iiT3_:
[----:B------:R-:W-:Y:S01]  /*0000*/  LDC R1, c[0x0][0x37c] ;  /* 0x0000df00ff017b82 */ /* 0x000fe20000000800 */
[----:B------:R-:W0:Y:S02]  /*0010*/  LDCU.64 UR6, c[0x0][0x390] ;  /* 0x00007200ff0677ac */ /* 0x000e240008000a00 */
[----:B0-----:R-:W-:-:S04]  /*0020*/  ISETP.NE.U32.AND P0, PT, RZ, UR6, PT ;  /* 0x00000006ff007c0c */ /* 0x001fc8000bf05070 */
[----:B------:R-:W-:-:S13]  /*0030*/  ISETP.NE.AND.EX P0, PT, RZ, UR7, PT, P0 ;  /* 0x00000007ff007c0c */ /* 0x000fda000bf05300 */
[----:B------:R-:W-:Y:S05]  /*0040*/  @!P0 EXIT ;  /* 0x000000000000894d */ /* 0x000fea0003800000 */
[----:B------:R-:W-:Y:S01]  /*0050*/  UIADD3 UR11, UP0, UPT, UR6, -0x1, URZ ;  /* 0xffffffff060b7890 */ /* 0x000fe2000ff1e0ff */
[----:B------:R-:W0:Y:S01]  /*0060*/  S2R R0, SR_TID.X ;  /* 0x0000000000007919 */ /* 0x000e220000002100 */
[----:B------:R-:W1:Y:S01]  /*0070*/  LDCU.64 UR4, c[0x0][0x398] ;  /* 0x00007300ff0477ac */ /* 0x000e620008000a00 */
[----:B------:R-:W2:Y:S01]  /*0080*/  S2UR UR8, SR_CTAID.X ;  /* 0x00000000000879c3 */ /* 0x000ea20000002500 */
[----:B------:R-:W-:Y:S01]  /*0090*/  UIADD3.X UR12, UPT, UPT, UR7, -0x1, URZ, UP0, !UPT ;  /* 0xffffffff070c7890 */ /* 0x000fe200087fe4ff */
[----:B------:R-:W3:Y:S03]  /*00a0*/  LDCU.64 UR20, c[0x0][0x358] ;  /* 0x00006b00ff1477ac */ /* 0x000ee60008000a00 */
[----:B------:R-:W-:Y:S01]  /*00b0*/  USHF.R.U64 UR11, UR11, 0x1e, UR12 ;  /* 0x0000001e0b0b7899 */ /* 0x000fe2000800120c */
[----:B------:R-:W4:Y:S03]  /*00c0*/  LDCU UR28, c[0x0][0x370] ;  /* 0x00006e00ff1c77ac */ /* 0x000f260008000800 */
[----:B------:R-:W-:-:S02]  /*00d0*/  UIADD3 UR11, UP0, UPT, UR11, 0x1, URZ ;  /* 0x000000010b0b7890 */ /* 0x000fc4000ff1e0ff */
[----:B-1----:R-:W-:Y:S02]  /*00e0*/  UIADD3 UR4, UPT, UPT, UR5, 0x7, -UR4 ;  /* 0x0000000705047890 */ /* 0x002fe4000fffe804 */
[----:B------:R-:W-:Y:S02]  /*00f0*/  ULEA.HI.X UR12, UR12, URZ, URZ, 0x2, UP0 ;  /* 0x000000ff0c0c7291 */ /* 0x000fe400080f14ff */
[----:B------:R-:W-:Y:S02]  /*0100*/  UISETP.LT.U32.AND UP0, UPT, UR11, UR6, UPT ;  /* 0x000000060b00728c */ /* 0x000fe4000bf01070 */
[----:B------:R-:W-:Y:S02]  /*0110*/  USHF.R.S32.HI UR5, URZ, 0x1f, UR4 ;  /* 0x0000001fff057899 */ /* 0x000fe40008011404 */
[----:B------:R-:W-:Y:S02]  /*0120*/  UISETP.LT.U32.AND.EX UP0, UPT, UR12, UR7, UPT, UP0 ;  /* 0x000000070c00728c */ /* 0x000fe4000bf01100 */
[----:B------:R-:W-:-:S02]  /*0130*/  ULEA.HI UR5, UR5, UR4, URZ, 0x3 ;  /* 0x0000000405057291 */ /* 0x000fc4000f8f18ff */
[----:B------:R-:W-:Y:S01]  /*0140*/  USEL UR11, UR11, UR6, UP0 ;  /* 0x000000060b0b7287 */ /* 0x000fe20008000000 */
[----:B0-----:R-:W-:Y:S01]  /*0150*/  VIADD R20, R0, 0x780 ;  /* 0x0000078000147836 */ /* 0x001fe20000000000 */
[----:B------:R-:W-:Y:S02]  /*0160*/  USEL UR12, UR12, UR7, UP0 ;  /* 0x000000070c0c7287 */ /* 0x000fe40008000000 */
[----:B------:R-:W-:Y:S02]  /*0170*/  UISETP.GE.AND UP0, UPT, UR4, 0x8, UPT ;  /* 0x000000080400788c */ /* 0x000fe4000bf06270 */
[----:B------:R-:W-:Y:S02]  /*0180*/  USHF.R.S32.HI UR5, URZ, 0x3, UR5 ;  /* 0x00000003ff057899 */ /* 0x000fe40008011405 */
[----:B--2---:R-:W-:Y:S02]  /*0190*/  USHF.L.U32 UR8, UR8, 0xb, URZ ;  /* 0x0000000b08087899 */ /* 0x004fe400080006ff */
[----:B------:R-:W-:Y:S01]  /*01a0*/  PLOP3.LUT P0, PT, PT, PT, UP0, 0x80, 0x8 ;  /* 0x000000000008781c */ /* 0x000fe20003f0f008 */
[----:B------:R-:W-:-:S02]  /*01b0*/  UIADD3 UR22, UPT, UPT, UR5, -0x1, URZ ;  /* 0xffffffff05167890 */ /* 0x000fc4000fffe0ff */
[----:B------:R-:W-:Y:S01]  /*01c0*/  ULOP3.LUT UR23, UR5, 0xf, URZ, 0xc0, !UPT ;  /* 0x0000000f05177892 */ /* 0x000fe2000f8ec0ff */
[----:B------:R-:W-:Y:S01]  /*01d0*/  ISETP.GT.U32.OR P0, PT, R0, 0xff, !P0 ;  /* 0x000000ff0000780c */ /* 0x000fe20004704470 */
[----:B------:R-:W-:Y:S02]  /*01e0*/  ULOP3.LUT UR24, UR5, 0x7, URZ, 0xc0, !UPT ;  /* 0x0000000705187892 */ /* 0x000fe4000f8ec0ff */
[----:B------:R-:W-:Y:S01]  /*01f0*/  ULOP3.LUT UR25, UR5, 0x3, URZ, 0xc0, !UPT ;  /* 0x0000000305197892 */ /* 0x000fe2000f8ec0ff */
[----:B------:R-:W-:Y:S01]  /*0200*/  P2R R21, PR, RZ, 0x1 ;  /* 0x00000001ff157803 */ /* 0x000fe20000000000 */
[----:B------:R-:W-:Y:S02]  /*0210*/  ULOP3.LUT UR26, UR5, 0xffffff0, URZ, 0xc0, !UPT ;  /* 0x0ffffff0051a7892 */ /* 0x000fe4000f8ec0ff */
[----:B------:R-:W-:Y:S02]  /*0220*/  ULOP3.LUT UR27, UR5, 0xffffff8, URZ, 0xc0, !UPT ;  /* 0x0ffffff8051b7892 */ /* 0x000fe4000f8ec0ff */
[----:B------:R-:W-:Y:S01]  /*0230*/  ULOP3.LUT UR9, UR5, 0x1, URZ, 0xc0, !UPT ;  /* 0x0000000105097892 */ /* 0x000fe2000f8ec0ff */
[----:B------:R-:W-:Y:S01]  /*0240*/  UMOV UR6, URZ ;  /* 0x000000ff00067c82 */ /* 0x000fe20008000000 */
[----:B---34-:R-:W-:-:S10]  /*0250*/  UMOV UR7, URZ ;  /* 0x000000ff00077c82 */ /* 0x018fd40008000000 */
.L_x_215:
[----:B------:R-:W-:Y:S01]  /*0260*/  ISETP.NE.AND P0, PT, R21, RZ, PT ;  /* 0x000000ff1500720c */ /* 0x000fe20003f05270 */
[----:B------:R-:W-:-:S12]  /*0270*/  BSSY.RECONVERGENT B0, `(.L_x_132) ;  /* 0x0000080000007945 */ /* 0x000fd80003800200 */
[----:B012345:R-:W-:Y:S05]  /*0280*/  @P0 BRA `(.L_x_133) ;  /* 0x0000000400f80947 */ /* 0x03ffea0003800000 */
[----:B------:R-:W0:Y:S01]  /*0290*/  S2UR UR5, SR_CgaCtaId ;  /* 0x00000000000579c3 */ /* 0x000e220000008800 */
[----:B------:R-:W-:Y:S01]  /*02a0*/  IMAD.U32 R2, RZ, RZ, UR22 ;  /* 0x00000016ff027e24 */ /* 0x000fe2000f8e00ff */
[----:B------:R-:W-:-:S04]  /*02b0*/  UMOV UR4, 0x400 ;  /* 0x0000040000047882 */ /* 0x000fc80000000000 */
[----:B------:R-:W-:Y:S01]  /*02c0*/  ISETP.GE.U32.AND P1, PT, R2, 0xf, PT ;  /* 0x0000000f0200780c */ /* 0x000fe20003f26070 */
[----:B------:R-:W-:Y:S01]  /*02d0*/  IMAD.MOV.U32 R2, RZ, RZ, RZ ;  /* 0x000000ffff027224 */ /* 0x000fe200078e00ff */
[----:B0-----:R-:W-:-:S06]  /*02e0*/  ULEA UR4, UR5, UR4, 0x18 ;  /* 0x0000000405047291 */ /* 0x001fcc000f8ec0ff */
[----:B------:R-:W-:-:S05]  /*02f0*/  LEA R5, R0, UR4, 0x2 ;  /* 0x0000000400057c11 */ /* 0x000fca000f8e10ff */
[----:B------:R-:W-:Y:S05]  /*0300*/  @!P1 BRA `(.L_x_134) ;  /* 0x00000000005c9947 */ /* 0x000fea0003800000 */
[----:B------:R-:W-:Y:S01]  /*0310*/  VIADD R2, R5, 0x2000 ;  /* 0x0000200005027836 */ /* 0x000fe20000000000 */
[----:B------:R-:W-:-:S12]  /*0320*/  UIADD3 UR4, UPT, UPT, -UR26, URZ, URZ ;  /* 0x000000ff1a047290 */ /* 0x000fd8000fffe1ff */
.L_x_135:
[----:B------:R-:W-:Y:S01]  /*0330*/  UIADD3 UR4, UPT, UPT, UR4, 0x10, URZ ;  /* 0x0000001004047890 */ /* 0x000fe2000fffe0ff */
[----:B------:R-:W-:Y:S03]  /*0340*/  STS [R2+-0x2000], RZ ;  /* 0xffe000ff02007388 */ /* 0x000fe60000000800 */
[----:B------:R-:W-:Y:S01]  /*0350*/  UISETP.NE.AND UP0, UPT, UR4, URZ, UPT ;  /* 0x000000ff0400728c */ /* 0x000fe2000bf05270 */
        /* <DEDUP_REMOVED lines=16> */
[----:B------:R-:W-:Y:S06]  /*0460*/  BRA.U UP0, `(.L_x_135) ;  /* 0xfffffffd00b07547 */ /* 0x000fec000b83ffff */
[----:B------:R-:W-:-:S07]  /*0470*/  IMAD.U32 R2, RZ, RZ, UR26 ;  /* 0x0000001aff027e24 */ /* 0x000fce000f8e00ff */
.L_x_134:
[----:B------:R-:W-:Y:S01]  /*0480*/  ISETP.NE.AND P0, PT, RZ, UR23, PT ;  /* 0x00000017ff007c0c */ /* 0x000fe2000bf05270 */
[----:B------:R-:W-:Y:S02]  /*0490*/  IMAD.U32 R6, RZ, RZ, UR24 ;  /* 0x00000018ff067e24 */ /* 0x000fe4000f8e00ff */
[----:B------:R-:W-:Y:S02]  /*04a0*/  IMAD.U32 R3, RZ, RZ, UR23 ;  /* 0x00000017ff037e24 */ /* 0x000fe4000f8e00ff */
[----:B------:R-:W-:Y:S02]  /*04b0*/  VIADD R6, R6, 0xffffffff ;  /* 0xffffffff06067836 */ /* 0x000fe40000000000 */
[----:B------:R-:W-:-:S06]  /*04c0*/  VIADD R3, R3, 0xffffffff ;  /* 0xffffffff03037836 */ /* 0x000fcc0000000000 */
[----:B------:R-:W-:Y:S05]  /*04d0*/  @!P0 BRA `(.L_x_136) ;  /* 0x00000000007c8947 */ /* 0x000fea0003800000 */
[----:B------:R-:W-:Y:S01]  /*04e0*/  ISETP.GE.U32.AND P2, PT, R3, 0x7, PT ;  /* 0x000000070300780c */ /* 0x000fe20003f46070 */
[----:B------:R-:W-:-:S12]  /*04f0*/  UISETP.NE.AND UP0, UPT, UR24, URZ, UPT ;  /* 0x000000ff1800728c */ /* 0x000fd8000bf05270 */
[----:B------:R-:W-:Y:S05]  /*0500*/  @!P2 BRA `(.L_x_137) ;  /* 0x000000000028a947 */ /* 0x000fea0003800000 */
        /* <DEDUP_REMOVED lines=10> */
.L_x_137:
[----:B------:R-:W-:Y:S05]  /*05b0*/  BRA.U !UP0, `(.L_x_136) ;  /* 0x0000000108447547 */ /* 0x000fea000b800000 */
[----:B------:R-:W-:Y:S01]  /*05c0*/  ISETP.GE.U32.AND P2, PT, R6, 0x3, PT ;  /* 0x000000030600780c */ /* 0x000fe20003f46070 */
[----:B------:R-:W-:-:S12]  /*05d0*/  UISETP.NE.AND UP0, UPT, UR25, URZ, UPT ;  /* 0x000000ff1900728c */ /* 0x000fd8000bf05270 */
[C---:B0-----:R-:W-:Y:S02]  /*05e0*/  @P2 IMAD R4, R2.reuse, 0x400, R5 ;  /* 0x0000040002042824 */ /* 0x041fe400078e0205 */
[----:B------:R-:W-:-:S03]  /*05f0*/  @P2 VIADD R2, R2, 0x4 ;  /* 0x0000000402022836 */ /* 0x000fc60000000000 */
[----:B------:R1:W-:Y:S04]  /*0600*/  @P2 STS [R4], RZ ;  /* 0x000000ff04002388 */ /* 0x0003e80000000800 */
[----:B------:R1:W-:Y:S04]  /*0610*/  @P2 STS [R4+0x400], RZ ;  /* 0x000400ff04002388 */ /* 0x0003e80000000800 */
[----:B------:R1:W-:Y:S04]  /*0620*/  @P2 STS [R4+0x800], RZ ;  /* 0x000800ff04002388 */ /* 0x0003e80000000800 */
[----:B------:R1:W-:Y:S01]  /*0630*/  @P2 STS [R4+0xc00], RZ ;  /* 0x000c00ff04002388 */ /* 0x0003e20000000800 */
[----:B------:R-:W-:Y:S05]  /*0640*/  BRA.U !UP0, `(.L_x_136) ;  /* 0x0000000108207547 */ /* 0x000fea000b800000 */
[----:B------:R-:W-:Y:S01]  /*0650*/  IMAD R2, R2, 0x400, R5 ;  /* 0x0000040002027824 */ /* 0x000fe200078e0205 */
[----:B------:R-:W-:-:S04]  /*0660*/  UISETP.NE.AND UP0, UPT, UR25, 0x1, UPT ;  /* 0x000000011900788c */ /* 0x000fc8000bf05270 */
[----:B------:R2:W-:Y:S05]  /*0670*/  STS [R2], RZ ;  /* 0x000000ff02007388 */ /* 0x0005ea0000000800 */
[----:B------:R-:W-:Y:S05]  /*0680*/  BRA.U !UP0, `(.L_x_136) ;  /* 0x0000000108107547 */ /* 0x000fea000b800000 */
[----:B------:R-:W-:Y:S01]  /*0690*/  UISETP.NE.AND UP0, UPT, UR25, 0x2, UPT ;  /* 0x000000021900788c */ /* 0x000fe2000bf05270 */
[----:B------:R3:W-:Y:S05]  /*06a0*/  STS [R2+0x400], RZ ;  /* 0x000400ff02007388 */ /* 0x0007ea0000000800 */
[----:B------:R-:W-:-:S13]  /*06b0*/  PLOP3.LUT P2, PT, PT, PT, UP0, 0x80, 0x8 ;  /* 0x000000000008781c */ /* 0x000fda0003f4f008 */
[----:B------:R3:W-:Y:S02]  /*06c0*/  @P2 STS [R2+0x800], RZ ;  /* 0x000800ff02002388 */ /* 0x0007e40000000800 */
.L_x_136:
[----:B------:R-:W-:-:S13]  /*06d0*/  ISETP.GT.U32.AND P2, PT, R0, 0x7f, PT ;  /* 0x0000007f0000780c */ /* 0x000fda0003f44070 */
[----:B------:R-:W-:Y:S05]  /*06e0*/  @P2 BRA `(.L_x_133) ;  /* 0x0000000000e02947 */ /* 0x000fea0003800000 */
[----:B--23--:R-:W-:Y:S01]  /*06f0*/  IMAD.MOV.U32 R2, RZ, RZ, RZ ;  /* 0x000000ffff027224 */ /* 0x00cfe200078e00ff */
[----:B------:R-:W-:Y:S06]  /*0700*/  @!P1 BRA `(.L_x_138) ;  /* 0x0000000000589947 */ /* 0x000fec0003800000 */
[----:B------:R-:W-:-:S07]  /*0710*/  IMAD.MOV.U32 R2, RZ, RZ, RZ ;  /* 0x000000ffff027224 */ /* 0x000fce00078e00ff */
.L_x_139:
[C---:B012---:R-:W-:Y:S02]  /*0720*/  IMAD R4, R2.reuse, 0x400, R5 ;  /* 0x0000040002047824 */ /* 0x047fe400078e0205 */
[----:B------:R-:W-:-:S03]  /*0730*/  VIADD R2, R2, 0x10 ;  /* 0x0000001002027836 */ /* 0x000fc60000000000 */
[----:B------:R2:W-:Y:S02]  /*0740*/  STS [R4+0x200], RZ ;  /* 0x000200ff04007388 */ /* 0x0005e40000000800 */
[----:B------:R-:W-:Y:S02]  /*0750*/  ISETP.NE.AND P1, PT, R2, UR26, PT ;  /* 0x0000001a02007c0c */ /* 0x000fe4000bf25270 */
[----:B------:R2:W-:Y:S04]  /*0760*/  STS [R4+0x600], RZ ;  /* 0x000600ff04007388 */ /* 0x0005e80000000800 */
        /* <DEDUP_REMOVED lines=13> */
[----:B------:R2:W-:Y:S01]  /*0840*/  STS [R4+0x3e00], RZ ;  /* 0x003e00ff04007388 */ /* 0x0005e20000000800 */
[----:B------:R-:W-:Y:S05]  /*0850*/  @P1 BRA `(.L_x_139) ;  /* 0xfffffffc00b01947 */ /* 0x000fea000383ffff */
[----:B------:R-:W-:-:S07]  /*0860*/  IMAD.U32 R2, RZ, RZ, UR26 ;  /* 0x0000001aff027e24 */ /* 0x000fce000f8e00ff */
.L_x_138:
[----:B------:R-:W-:Y:S05]  /*0870*/  @!P0 BRA `(.L_x_133) ;  /* 0x00000000007c8947 */ /* 0x000fea0003800000 */
[----:B------:R-:W-:Y:S01]  /*0880*/  ISETP.GE.U32.AND P0, PT, R3, 0x7, PT ;  /* 0x000000070300780c */ /* 0x000fe20003f06070 */
[----:B------:R-:W-:-:S12]  /*0890*/  UISETP.NE.AND UP0, UPT, UR24, URZ, UPT ;  /* 0x000000ff1800728c */ /* 0x000fd8000bf05270 */
[----:B------:R-:W-:Y:S05]  /*08a0*/  @!P0 BRA `(.L_x_140) ;  /* 0x0000000000288947 */ /* 0x000fea0003800000 */
[C---:B------:R-:W-:Y:S02]  /*08b0*/  IMAD R3, R2.reuse, 0x400, R5 ;  /* 0x0000040002037824 */ /* 0x040fe400078e0205 */
[----:B------:R-:W-:-:S03]  /*08c0*/  VIADD R2, R2, 0x8 ;  /* 0x0000000802027836 */ /* 0x000fc60000000000 */
[----:B------:R3:W-:Y:S04]  /*08d0*/  STS [R3+0x200], RZ ;  /* 0x000200ff03007388 */ /* 0x0007e80000000800 */
[----:B------:R3:W-:Y:S04]  /*08e0*/  STS [R3+0x600], RZ ;  /* 0x000600ff03007388 */ /* 0x0007e80000000800 */
[----:B------:R3:W-:Y:S04]  /*08f0*/  STS [R3+0xa00], RZ ;  /* 0x000a00ff03007388 */ /* 0x0007e80000000800 */
[----:B------:R3:W-:Y:S04]  /*0900*/  STS [R3+0xe00], RZ ;  /* 0x000e00ff03007388 */ /* 0x0007e80000000800 */
[----:B------:R3:W-:Y:S04]  /*0910*/  STS [R3+0x1200], RZ ;  /* 0x001200ff03007388 */ /* 0x0007e80000000800 */
[----:B------:R3:W-:Y:S04]  /*0920*/  STS [R3+0x1600], RZ ;  /* 0x001600ff03007388 */ /* 0x0007e80000000800 */
[----:B------:R3:W-:Y:S04]  /*0930*/  STS [R3+0x1a00], RZ ;  /* 0x001a00ff03007388 */ /* 0x0007e80000000800 */
[----:B------:R3:W-:Y:S02]  /*0940*/  STS [R3+0x1e00], RZ ;  /* 0x001e00ff03007388 */ /* 0x0007e40000000800 */
.L_x_140:
[----:B------:R-:W-:Y:S05]  /*0950*/  BRA.U !UP0, `(.L_x_133) ;  /* 0x0000000108447547 */ /* 0x000fea000b800000 */
[----:B------:R-:W-:Y:S01]  /*0960*/  ISETP.GE.U32.AND P0, PT, R6, 0x3, PT ;  /* 0x000000030600780c */ /* 0x000fe20003f06070 */
[----:B------:R-:W-:-:S12]  /*0970*/  UISETP.NE.AND UP0, UPT, UR25, URZ, UPT ;  /* 0x000000ff1900728c */ /* 0x000fd8000bf05270 */
[C---:B---3--:R-:W-:Y:S02]  /*0980*/  @P0 IMAD R3, R2.reuse, 0x400, R5 ;  /* 0x0000040002030824 */ /* 0x048fe400078e0205 */
[----:B------:R-:W-:-:S03]  /*0990*/  @P0 VIADD R2, R2, 0x4 ;  /* 0x0000000402020836 */ /* 0x000fc60000000000 */
[----:B------:R4:W-:Y:S04]  /*09a0*/  @P0 STS [R3+0x200], RZ ;  /* 0x000200ff03000388 */ /* 0x0009e80000000800 */
[----:B------:R4:W-:Y:S04]  /*09b0*/  @P0 STS [R3+0x600], RZ ;  /* 0x000600ff03000388 */ /* 0x0009e80000000800 */
[----:B------:R4:W-:Y:S04]  /*09c0*/  @P0 STS [R3+0xa00], RZ ;  /* 0x000a00ff03000388 */ /* 0x0009e80000000800 */
[----:B------:R4:W-:Y:S01]  /*09d0*/  @P0 STS [R3+0xe00], RZ ;  /* 0x000e00ff03000388 */ /* 0x0009e20000000800 */
[----:B------:R-:W-:Y:S05]  /*09e0*/  BRA.U !UP0, `(.L_x_133) ;  /* 0x0000000108207547 */ /* 0x000fea000b800000 */
[----:B------:R-:W-:Y:S01]  /*09f0*/  IMAD R2, R2, 0x400, R5 ;  /* 0x0000040002027824 */ /* 0x000fe200078e0205 */
[----:B------:R-:W-:-:S04]  /*0a00*/  UISETP.NE.AND UP0, UPT, UR25, 0x1, UPT ;  /* 0x000000011900788c */ /* 0x000fc8000bf05270 */
[----:B------:R3:W-:Y:S05]  /*0a10*/  STS [R2+0x200], RZ ;  /* 0x000200ff02007388 */ /* 0x0007ea0000000800 */
[----:B------:R-:W-:Y:S05]  /*0a20*/  BRA.U !UP0, `(.L_x_133) ;  /* 0x0000000108107547 */ /* 0x000fea000b800000 */
[----:B------:R-:W-:Y:S01]  /*0a30*/  UISETP.NE.AND UP0, UPT, UR25, 0x2, UPT ;  /* 0x000000021900788c */ /* 0x000fe2000bf05270 */
[----:B------:R0:W-:Y:S05]  /*0a40*/  STS [R2+0x600], RZ ;  /* 0x000600ff02007388 */ /* 0x0001ea0000000800 */
[----:B------:R-:W-:-:S13]  /*0a50*/  PLOP3.LUT P0, PT, PT, PT, UP0, 0x80, 0x8 ;  /* 0x000000000008781c */ /* 0x000fda0003f0f008 */
[----:B------:R0:W-:Y:S02]  /*0a60*/  @P0 STS [R2+0xa00], RZ ;  /* 0x000a00ff02000388 */ /* 0x0001e40000000800 */
.L_x_133:
[----:B------:R-:W-:Y:S05]  /*0a70*/  BSYNC.RECONVERGENT B0 ;  /* 0x0000000000007941 */ /* 0x000fea0003800200 */
.L_x_132:
[----:B------:R-:W5:Y:S01]  /*0a80*/  LDCU.64 UR14, c[0x0][0x390] ;  /* 0x00007200ff0e77ac */ /* 0x000f620008000a00 */
[----:B------:R-:W-:Y:S02]  /*0a90*/  USHF.L.U32 UR4, UR6, 0x1e, URZ ;  /* 0x0000001e06047899 */ /* 0x000fe400080006ff */
[----:B------:R-:W-:Y:S02]  /*0aa0*/  USHF.L.U64.HI UR5, UR6, 0x1e, UR7 ;  /* 0x0000001e06057899 */ /* 0x000fe40008010207 */
[----:B-----5:R-:W-:-:S04]  /*0ab0*/  UIADD3 UR4, UP0, UPT, -UR4, UR14, URZ ;  /* 0x0000000e04047290 */ /* 0x020fc8000ff1e1ff */
[----:B------:R-:W-:Y:S02]  /*0ac0*/  UIADD3.X UR5, UPT, UPT, ~UR5, UR15, URZ, UP0, !UPT ;  /* 0x0000000f05057290 */ /* 0x000fe400087fe5ff */
[----:B------:R-:W-:-:S04]  /*0ad0*/  UISETP.LT.U32.AND UP0, UPT, UR4, 0x40000000, UPT ;  /* 0x400000000400788c */ /* 0x000fc8000bf01070 */
[----:B------:R-:W-:-:S04]  /*0ae0*/  UISETP.LT.U32.AND.EX UP0, UPT, UR5, URZ, UPT, UP0 ;  /* 0x000000ff0500728c */ /* 0x000fc8000bf01100 */
[----:B------:R-:W-:Y:S02]  /*0af0*/  USEL UR13, UR4, 0x40000000, UP0 ;  /* 0x40000000040d7887 */ /* 0x000fe40008000000 */
[----:B------:R-:W-:Y:S02]  /*0b00*/  USEL UR14, UR5, URZ, UP0 ;  /* 0x000000ff050e7287 */ /* 0x000fe40008000000 */
[----:B------:R-:W-:-:S04]  /*0b10*/  UISETP.GT.U32.AND UP0, UPT, UR13, UR8, UPT ;  /* 0x000000080d00728c */ /* 0x000fc8000bf04070 */
[----:B------:R-:W-:Y:S01]  /*0b20*/  UISETP.GT.U32.AND.EX UP0, UPT, UR14, URZ, UPT, UP0 ;  /* 0x000000ff0e00728c */ /* 0x000fe2000bf04100 */
[----:B------:R-:W-:Y:S08]  /*0b30*/  BAR.SYNC.DEFER_BLOCKING 0x0 ;  /* 0x0000000000007b1d */ /* 0x000ff00000010000 */
[----:B------:R-:W-:Y:S06]  /*0b40*/  BAR.SYNC.DEFER_BLOCKING 0x0 ;  /* 0x0000000000007b1d */ /* 0x000fec0000010000 */
[----:B------:R-:W-:Y:S05]  /*0b50*/  BRA.U !UP0, `(.L_x_141) ;  /* 0x00000011082c7547 */ /* 0x000fea000b800000 */
[----:B------:R-:W-:Y:S01]  /*0b60*/  UMOV UR10, UR8 ;  /* 0x00000008000a7c82 */ /* 0x000fe20008000000 */
[----:B------:R-:W-:-:S05]  /*0b70*/  UMOV UR5, URZ ;  /* 0x000000ff00057c82 */ /* 0x000fca0008000000 */
.L_x_146:
[----:B-----5:R-:W5:Y:S01]  /*0b80*/  LDCU.64 UR18, c[0x0][0x390] ;  /* 0x00007200ff1277ac */ /* 0x020f620008000a00 */
[----:B------:R-:W-:Y:S02]  /*0b90*/  USHF.L.U32 UR15, UR6, 0x1e, URZ ;  /* 0x0000001e060f7899 */ /* 0x000fe400080006ff */
[----:B------:R-:W-:Y:S02]  /*0ba0*/  USHF.L.U64.HI UR16, UR6, 0x1e, UR7 ;  /* 0x0000001e06107899 */ /* 0x000fe40008010207 */
[----:B------:R-:W-:-:S04]  /*0bb0*/  UIADD3 UR15, UP0, UPT, UR10, UR15, URZ ;  /* 0x0000000f0a0f7290 */ /* 0x000fc8000ff1e0ff */
[----:B------:R-:W-:Y:S02]  /*0bc0*/  UIADD3.X UR16, UPT, UPT, UR5, UR16, URZ, UP0, !UPT ;  /* 0x0000001005107290 */ /* 0x000fe400087fe4ff */
[----:B------:R-:W-:Y:S02]  /*0bd0*/  ULEA UR10, UP0, UR28, UR10, 0xb ;  /* 0x0000000a1c0a7291 */ /* 0x000fe4000f8058ff */
[----:B-----5:R-:W-:Y:S02]  /*0be0*/  UIADD3 UR17, UP1, UPT, -UR15, UR18, URZ ;  /* 0x000000120f117290 */ /* 0x020fe4000ff3e1ff */
[----:B------:R-:W-:Y:S02]  /*0bf0*/  UIADD3.X UR5, UPT, UPT, URZ, UR5, URZ, UP0, !UPT ;  /* 0x00000005ff057290 */ /* 0x000fe400087fe4ff */
[----:B------:R-:W-:Y:S02]  /*0c00*/  UIADD3.X UR4, UPT, UPT, ~UR16, UR19, URZ, UP1, !UPT ;  /* 0x0000001310047290 */ /* 0x000fe40008ffe5ff */
[----:B------:R-:W-:-:S02]  /*0c10*/  UISETP.GE.U32.AND UP1, UPT, UR17, 0x800, UPT ;  /* 0x000008001100788c */ /* 0x000fc4000bf26070 */
[----:B------:R-:W-:Y:S02]  /*0c20*/  UISETP.GE.U32.AND UP0, UPT, UR10, UR13, UPT ;  /* 0x0000000d0a00728c */ /* 0x000fe4000bf06070 */
[----:B------:R-:W-:Y:S02]  /*0c30*/  UISETP.GE.U32.AND.EX UP1, UPT, UR4, URZ, UPT, UP1 ;  /* 0x000000ff0400728c */ /* 0x000fe4000bf26110 */
[----:B------:R-:W-:-:S07]  /*0c40*/  UISETP.GE.U32.AND.EX UP0, UPT, UR5, UR14, UPT, UP0 ;  /* 0x0000000e0500728c */ /* 0x000fce000bf06100 */
[----:B0-----:R-:W-:Y:S05]  /*0c50*/  BRA.U !UP1, `(.L_x_142) ;  /* 0x0000000109587547 */ /* 0x001fea000b800000 */
[----:B------:R-:W0:Y:S01]  /*0c60*/  LDCU.64 UR18, c[0x0][0x388] ;  /* 0x00007100ff1277ac */ /* 0x000e220008000a00 */
[----:B---34-:R-:W-:-:S05]  /*0c70*/  IADD3 R3, P0, PT, R0, UR15, RZ ;  /* 0x0000000f00037c10 */ /* 0x018fca000ff1e0ff */
[----:B012---:R-:W-:Y:S01]  /*0c80*/  IMAD.X R4, RZ, RZ, UR16, P0 ;  /* 0x00000010ff047e24 */ /* 0x007fe200080e06ff */
[----:B------:R-:W-:-:S04]  /*0c90*/  LEA R2, P0, R3, UR18, 0x2 ;  /* 0x0000001203027c11 */ /* 0x000fc8000f8010ff */
        /* <DEDUP_REMOVED lines=18> */
.L_x_142:
[----:B------:R-:W1:Y:S01]  /*0dc0*/  LDCU.64 UR18, c[0x0][0x388] ;  /* 0x00007100ff1277ac */ /* 0x000e620008000a00 */
[C---:B0-23--:R-:W-:Y:S01]  /*0dd0*/  VIADD R2, R0.reuse, 0x80 ;  /* 0x0000008000027836 */ /* 0x04dfe20000000000 */
[C---:B----4-:R-:W-:Y:S01]  /*0de0*/  IADD3 R3, P0, PT, R0.reuse, UR15, RZ ;  /* 0x0000000f00037c10 */ /* 0x050fe2000ff1e0ff */
[C---:B------:R-:W-:Y:S01]  /*0df0*/  VIADD R5, R0.reuse, 0x180 ;  /* 0x0000018000057836 */ /* 0x040fe20000000000 */
[C---:B------:R-:W-:Y:S01]  /*0e00*/  ISETP.GE.AND P1, PT, R0.reuse, UR17, PT ;  /* 0x0000001100007c0c */ /* 0x040fe2000bf26270 */
[----:B------:R-:W-:Y:S01]  /*0e10*/  VIADD R6, R0, 0x100 ;  /* 0x0000010000067836 */ /* 0x000fe20000000000 */
[----:B------:R-:W-:Y:S01]  /*0e20*/  ISETP.GE.AND P2, PT, R2, UR17, PT ;  /* 0x0000001102007c0c */ /* 0x000fe2000bf46270 */
[----:B-1----:R-:W-:Y:S01]  /*0e30*/  IMAD.X R4, RZ, RZ, UR16, P0 ;  /* 0x00000010ff047e24 */ /* 0x002fe200080e06ff */
[----:B------:R-:W-:Y:S01]  /*0e40*/  ISETP.GE.AND P4, PT, R5, UR17, PT ;  /* 0x0000001105007c0c */ /* 0x000fe2000bf86270 */
[----:B------:R-:W-:Y:S01]  /*0e50*/  VIADD R5, R0, 0x200 ;  /* 0x0000020000057836 */ /* 0x000fe20000000000 */
[----:B------:R-:W-:Y:S01]  /*0e60*/  ISETP.GE.AND P3, PT, R6, UR17, PT ;  /* 0x0000001106007c0c */ /* 0x000fe2000bf66270 */
[----:B------:R-:W-:-:S02]  /*0e70*/  IMAD.MOV.U32 R11, RZ, RZ, 0x7fffffff ;  /* 0x7fffffffff0b7424 */ /* 0x000fc400078e00ff */
[----:B------:R-:W-:Y:S01]  /*0e80*/  IMAD.MOV.U32 R10, RZ, RZ, 0x7fffffff ;  /* 0x7fffffffff0a7424 */ /* 0x000fe200078e00ff */
[----:B------:R-:W-:Y:S01]  /*0e90*/  ISETP.GE.AND P5, PT, R5, UR17, PT ;  /* 0x0000001105007c0c */ /* 0x000fe2000bfa6270 */
[----:B------:R-:W-:Y:S01]  /*0ea0*/  VIADD R5, R0, 0x300 ;  /* 0x0000030000057836 */ /* 0x000fe20000000000 */
[----:B------:R-:W-:-:S04]  /*0eb0*/  LEA R2, P0, R3, UR18, 0x2 ;  /* 0x0000001203027c11 */ /* 0x000fc8000f8010ff */
[----:B------:R-:W-:Y:S01]  /*0ec0*/  LEA.HI.X R3, R3, UR19, R4, 0x2, P0 ;  /* 0x0000001303037c11 */ /* 0x000fe200080f1404 */
[----:B------:R-:W-:Y:S02]  /*0ed0*/  VIADD R4, R0, 0x280 ;  /* 0x0000028000047836 */ /* 0x000fe40000000000 */
[----:B------:R-:W-:Y:S02]  /*0ee0*/  IMAD.MOV.U32 R13, RZ, RZ, 0x7fffffff ;  /* 0x7fffffffff0d7424 */ /* 0x000fe400078e00ff */
[----:B------:R1:W5:Y:S01]  /*0ef0*/  @!P2 LDG.E R11, desc[UR20][R2.64+0x200] ;  /* 0x00020014020ba981 */ /* 0x000362000c1e1900 */
[----:B------:R-:W-:Y:S01]  /*0f00*/  ISETP.GE.AND P0, PT, R4, UR17, PT ;  /* 0x0000001104007c0c */ /* 0x000fe2000bf06270 */
[----:B------:R-:W-:Y:S02]  /*0f10*/  VIADD R4, R0, 0x380 ;  /* 0x0000038000047836 */ /* 0x000fe40000000000 */
[----:B------:R1:W5:Y:S01]  /*0f20*/  @!P1 LDG.E R10, desc[UR20][R2.64] ;  /* 0x00000014020a9981 */ /* 0x000362000c1e1900 */
[----:B------:R-:W-:Y:S01]  /*0f30*/  IMAD.MOV.U32 R12, RZ, RZ, 0x7fffffff ;  /* 0x7fffffffff0c7424 */ /* 0x000fe200078e00ff */
[----:B------:R-:W-:-:S02]  /*0f40*/  ISETP.GE.AND P1, PT, R5, UR17, PT ;  /* 0x0000001105007c0c */ /* 0x000fc4000bf26270 */
[----:B------:R-:W-:Y:S01]  /*0f50*/  ISETP.GE.AND P2, PT, R4, UR17, PT ;  /* 0x0000001104007c0c */ /* 0x000fe2000bf46270 */
[C---:B------:R-:W-:Y:S01]  /*0f60*/  VIADD R4, R0.reuse, 0x480 ;  /* 0x0000048000047836 */ /* 0x040fe20000000000 */
[----:B------:R1:W5:Y:S01]  /*0f70*/  @!P4 LDG.E R13, desc[UR20][R2.64+0x600] ;  /* 0x00060014020dc981 */ /* 0x000362000c1e1900 */
[----:B------:R-:W-:Y:S01]  /*0f80*/  IMAD.MOV.U32 R14, RZ, RZ, 0x7fffffff ;  /* 0x7fffffffff0e7424 */ /* 0x000fe200078e00ff */
[----:B------:R-:W-:Y:S02]  /*0f90*/  LOP3.LUT R5, R0, 0x400, RZ, 0xfc, !PT ;  /* 0x0000040000057812 */ /* 0x000fe400078efcff */
[----:B------:R-:W-:Y:S01]  /*0fa0*/  ISETP.GE.AND P4, PT, R4, UR17, PT ;  /* 0x0000001104007c0c */ /* 0x000fe2000bf86270 */
[----:B------:R-:W-:Y:S01]  /*0fb0*/  VIADD R4, R0, 0x500 ;  /* 0x0000050000047836 */ /* 0x000fe20000000000 */
[----:B------:R1:W5:Y:S01]  /*0fc0*/  @!P3 LDG.E R12, desc[UR20][R2.64+0x400] ;  /* 0x00040014020cb981 */ /* 0x000362000c1e1900 */
[----:B------:R-:W-:Y:S01]  /*0fd0*/  ISETP.GE.AND P3, PT, R5, UR17, PT ;  /* 0x0000001105007c0c */ /* 0x000fe2000bf66270 */
[----:B------:R-:W-:-:S02]  /*0fe0*/  IMAD.MOV.U32 R15, RZ, RZ, 0x7fffffff ;  /* 0x7fffffffff0f7424 */ /* 0x000fc400078e00ff */
[----:B------:R-:W-:Y:S01]  /*0ff0*/  IMAD.MOV.U32 R18, RZ, RZ, 0x7fffffff ;  /* 0x7fffffffff127424 */ /* 0x000fe200078e00ff */
[----:B------:R1:W5:Y:S01]  /*1000*/  @!P5 LDG.E R14, desc[UR20][R2.64+0x800] ;  /* 0x00080014020ed981 */ /* 0x000362000c1e1900 */
[----:B------:R-:W-:Y:S01]  /*1010*/  ISETP.GE.AND P5, PT, R4, UR17, PT ;  /* 0x0000001104007c0c */ /* 0x000fe2000bfa6270 */
[C---:B------:R-:W-:Y:S02]  /*1020*/  VIADD R5, R0.reuse, 0x580 ;  /* 0x0000058000057836 */ /* 0x040fe40000000000 */
[----:B------:R-:W-:Y:S01]  /*1030*/  VIADD R4, R0, 0x600 ;  /* 0x0000060000047836 */ /* 0x000fe20000000000 */
[----:B------:R1:W5:Y:S01]  /*1040*/  @!P0 LDG.E R15, desc[UR20][R2.64+0xa00] ;  /* 0x000a0014020f8981 */ /* 0x000362000c1e1900 */
[----:B------:R-:W-:Y:S01]  /*1050*/  IMAD.MOV.U32 R19, RZ, RZ, 0x7fffffff ;  /* 0x7fffffffff137424 */ /* 0x000fe200078e00ff */
[----:B------:R-:W-:Y:S01]  /*1060*/  ISETP.GE.AND P0, PT, R5, UR17, PT ;  /* 0x0000001105007c0c */ /* 0x000fe2000bf06270 */
[----:B------:R-:W-:Y:S01]  /*1070*/  IMAD.MOV.U32 R17, RZ, RZ, 0x7fffffff ;  /* 0x7fffffffff117424 */ /* 0x000fe200078e00ff */
[----:B------:R1:W5:Y:S01]  /*1080*/  @!P1 LDG.E R18, desc[UR20][R2.64+0xc00] ;  /* 0x000c001402129981 */ /* 0x000362000c1e1900 */
[----:B------:R-:W-:Y:S01]  /*1090*/  IMAD.MOV.U32 R16, RZ, RZ, 0x7fffffff ;  /* 0x7fffffffff107424 */ /* 0x000fe200078e00ff */
[----:B------:R-:W-:Y:S01]  /*10a0*/  ISETP.GE.AND P1, PT, R4, UR17, PT ;  /* 0x0000001104007c0c */ /* 0x000fe2000bf26270 */
[C---:B------:R-:W-:Y:S01]  /*10b0*/  VIADD R4, R0.reuse, 0x680 ;  /* 0x0000068000047836 */ /* 0x040fe20000000000 */
[----:B------:R1:W5:Y:S01]  /*10c0*/  @!P2 LDG.E R19, desc[UR20][R2.64+0xe00] ;  /* 0x000e00140213a981 */ /* 0x000362000c1e1900 */
[----:B------:R-:W-:-:S03]  /*10d0*/  VIADD R5, R0, 0x700 ;  /* 0x0000070000057836 */ /* 0x000fc60000000000 */
[----:B------:R1:W5:Y:S01]  /*10e0*/  @!P3 LDG.E R17, desc[UR20][R2.64+0x1000] ;  /* 0x001000140211b981 */ /* 0x000362000c1e1900 */
[----:B------:R-:W-:Y:S02]  /*10f0*/  ISETP.GE.AND P2, PT, R4, UR17, PT ;  /* 0x0000001104007c0c */ /* 0x000fe4000bf46270 */
[----:B------:R-:W-:Y:S01]  /*1100*/  ISETP.GE.AND P3, PT, R5, UR17, PT ;  /* 0x0000001105007c0c */ /* 0x000fe2000bf66270 */
[----:B------:R1:W5:Y:S01]  /*1110*/  @!P4 LDG.E R16, desc[UR20][R2.64+0x1200] ;  /* 0x001200140210c981 */ /* 0x000362000c1e1900 */
[----:B------:R-:W-:Y:S01]  /*1120*/  ISETP.GE.AND P4, PT, R20, UR17, PT ;  /* 0x0000001114007c0c */ /* 0x000fe2000bf86270 */
[----:B------:R-:W-:Y:S02]  /*1130*/  IMAD.MOV.U32 R9, RZ, RZ, 0x7fffffff ;  /* 0x7fffffffff097424 */ /* 0x000fe400078e00ff */
[----:B------:R-:W-:Y:S02]  /*1140*/  IMAD.MOV.U32 R8, RZ, RZ, 0x7fffffff ;  /* 0x7fffffffff087424 */ /* 0x000fe400078e00ff */
[----:B------:R-:W-:-:S02]  /*1150*/  IMAD.MOV.U32 R5, RZ, RZ, 0x7fffffff ;  /* 0x7fffffffff057424 */ /* 0x000fc400078e00ff */
[----:B------:R-:W-:Y:S01]  /*1160*/  IMAD.MOV.U32 R4, RZ, RZ, 0x7fffffff ;  /* 0x7fffffffff047424 */ /* 0x000fe200078e00ff */
[----:B------:R1:W5:Y:S01]  /*1170*/  @!P5 LDG.E R9, desc[UR20][R2.64+0x1400] ;  /* 0x001400140209d981 */ /* 0x000362000c1e1900 */
[----:B------:R-:W-:Y:S02]  /*1180*/  IMAD.MOV.U32 R6, RZ, RZ, 0x7fffffff ;  /* 0x7fffffffff067424 */ /* 0x000fe400078e00ff */
[----:B------:R-:W-:Y:S01]  /*1190*/  IMAD.MOV.U32 R7, RZ, RZ, 0x7fffffff ;  /* 0x7fffffffff077424 */ /* 0x000fe200078e00ff */
[----:B------:R1:W5:Y:S04]  /*11a0*/  @!P0 LDG.E R8, desc[UR20][R2.64+0x1600] ;  /* 0x0016001402088981 */ /* 0x000368000c1e1900 */
[----:B------:R1:W5:Y:S04]  /*11b0*/  @!P1 LDG.E R5, desc[UR20][R2.64+0x1800] ;  /* 0x0018001402059981 */ /* 0x000368000c1e1900 */
[----:B------:R1:W5:Y:S04]  /*11c0*/  @!P2 LDG.E R4, desc[UR20][R2.64+0x1a00] ;  /* 0x001a00140204a981 */ /* 0x000368000c1e1900 */
[----:B------:R1:W5:Y:S04]  /*11d0*/  @!P3 LDG.E R6, desc[UR20][R2.64+0x1c00] ;  /* 0x001c00140206b981 */ /* 0x000368000c1e1900 */
[----:B------:R1:W5:Y:S02]  /*11e0*/  @!P4 LDG.E R7, desc[UR20][R2.64+0x1e00] ;  /* 0x001e00140207c981 */ /* 0x000364000c1e1900 */
.L_x_143:
[----:B01----:R-:W0:Y:S02]  /*11f0*/  LDC.64 R2, c[0x0][0x398] ;  /* 0x0000e600ff027b82 */ /* 0x003e240000000a00 */
[----:B0-----:R-:W-:-:S13]  /*1200*/  ISETP.GT.AND P0, PT, R3, R2, PT ;  /* 0x000000020300720c */ /* 0x001fda0003f04270 */
[----:B------:R-:W-:Y:S05]  /*1210*/  @!P0 BRA `(.L_x_144) ;  /* 0x0000000800788947 */ /* 0x000fea0003800000 */
[----:B------:R-:W-:Y:S01]  /*1220*/  IMAD.MOV.U32 R2, RZ, RZ, -0x1 ;  /* 0xffffffffff027424 */ /* 0x000fe200078e00ff */
[----:B-----5:R-:W-:Y:S01]  /*1230*/  ISETP.GT.AND P0, PT, R10, -0x1, PT ;  /* 0xffffffff0a00780c */ /* 0x020fe20003f04270 */
[----:B------:R-:W0:Y:S01]  /*1240*/  S2UR UR15, SR_CgaCtaId ;  /* 0x00000000000f79c3 */ /* 0x000e220000008800 */
[----:B------:R-:W-:Y:S01]  /*1250*/  ISETP.GT.AND P1, PT, R11, -0x1, PT ;  /* 0xffffffff0b00780c */ /* 0x000fe20003f24270 */
[----:B------:R-:W-:Y:S01]  /*1260*/  UMOV UR4, 0x400 ;  /* 0x0000040000047882 */ /* 0x000fe20000000000 */
[C---:B------:R-:W-:Y:S01]  /*1270*/  SEL R23, R2.reuse, 0x80000000, !P0 ;  /* 0x8000000002177807 */ /* 0x040fe20004000000 */
[----:B------:R-:W1:Y:S01]  /*1280*/  LDCU UR16, c[0x0][0x398] ;  /* 0x00007300ff1077ac */ /* 0x000e620008000800 */
[----:B------:R-:W-:Y:S02]  /*1290*/  SEL R22, R2, 0x80000000, !P1 ;  /* 0x8000000002167807 */ /* 0x000fe40004800000 */
[----:B------:R-:W-:Y:S02]  /*12a0*/  ISETP.GT.AND P0, PT, R14, -0x1, PT ;  /* 0xffffffff0e00780c */ /* 0x000fe40003f04270 */
[----:B------:R-:W-:-:S02]  /*12b0*/  ISETP.GT.AND P1, PT, R15, -0x1, PT ;  /* 0xffffffff0f00780c */ /* 0x000fc40003f24270 */
[----:B------:R-:W-:Y:S02]  /*12c0*/  ISETP.GT.AND P2, PT, R12, -0x1, PT ;  /* 0xffffffff0c00780c */ /* 0x000fe40003f44270 */
[----:B------:R-:W-:Y:S02]  /*12d0*/  ISETP.GT.AND P3, PT, R13, -0x1, PT ;  /* 0xffffffff0d00780c */ /* 0x000fe40003f64270 */
[----:B------:R-:W-:Y:S02]  /*12e0*/  LOP3.LUT R10, R23, R10, RZ, 0x3c, !PT ;  /* 0x0000000a170a7212 */ /* 0x000fe400078e3cff */
[----:B------:R-:W-:Y:S02]  /*12f0*/  LOP3.LUT R11, R22, R11, RZ, 0x3c, !PT ;  /* 0x0000000b160b7212 */ /* 0x000fe400078e3cff */
[C---:B------:R-:W-:Y:S02]  /*1300*/  SEL R23, R2.reuse, 0x80000000, !P0 ;  /* 0x8000000002177807 */ /* 0x040fe40004000000 */
[----:B------:R-:W-:-:S02]  /*1310*/  SEL R22, R2, 0x80000000, !P1 ;  /* 0x8000000002167807 */ /* 0x000fc40004800000 */
[----:B------:R-:W-:Y:S01]  /*1320*/  ISETP.GT.AND P0, PT, R17, -0x1, PT ;  /* 0xffffffff1100780c */ /* 0x000fe20003f04270 */
[----:B0-----:R-:W-:Y:S01]  /*1330*/  ULEA UR15, UR15, UR4, 0x18 ;  /* 0x000000040f0f7291 */ /* 0x001fe2000f8ec0ff */
[----:B------:R-:W-:Y:S02]  /*1340*/  ISETP.GT.AND P1, PT, R16, -0x1, PT ;  /* 0xffffffff1000780c */ /* 0x000fe40003f24270 */
[C---:B------:R-:W-:Y:S01]  /*1350*/  SEL R25, R2.reuse, 0x80000000, !P2 ;  /* 0x8000000002197807 */ /* 0x040fe20005000000 */
[----:B------:R-:W-:Y:S01]  /*1360*/  UMOV UR4, URZ ;  /* 0x000000ff00047c82 */ /* 0x000fe20008000000 */
[----:B------:R-:W-:Y:S02]  /*1370*/  SEL R24, R2, 0x80000000, !P3 ;  /* 0x8000000002187807 */ /* 0x000fe40005800000 */
[----:B------:R-:W-:Y:S02]  /*1380*/  ISETP.GT.AND P2, PT, R18, -0x1, PT ;  /* 0xffffffff1200780c */ /* 0x000fe40003f44270 */
[----:B------:R-:W-:-:S02]  /*1390*/  ISETP.GT.AND P3, PT, R19, -0x1, PT ;  /* 0xffffffff1300780c */ /* 0x000fc40003f64270 */
[----:B------:R-:W-:Y:S02]  /*13a0*/  LOP3.LUT R14, R23, R14, RZ, 0x3c, !PT ;  /* 0x0000000e170e7212 */ /* 0x000fe400078e3cff */
[----:B------:R-:W-:Y:S02]  /*13b0*/  LOP3.LUT R15, R22, R15, RZ, 0x3c, !PT ;  /* 0x0000000f160f7212 */ /* 0x000fe400078e3cff */
[C---:B------:R-:W-:Y:S02]  /*13c0*/  SEL R22, R2.reuse, 0x80000000, !P0 ;  /* 0x8000000002167807 */ /* 0x040fe40004000000 */
[----:B------:R-:W-:Y:S02]  /*13d0*/  SEL R23, R2, 0x80000000, !P1 ;  /* 0x8000000002177807 */ /* 0x000fe40004800000 */
[----:B------:R-:W-:Y:S02]  /*13e0*/  LOP3.LUT R12, R25, R12, RZ, 0x3c, !PT ;  /* 0x0000000c190c7212 */ /* 0x000fe400078e3cff */
[----:B------:R-:W-:-:S02]  /*13f0*/  LOP3.LUT R13, R24, R13, RZ, 0x3c, !PT ;  /* 0x0000000d180d7212 */ /* 0x000fc400078e3cff */
[----:B------:R-:W-:Y:S02]  /*1400*/  ISETP.GT.AND P0, PT, R8, -0x1, PT ;  /* 0xffffffff0800780c */ /* 0x000fe40003f04270 */
[C---:B------:R-:W-:Y:S02]  /*1410*/  SEL R25, R2.reuse, 0x80000000, !P2 ;  /* 0x8000000002197807 */ /* 0x040fe40005000000 */
[C---:B------:R-:W-:Y:S02]  /*1420*/  SEL R24, R2.reuse, 0x80000000, !P3 ;  /* 0x8000000002187807 */ /* 0x040fe40005800000 */
[----:B------:R-:W-:Y:S02]  /*1430*/  ISETP.GT.AND P2, PT, R9, -0x1, PT ;  /* 0xffffffff0900780c */ /* 0x000fe40003f44270 */
[----:B------:R-:W-:Y:S02]  /*1440*/  LOP3.LUT R16, R23, R16, RZ, 0x3c, !PT ;  /* 0x0000001017107212 */ /* 0x000fe400078e3cff */
[----:B------:R-:W-:-:S02]  /*1450*/  SEL R23, R2, 0x80000000, !P0 ;  /* 0x8000000002177807 */ /* 0x000fc40004000000 */
[----:B------:R-:W-:Y:S02]  /*1460*/  LOP3.LUT R19, R24, R19, RZ, 0x3c, !PT ;  /* 0x0000001318137212 */ /* 0x000fe400078e3cff */
[----:B------:R-:W-:Y:S02]  /*1470*/  ISETP.GT.AND P0, PT, R5, -0x1, PT ;  /* 0xffffffff0500780c */ /* 0x000fe40003f04270 */
[----:B------:R-:W-:Y:S02]  /*1480*/  SEL R24, R2, 0x80000000, !P2 ;  /* 0x8000000002187807 */ /* 0x000fe40005000000 */
[----:B------:R-:W-:Y:S02]  /*1490*/  ISETP.GT.AND P1, PT, R4, -0x1, PT ;  /* 0xffffffff0400780c */ /* 0x000fe40003f24270 */
[----:B------:R-:W-:Y:S02]  /*14a0*/  ISETP.GT.AND P2, PT, R6, -0x1, PT ;  /* 0xffffffff0600780c */ /* 0x000fe40003f44270 */
[----:B------:R-:W-:-:S02]  /*14b0*/  LOP3.LUT R17, R22, R17, RZ, 0x3c, !PT ;  /* 0x0000001116117212 */ /* 0x000fc400078e3cff */
[C---:B------:R-:W-:Y:S02]  /*14c0*/  SEL R22, R2.reuse, 0x80000000, !P0 ;  /* 0x8000000002167807 */ /* 0x040fe40004000000 */
[----:B------:R-:W-:Y:S02]  /*14d0*/  LOP3.LUT R18, R25, R18, RZ, 0x3c, !PT ;  /* 0x0000001219127212 */ /* 0x000fe400078e3cff */
[----:B------:R-:W-:Y:S02]  /*14e0*/  LOP3.LUT R8, R23, R8, RZ, 0x3c, !PT ;  /* 0x0000000817087212 */ /* 0x000fe400078e3cff */
[----:B------:R-:W-:Y:S02]  /*14f0*/  ISETP.GT.AND P0, PT, R7, -0x1, PT ;  /* 0xffffffff0700780c */ /* 0x000fe40003f04270 */
[C---:B------:R-:W-:Y:S02]  /*1500*/  SEL R23, R2.reuse, 0x80000000, !P1 ;  /* 0x8000000002177807 */ /* 0x040fe40004800000 */
[----:B------:R-:W-:-:S02]  /*1510*/  SEL R25, R2, 0x80000000, !P2 ;  /* 0x8000000002197807 */ /* 0x000fc40005000000 */
[----:B------:R-:W-:Y:S02]  /*1520*/  ISETP.NE.AND P1, PT, R10, 0x7fffffff, PT ;  /* 0x7fffffff0a00780c */ /* 0x000fe40003f25270 */
[----:B------:R-:W-:Y:S02]  /*1530*/  ISETP.NE.AND P2, PT, R11, 0x7fffffff, PT ;  /* 0x7fffffff0b00780c */ /* 0x000fe40003f45270 */
[----:B------:R-:W-:Y:S02]  /*1540*/  ISETP.NE.AND P3, PT, R12, 0x7fffffff, PT ;  /* 0x7fffffff0c00780c */ /* 0x000fe40003f65270 */
[----:B------:R-:W-:Y:S02]  /*1550*/  ISETP.NE.AND P4, PT, R13, 0x7fffffff, PT ;  /* 0x7fffffff0d00780c */ /* 0x000fe40003f85270 */
[----:B------:R-:W-:Y:S02]  /*1560*/  LOP3.LUT R5, R22, R5, RZ, 0x3c, !PT ;  /* 0x0000000516057212 */ /* 0x000fe400078e3cff */
[----:B------:R-:W-:-:S02]  /*1570*/  SEL R22, R2, 0x80000000, !P0 ;  /* 0x8000000002167807 */ /* 0x000fc40004000000 */
[----:B------:R-:W-:Y:S02]  /*1580*/  SEL R10, R10, 0x80000000, P1 ;  /* 0x800000000a0a7807 */ /* 0x000fe40000800000 */
[----:B------:R-:W-:Y:S02]  /*1590*/  SEL R11, R11, 0x80000000, P2 ;  /* 0x800000000b0b7807 */ /* 0x000fe40001000000 */
[----:B------:R-:W-:Y:S02]  /*15a0*/  SEL R12, R12, 0x80000000, P3 ;  /* 0x800000000c0c7807 */ /* 0x000fe40001800000 */
[----:B------:R-:W-:Y:S02]  /*15b0*/  SEL R13, R13, 0x80000000, P4 ;  /* 0x800000000d0d7807 */ /* 0x000fe40002000000 */
[----:B------:R-:W-:Y:S02]  /*15c0*/  ISETP.NE.AND P5, PT, R14, 0x7fffffff, PT ;  /* 0x7fffffff0e00780c */ /* 0x000fe40003fa5270 */
[----:B------:R-:W-:-:S02]  /*15d0*/  ISETP.NE.AND P0, PT, R15, 0x7fffffff, PT ;  /* 0x7fffffff0f00780c */ /* 0x000fc40003f05270 */
[----:B------:R-:W-:Y:S02]  /*15e0*/  ISETP.NE.AND P1, PT, R18, 0x7fffffff, PT ;  /* 0x7fffffff1200780c */ /* 0x000fe40003f25270 */
[----:B------:R-:W-:Y:S02]  /*15f0*/  ISETP.NE.AND P2, PT, R19, 0x7fffffff, PT ;  /* 0x7fffffff1300780c */ /* 0x000fe40003f45270 */
[----:B------:R-:W-:Y:S02]  /*1600*/  ISETP.NE.AND P3, PT, R17, 0x7fffffff, PT ;  /* 0x7fffffff1100780c */ /* 0x000fe40003f65270 */
[----:B------:R-:W-:Y:S02]  /*1610*/  ISETP.NE.AND P4, PT, R16, 0x7fffffff, PT ;  /* 0x7fffffff1000780c */ /* 0x000fe40003f85270 */
[----:B------:R-:W-:Y:S02]  /*1620*/  LOP3.LUT R9, R24, R9, RZ, 0x3c, !PT ;  /* 0x0000000918097212 */ /* 0x000fe400078e3cff */
[----:B------:R-:W-:-:S02]  /*1630*/  LOP3.LUT R4, R23, R4, RZ, 0x3c, !PT ;  /* 0x0000000417047212 */ /* 0x000fc400078e3cff */
[----:B------:R-:W-:Y:S02]  /*1640*/  LOP3.LUT R6, R25, R6, RZ, 0x3c, !PT ;  /* 0x0000000619067212 */ /* 0x000fe400078e3cff */
[----:B------:R-:W-:Y:S02]  /*1650*/  LOP3.LUT R7, R22, R7, RZ, 0x3c, !PT ;  /* 0x0000000716077212 */ /* 0x000fe400078e3cff */
[----:B------:R-:W-:Y:S02]  /*1660*/  SEL R14, R14, 0x80000000, P5 ;  /* 0x800000000e0e7807 */ /* 0x000fe40002800000 */
[----:B------:R-:W-:Y:S02]  /*1670*/  SEL R15, R15, 0x80000000, P0 ;  /* 0x800000000f0f7807 */ /* 0x000fe40000000000 */
[----:B------:R-:W-:Y:S02]  /*1680*/  SEL R18, R18, 0x80000000, P1 ;  /* 0x8000000012127807 */ /* 0x000fe40000800000 */
[----:B------:R-:W-:-:S02]  /*1690*/  SEL R19, R19, 0x80000000, P2 ;  /* 0x8000000013137807 */ /* 0x000fc40001000000 */
[----:B------:R-:W-:Y:S02]  /*16a0*/  SEL R17, R17, 0x80000000, P3 ;  /* 0x8000000011117807 */ /* 0x000fe40001800000 */
[----:B------:R-:W-:Y:S02]  /*16b0*/  SEL R16, R16, 0x80000000, P4 ;  /* 0x8000000010107807 */ /* 0x000fe40002000000 */
[----:B------:R-:W-:Y:S02]  /*16c0*/  ISETP.NE.AND P5, PT, R9, 0x7fffffff, PT ;  /* 0x7fffffff0900780c */ /* 0x000fe40003fa5270 */
[----:B------:R-:W-:Y:S02]  /*16d0*/  ISETP.NE.AND P0, PT, R8, 0x7fffffff, PT ;  /* 0x7fffffff0800780c */ /* 0x000fe40003f05270 */
[----:B------:R-:W-:Y:S02]  /*16e0*/  ISETP.NE.AND P1, PT, R5, 0x7fffffff, PT ;  /* 0x7fffffff0500780c */ /* 0x000fe40003f25270 */
[----:B------:R-:W-:-:S02]  /*16f0*/  ISETP.NE.AND P2, PT, R4, 0x7fffffff, PT ;  /* 0x7fffffff0400780c */ /* 0x000fc40003f45270 */
[----:B------:R-:W-:Y:S02]  /*1700*/  ISETP.NE.AND P3, PT, R6, 0x7fffffff, PT ;  /* 0x7fffffff0600780c */ /* 0x000fe40003f65270 */
[----:B------:R-:W-:Y:S02]  /*1710*/  ISETP.NE.AND P4, PT, R7, 0x7fffffff, PT ;  /* 0x7fffffff0700780c */ /* 0x000fe40003f85270 */
[----:B------:R-:W-:Y:S02]  /*1720*/  SEL R9, R9, 0x80000000, P5 ;  /* 0x8000000009097807 */ /* 0x000fe40002800000 */
[----:B------:R-:W-:Y:S02]  /*1730*/  SEL R8, R8, 0x80000000, P0 ;  /* 0x8000000008087807 */ /* 0x000fe40000000000 */
[----:B------:R-:W-:Y:S02]  /*1740*/  SEL R5, R5, 0x80000000, P1 ;  /* 0x8000000005057807 */ /* 0x000fe40000800000 */
[----:B------:R-:W-:-:S02]  /*1750*/  SEL R4, R4, 0x80000000, P2 ;  /* 0x8000000004047807 */ /* 0x000fc40001000000 */
[----:B------:R-:W-:Y:S02]  /*1760*/  SEL R6, R6, 0x80000000, P3 ;  /* 0x8000000006067807 */ /* 0x000fe40001800000 */
[----:B-1----:R-:W-:-:S07]  /*1770*/  SEL R7, R7, 0x80000000, P4 ;  /* 0x8000000007077807 */ /* 0x002fce0002000000 */
.L_x_145:
[----:B------:R-:W-:Y:S01]  /*1780*/  IMAD R22, RZ, RZ, -UR16 ;  /* 0x80000010ff167e24 */ /* 0x000fe2000f8e02ff */
[----:B0-----:R-:W-:Y:S01]  /*1790*/  SHF.R.U32.HI R25, RZ, UR16, R10 ;  /* 0x00000010ff197c19 */ /* 0x001fe2000801160a */
[----:B------:R-:W-:Y:S01]  /*17a0*/  ULEA UR17, UR4, UR15, 0xa ;  /* 0x0000000f04117291 */ /* 0x000fe2000f8e50ff */
[----:B------:R-:W-:Y:S01]  /*17b0*/  SHF.R.U32.HI R27, RZ, UR16, R12 ;  /* 0x00000010ff1b7c19 */ /* 0x000fe2000801160c */
[----:B------:R-:W-:Y:S01]  /*17c0*/  UIADD3 UR4, UPT, UPT, UR4, 0x1, URZ ;  /* 0x0000000104047890 */ /* 0x000fe2000fffe0ff */
[----:B------:R-:W-:Y:S02]  /*17d0*/  VIADDMNMX R23, R22, R3, 0x8, PT ;  /* 0x0000000816177446 */ /* 0x000fe40003800103 */
[----:B------:R-:W-:Y:S02]  /*17e0*/  SHF.R.U32.HI R29, RZ, UR16, R13 ;  /* 0x00000010ff1d7c19 */ /* 0x000fe4000801160d */
[----:B------:R-:W-:Y:S02]  /*17f0*/  SHF.L.U32 R22, R2, R23, RZ ;  /* 0x0000001702167219 */ /* 0x000fe400000006ff */
[----:B------:R-:W-:-:S02]  /*1800*/  SHF.R.U32.HI R23, RZ, UR16, R11 ;  /* 0x00000010ff177c19 */ /* 0x000fc4000801160b */
[-C--:B------:R-:W-:Y:S02]  /*1810*/  LOP3.LUT R25, R25, R22.reuse, RZ, 0x30, !PT ;  /* 0x0000001619197212 */ /* 0x080fe400078e30ff */
[-C--:B------:R-:W-:Y:S02]  /*1820*/  LOP3.LUT R23, R23, R22.reuse, RZ, 0x30, !PT ;  /* 0x0000001617177212 */ /* 0x080fe400078e30ff */
[----:B------:R-:W-:Y:S02]  /*1830*/  LOP3.LUT R27, R27, R22, RZ, 0x30, !PT ;  /* 0x000000161b1b7212 */ /* 0x000fe400078e30ff */
[----:B------:R-:W-:Y:S02]  /*1840*/  LEA R25, R25, UR17, 0x2 ;  /* 0x0000001119197c11 */ /* 0x000fe4000f8e10ff */
[----:B------:R-:W-:Y:S02]  /*1850*/  LEA R23, R23, UR17, 0x2 ;  /* 0x0000001117177c11 */ /* 0x000fe4000f8e10ff */
[----:B------:R-:W-:Y:S01]  /*1860*/  LEA R27, R27, UR17, 0x2 ;  /* 0x000000111b1b7c11 */ /* 0x000fe2000f8e10ff */
[----:B------:R0:W-:Y:S01]  /*1870*/  ATOMS.POPC.INC.32 RZ, [R25+URZ] ;  /* 0x0000000019ff7f8c */ /* 0x0001e2000d8000ff */
[----:B------:R-:W-:-:S02]  /*1880*/  SHF.R.U32.HI R24, RZ, UR16, R14 ;  /* 0x00000010ff187c19 */ /* 0x000fc4000801160e */
[----:B------:R-:W-:Y:S01]  /*1890*/  SHF.R.U32.HI R26, RZ, UR16, R15 ;  /* 0x00000010ff1a7c19 */ /* 0x000fe2000801160f */
[----:B------:R1:W-:Y:S01]  /*18a0*/  ATOMS.POPC.INC.32 RZ, [R23+URZ] ;  /* 0x0000000017ff7f8c */ /* 0x0003e2000d8000ff */
[-C--:B------:R-:W-:Y:S02]  /*18b0*/  LOP3.LUT R29, R29, R22.reuse, RZ, 0x30, !PT ;  /* 0x000000161d1d7212 */ /* 0x080fe400078e30ff */
[-C--:B------:R-:W-:Y:S01]  /*18c0*/  LOP3.LUT R24, R24, R22.reuse, RZ, 0x30, !PT ;  /* 0x0000001618187212 */ /* 0x080fe200078e30ff */
[----:B------:R2:W-:Y:S01]  /*18d0*/  ATOMS.POPC.INC.32 RZ, [R27+URZ] ;  /* 0x000000001bff7f8c */ /* 0x0005e2000d8000ff */
[----:B0-----:R-:W-:Y:S02]  /*18e0*/  SHF.R.U32.HI R25, RZ, UR16, R19 ;  /* 0x00000010ff197c19 */ /* 0x001fe40008011613 */
[----:B------:R-:W-:Y:S02]  /*18f0*/  LOP3.LUT R26, R26, R22, RZ, 0x30, !PT ;  /* 0x000000161a1a7212 */ /* 0x000fe400078e30ff */
[----:B-1----:R-:W-:-:S02]  /*1900*/  SHF.R.U32.HI R23, RZ, UR16, R18 ;  /* 0x00000010ff177c19 */ /* 0x002fc40008011612 */
[----:B------:R-:W-:Y:S02]  /*1910*/  LEA R29, R29, UR17, 0x2 ;  /* 0x000000111d1d7c11 */ /* 0x000fe4000f8e10ff */
[----:B--2---:R-:W-:Y:S02]  /*1920*/  SHF.R.U32.HI R27, RZ, UR16, R17 ;  /* 0x00000010ff1b7c19 */ /* 0x004fe40008011611 */
[-C--:B------:R-:W-:Y:S01]  /*1930*/  LOP3.LUT R23, R23, R22.reuse, RZ, 0x30, !PT ;  /* 0x0000001617177212 */ /* 0x080fe200078e30ff */
[----:B------:R0:W-:Y:S01]  /*1940*/  ATOMS.POPC.INC.32 RZ, [R29+URZ] ;  /* 0x000000001dff7f8c */ /* 0x0001e2000d8000ff */
[-C--:B------:R-:W-:Y:S02]  /*1950*/  LOP3.LUT R25, R25, R22.reuse, RZ, 0x30, !PT ;  /* 0x0000001619197212 */ /* 0x080fe400078e30ff */
[----:B------:R-:W-:Y:S02]  /*1960*/  LEA R24, R24, UR17, 0x2 ;  /* 0x0000001118187c11 */ /* 0x000fe4000f8e10ff */
[----:B------:R-:W-:-:S02]  /*1970*/  LOP3.LUT R27, R27, R22, RZ, 0x30, !PT ;  /* 0x000000161b1b7212 */ /* 0x000fc400078e30ff */
[----:B------:R-:W-:Y:S01]  /*1980*/  LEA R26, R26, UR17, 0x2 ;  /* 0x000000111a1a7c11 */ /* 0x000fe2000f8e10ff */
[----:B------:R1:W-:Y:S01]  /*1990*/  ATOMS.POPC.INC.32 RZ, [R24+URZ] ;  /* 0x0000000018ff7f8c */ /* 0x0003e2000d8000ff */
[----:B------:R-:W-:Y:S02]  /*19a0*/  LEA R23, R23, UR17, 0x2 ;  /* 0x0000001117177c11 */ /* 0x000fe4000f8e10ff */
[----:B------:R-:W-:Y:S01]  /*19b0*/  LEA R25, R25, UR17, 0x2 ;  /* 0x0000001119197c11 */ /* 0x000fe2000f8e10ff */
[----:B------:R2:W-:Y:S01]  /*19c0*/  ATOMS.POPC.INC.32 RZ, [R26+URZ] ;  /* 0x000000001aff7f8c */ /* 0x0005e2000d8000ff */
[----:B------:R-:W-:Y:S02]  /*19d0*/  LEA R27, R27, UR17, 0x2 ;  /* 0x000000111b1b7c11 */ /* 0x000fe4000f8e10ff */
[----:B0-----:R-:W-:Y:S01]  /*19e0*/  SHF.R.U32.HI R29, RZ, UR16, R16 ;  /* 0x00000010ff1d7c19 */ /* 0x001fe20008011610 */
[----:B------:R0:W-:Y:S01]  /*19f0*/  ATOMS.POPC.INC.32 RZ, [R23+URZ] ;  /* 0x0000000017ff7f8c */ /* 0x0001e2000d8000ff */
[----:B-1----:R-:W-:-:S02]  /*1a00*/  SHF.R.U32.HI R24, RZ, UR16, R9 ;  /* 0x00000010ff187c19 */ /* 0x002fc40008011609 */
[----:B------:R-:W-:Y:S01]  /*1a10*/  SHF.R.U32.HI R28, RZ, UR16, R7 ;  /* 0x00000010ff1c7c19 */ /* 0x000fe20008011607 */
[----:B------:R1:W-:Y:S01]  /*1a20*/  ATOMS.POPC.INC.32 RZ, [R25+URZ] ;  /* 0x0000000019ff7f8c */ /* 0x0003e2000d8000ff */
[----:B--2---:R-:W-:Y:S02]  /*1a30*/  SHF.R.U32.HI R26, RZ, UR16, R8 ;  /* 0x00000010ff1a7c19 */ /* 0x004fe40008011608 */
[-C--:B------:R-:W-:Y:S01]  /*1a40*/  LOP3.LUT R29, R29, R22.reuse, RZ, 0x30, !PT ;  /* 0x000000161d1d7212 */ /* 0x080fe200078e30ff */
[----:B------:R2:W-:Y:S01]  /*1a50*/  ATOMS.POPC.INC.32 RZ, [R27+URZ] ;  /* 0x000000001bff7f8c */ /* 0x0005e2000d8000ff */
[----:B0-----:R-:W-:Y:S02]  /*1a60*/  SHF.R.U32.HI R23, RZ, UR16, R5 ;  /* 0x00000010ff177c19 */ /* 0x001fe40008011605 */
[----:B------:R-:W-:Y:S02]  /*1a70*/  LOP3.LUT R24, R24, R22, RZ, 0x30, !PT ;  /* 0x0000001618187212 */ /* 0x000fe400078e30ff */
[----:B-1----:R-:W-:-:S02]  /*1a80*/  SHF.R.U32.HI R25, RZ, UR16, R4 ;  /* 0x00000010ff197c19 */ /* 0x002fc40008011604 */
[-C--:B------:R-:W-:Y:S02]  /*1a90*/  LOP3.LUT R26, R26, R22.reuse, RZ, 0x30, !PT ;  /* 0x000000161a1a7212 */ /* 0x080fe400078e30ff */
[----:B--2---:R-:W-:Y:S01]  /*1aa0*/  SHF.R.U32.HI R27, RZ, UR16, R6 ;  /* 0x00000010ff1b7c19 */ /* 0x004fe20008011606 */
[----:B------:R-:W-:Y:S01]  /*1ab0*/  UIADD3 UR16, UPT, UPT, UR16, 0x8, URZ ;  /* 0x0000000810107890 */ /* 0x000fe2000fffe0ff */
[-C--:B------:R-:W-:Y:S02]  /*1ac0*/  LOP3.LUT R23, R23, R22.reuse, RZ, 0x30, !PT ;  /* 0x0000001617177212 */ /* 0x080fe400078e30ff */
[----:B------:R-:W-:Y:S02]  /*1ad0*/  LEA R29, R29, UR17, 0x2 ;  /* 0x000000111d1d7c11 */ /* 0x000fe4000f8e10ff */
[----:B------:R-:W-:Y:S02]  /*1ae0*/  LOP3.LUT R25, R25, R22, RZ, 0x30, !PT ;  /* 0x0000001619197212 */ /* 0x000fe400078e30ff */
[----:B------:R-:W-:Y:S01]  /*1af0*/  ISETP.LE.AND P0, PT, R3, UR16, PT ;  /* 0x0000001003007c0c */ /* 0x000fe2000bf03270 */
[----:B------:R0:W-:Y:S01]  /*1b00*/  ATOMS.POPC.INC.32 RZ, [R29+URZ] ;  /* 0x000000001dff7f8c */ /* 0x0001e2000d8000ff */
[----:B------:R-:W-:-:S02]  /*1b10*/  LEA R24, R24, UR17, 0x2 ;  /* 0x0000001118187c11 */ /* 0x000fc4000f8e10ff */
[-C--:B------:R-:W-:Y:S02]  /*1b20*/  LOP3.LUT R27, R27, R22.reuse, RZ, 0x30, !PT ;  /* 0x000000161b1b7212 */ /* 0x080fe400078e30ff */
[----:B------:R-:W-:Y:S01]  /*1b30*/  LEA R26, R26, UR17, 0x2 ;  /* 0x000000111a1a7c11 */ /* 0x000fe2000f8e10ff */
[----:B------:R0:W-:Y:S01]  /*1b40*/  ATOMS.POPC.INC.32 RZ, [R24+URZ] ;  /* 0x0000000018ff7f8c */ /* 0x0001e2000d8000ff */
[----:B------:R-:W-:Y:S02]  /*1b50*/  LOP3.LUT R28, R28, R22, RZ, 0x30, !PT ;  /* 0x000000161c1c7212 */ /* 0x000fe400078e30ff */
[----:B------:R-:W-:Y:S01]  /*1b60*/  LEA R23, R23, UR17, 0x2 ;  /* 0x0000001117177c11 */ /* 0x000fe2000f8e10ff */
[----:B------:R0:W-:Y:S01]  /*1b70*/  ATOMS.POPC.INC.32 RZ, [R26+URZ] ;  /* 0x000000001aff7f8c */ /* 0x0001e2000d8000ff */
[----:B------:R-:W-:Y:S02]  /*1b80*/  LEA R25, R25, UR17, 0x2 ;  /* 0x0000001119197c11 */ /* 0x000fe4000f8e10ff */
[----:B------:R-:W-:Y:S01]  /*1b90*/  LEA R27, R27, UR17, 0x2 ;  /* 0x000000111b1b7c11 */ /* 0x000fe2000f8e10ff */
[----:B------:R0:W-:Y:S01]  /*1ba0*/  ATOMS.POPC.INC.32 RZ, [R23+URZ] ;  /* 0x0000000017ff7f8c */ /* 0x0001e2000d8000ff */
[----:B------:R-:W-:-:S03]  /*1bb0*/  LEA R28, R28, UR17, 0x2 ;  /* 0x000000111c1c7c11 */ /* 0x000fc6000f8e10ff */
[----:B------:R0:W-:Y:S04]  /*1bc0*/  ATOMS.POPC.INC.32 RZ, [R25+URZ] ;  /* 0x0000000019ff7f8c */ /* 0x0001e8000d8000ff */
[----:B------:R0:W-:Y:S04]  /*1bd0*/  ATOMS.POPC.INC.32 RZ, [R27+URZ] ;  /* 0x000000001bff7f8c */ /* 0x0001e8000d8000ff */
[----:B------:R0:W-:Y:S01]  /*1be0*/  ATOMS.POPC.INC.32 RZ, [R28+URZ] ;  /* 0x000000001cff7f8c */ /* 0x0001e2000d8000ff */
[----:B------:R-:W-:Y:S05]  /*1bf0*/  @!P0 BRA `(.L_x_145) ;  /* 0xfffffff800e08947 */ /* 0x000fea000383ffff */
.L_x_144:
[----:B------:R-:W-:Y:S05]  /*1c00*/  BRA.U !UP0, `(.L_x_146) ;  /* 0xffffffed08dc7547 */ /* 0x000fea000b83ffff */
.L_x_141:
[----:B------:R-:W-:Y:S01]  /*1c10*/  BAR.SYNC.DEFER_BLOCKING 0x0 ;  /* 0x0000000000007b1d */ /* 0x000fe20000010000 */
[----:B------:R-:W-:-:S05]  /*1c20*/  ISETP.NE.AND P0, PT, R21, RZ, PT ;  /* 0x000000ff1500720c */ /* 0x000fca0003f05270 */
[----:B------:R-:W-:Y:S08]  /*1c30*/  BSSY.RECONVERGENT B0, `(.L_x_147) ;  /* 0x0000167000007945 */ /* 0x000ff00003800200 */
[----:B------:R-:W-:Y:S05]  /*1c40*/  @P0 BRA `(.L_x_148) ;  /* 0x0000001400940947 */ /* 0x000fea0003800000 */
[----:B------:R-:W0:Y:S01]  /*1c50*/  S2UR UR5, SR_CgaCtaId ;  /* 0x00000000000579c3 */ /* 0x000e220000008800 */
[----:B------:R-:W-:Y:S01]  /*1c60*/  UISETP.GE.U32.AND UP0, UPT, UR22, 0x7, UPT ;  /* 0x000000071600788c */ /* 0x000fe2000bf06070 */
[----:B-----5:R-:W-:Y:S01]  /*1c70*/  IMAD.MOV.U32 R5, RZ, RZ, RZ ;  /* 0x000000ffff057224 */ /* 0x020fe200078e00ff */
[----:B------:R-:W-:Y:S02]  /*1c80*/  UMOV UR4, 0x400 ;  /* 0x0000040000047882 */ /* 0x000fe40000000000 */
[----:B0-----:R-:W-:-:S06]  /*1c90*/  ULEA UR4, UR5, UR4, 0x18 ;  /* 0x0000000405047291 */ /* 0x001fcc000f8ec0ff */
[----:B--23--:R-:W-:Y:S01]  /*1ca0*/  LEA R2, R0, UR4, 0x2 ;  /* 0x0000000400027c11 */ /* 0x00cfe2000f8e10ff */
[----:B------:R-:W-:Y:S06]  /*1cb0*/  BRA.U !UP0, `(.L_x_149) ;  /* 0x00000005085c7547 */ /* 0x000fec000b800000 */
[----:B-1----:R-:W0:Y:S01]  /*1cc0*/  LDC.64 R4, c[0x0][0x380] ;  /* 0x0000e000ff047b82 */ /* 0x002e220000000a00 */
[----:B----4-:R-:W-:-:S07]  /*1cd0*/  IMAD.MOV.U32 R3, RZ, RZ, RZ ;  /* 0x000000ffff037224 */ /* 0x010fce00078e00ff */
.L_x_166:
[----:B----4-:R-:W-:Y:S01]  /*1ce0*/  IMAD R7, R3, 0x400, R2 ;  /* 0x0000040003077824 */ /* 0x010fe200078e0202 */
[----:B------:R-:W-:Y:S04]  /*1cf0*/  BSSY.RECONVERGENT B1, `(.L_x_150) ;  /* 0x000000f000017945 */ /* 0x000fe80003800200 */
[----:B01----:R-:W1:Y:S04]  /*1d00*/  LDS R18, [R7] ;  /* 0x0000000007127984 */ /* 0x003e680000000800 */
[----:B--23--:R2:W3:Y:S04]  /*1d10*/  LDS R9, [R7+0x400] ;  /* 0x0004000007097984 */ /* 0x00c4e80000000800 */
[----:B------:R2:W4:Y:S04]  /*1d20*/  LDS R22, [R7+0x800] ;  /* 0x0008000007167984 */ /* 0x0005280000000800 */
[----:B------:R2:W0:Y:S04]  /*1d30*/  LDS R14, [R7+0xc00] ;  /* 0x000c0000070e7984 */ /* 0x0004280000000800 */
[----:B------:R2:W0:Y:S04]  /*1d40*/  LDS R12, [R7+0x1000] ;  /* 0x00100000070c7984 */ /* 0x0004280000000800 */
[----:B------:R2:W0:Y:S04]  /*1d50*/  LDS R6, [R7+0x1400] ;  /* 0x0014000007067984 */ /* 0x0004280000000800 */
[----:B------:R2:W0:Y:S04]  /*1d60*/  LDS R8, [R7+0x1800] ;  /* 0x0018000007087984 */ /* 0x0004280000000800 */
[----:B------:R2:W0:Y:S01]  /*1d70*/  LDS R10, [R7+0x1c00] ;  /* 0x001c0000070a7984 */ /* 0x0004220000000800 */
[----:B-1----:R-:W-:-:S13]  /*1d80*/  ISETP.NE.AND P0, PT, R18, RZ, PT ;  /* 0x000000ff1200720c */ /* 0x002fda0003f05270 */
[----:B--234-:R-:W-:Y:S05]  /*1d90*/  @!P0 BRA `(.L_x_151) ;  /* 0x0000000000108947 */ /* 0x01cfea0003800000 */
[----:B------:R-:W-:Y:S02]  /*1da0*/  IMAD R17, R3, 0x100, R0 ;  /* 0x0000010003117824 */ /* 0x000fe400078e0200 */
[----:B------:R-:W-:Y:S02]  /*1db0*/  IMAD.MOV.U32 R19, RZ, RZ, RZ ;  /* 0x000000ffff137224 */ /* 0x000fe400078e00ff */
[----:B0-----:R-:W-:-:S05]  /*1dc0*/  IMAD.WIDE.U32 R16, R17, 0x8, R4 ;  /* 0x0000000811107825 */ /* 0x001fca00078e0004 */
[----:B------:R1:W-:Y:S02]  /*1dd0*/  REDG.E.ADD.64.STRONG.GPU desc[UR20][R16.64], R18 ;  /* 0x000000121000798e */ /* 0x0003e4000c12e514 */
.L_x_151:
[----:B------:R-:W-:Y:S05]  /*1de0*/  BSYNC.RECONVERGENT B1 ;  /* 0x0000000000017941 */ /* 0x000fea0003800200 */
.L_x_150:
[----:B------:R-:W-:Y:S01]  /*1df0*/  ISETP.NE.AND P6, PT, R9, RZ, PT ;  /* 0x000000ff0900720c */ /* 0x000fe20003fc5270 */
[----:B------:R-:W-:Y:S01]  /*1e00*/  BSSY.RECONVERGENT B1, `(.L_x_152) ;  /* 0x000000e000017945 */ /* 0x000fe20003800200 */
[----:B------:R-:W-:Y:S02]  /*1e10*/  ISETP.NE.AND P0, PT, R22, RZ, PT ;  /* 0x000000ff1600720c */ /* 0x000fe40003f05270 */
[----:B0-----:R-:W-:Y:S02]  /*1e20*/  ISETP.NE.AND P1, PT, R14, RZ, PT ;  /* 0x000000ff0e00720c */ /* 0x001fe40003f25270 */
[----:B------:R-:W-:Y:S02]  /*1e30*/  ISETP.NE.AND P2, PT, R12, RZ, PT ;  /* 0x000000ff0c00720c */ /* 0x000fe40003f45270 */
[----:B------:R-:W-:Y:S02]  /*1e40*/  ISETP.NE.AND P3, PT, R6, RZ, PT ;  /* 0x000000ff0600720c */ /* 0x000fe40003f65270 */
[----:B------:R-:W-:-:S02]  /*1e50*/  ISETP.NE.AND P4, PT, R8, RZ, PT ;  /* 0x000000ff0800720c */ /* 0x000fc40003f85270 */
[----:B------:R-:W-:Y:S01]  /*1e60*/  ISETP.NE.AND P5, PT, R10, RZ, PT ;  /* 0x000000ff0a00720c */ /* 0x000fe20003fa5270 */
[----:B------:R-:W-:-:S12]  /*1e70*/  @!P6 BRA `(.L_x_153) ;  /* 0x000000000018e947 */ /* 0x000fd80003800000 */
[----:B-1----:R-:W-:Y:S02]  /*1e80*/  IMAD R17, R3, 0x100, R0 ;  /* 0x0000010003117824 */ /* 0x002fe400078e0200 */
[----:B------:R-:W-:Y:S02]  /*1e90*/  IMAD.MOV.U32 R18, RZ, RZ, R9 ;  /* 0x000000ffff127224 */ /* 0x000fe400078e0009 */
[----:B------:R-:W-:Y:S02]  /*1ea0*/  VIADD R17, R17, 0x100 ;  /* 0x0000010011117836 */ /* 0x000fe40000000000 */
[----:B------:R-:W-:Y:S02]  /*1eb0*/  IMAD.MOV.U32 R19, RZ, RZ, RZ ;  /* 0x000000ffff137224 */ /* 0x000fe400078e00ff */
[----:B------:R-:W-:-:S05]  /*1ec0*/  IMAD.WIDE.U32 R16, R17, 0x8, R4 ;  /* 0x0000000811107825 */ /* 0x000fca00078e0004 */
[----:B------:R0:W-:Y:S02]  /*1ed0*/  REDG.E.ADD.64.STRONG.GPU desc[UR20][R16.64], R18 ;  /* 0x000000121000798e */ /* 0x0001e4000c12e514 */
.L_x_153:
[----:B------:R-:W-:Y:S05]  /*1ee0*/  BSYNC.RECONVERGENT B1 ;  /* 0x0000000000017941 */ /* 0x000fea0003800200 */
.L_x_152:
[----:B------:R-:W-:Y:S04]  /*1ef0*/  BSSY.RECONVERGENT B1, `(.L_x_154) ;  /* 0x0000007000017945 */ /* 0x000fe80003800200 */
[----:B------:R-:W-:Y:S05]  /*1f00*/  @!P0 BRA `(.L_x_155) ;  /* 0x0000000000148947 */ /* 0x000fea0003800000 */
[----:B01----:R-:W-:Y:S02]  /*1f10*/  IMAD R17, R3, 0x100, R0 ;  /* 0x0000010003117824 */ /* 0x003fe400078e0200 */
[----:B------:R-:W-:Y:S02]  /*1f20*/  IMAD.MOV.U32 R23, RZ, RZ, RZ ;  /* 0x000000ffff177224 */ /* 0x000fe400078e00ff */
[----:B------:R-:W-:-:S04]  /*1f30*/  VIADD R17, R17, 0x200 ;  /* 0x0000020011117836 */ /* 0x000fc80000000000 */
[----:B------:R-:W-:-:S05]  /*1f40*/  IMAD.WIDE.U32 R16, R17, 0x8, R4 ;  /* 0x0000000811107825 */ /* 0x000fca00078e0004 */
[----:B------:R2:W-:Y:S02]  /*1f50*/  REDG.E.ADD.64.STRONG.GPU desc[UR20][R16.64], R22 ;  /* 0x000000161000798e */ /* 0x0005e4000c12e514 */
.L_x_155:
[----:B------:R-:W-:Y:S05]  /*1f60*/  BSYNC.RECONVERGENT B1 ;  /* 0x0000000000017941 */ /* 0x000fea0003800200 */
.L_x_154:
[----:B------:R-:W-:Y:S04]  /*1f70*/  BSSY.RECONVERGENT B1, `(.L_x_156) ;  /* 0x0000007000017945 */ /* 0x000fe80003800200 */
[----:B------:R-:W-:Y:S05]  /*1f80*/  @!P1 BRA `(.L_x_157) ;  /* 0x0000000000149947 */ /* 0x000fea0003800000 */
[----:B012---:R-:W-:Y:S02]  /*1f90*/  IMAD R17, R3, 0x100, R0 ;  /* 0x0000010003117824 */ /* 0x007fe400078e0200 */
[----:B------:R-:W-:Y:S02]  /*1fa0*/  IMAD.MOV.U32 R15, RZ, RZ, RZ ;  /* 0x000000ffff0f7224 */ /* 0x000fe400078e00ff */
[----:B------:R-:W-:-:S04]  /*1fb0*/  VIADD R17, R17, 0x300 ;  /* 0x0000030011117836 */ /* 0x000fc80000000000 */
[----:B------:R-:W-:-:S05]  /*1fc0*/  IMAD.WIDE.U32 R16, R17, 0x8, R4 ;  /* 0x0000000811107825 */ /* 0x000fca00078e0004 */
[----:B------:R3:W-:Y:S02]  /*1fd0*/  REDG.E.ADD.64.STRONG.GPU desc[UR20][R16.64], R14 ;  /* 0x0000000e1000798e */ /* 0x0007e4000c12e514 */
.L_x_157:
[----:B------:R-:W-:Y:S05]  /*1fe0*/  BSYNC.RECONVERGENT B1 ;  /* 0x0000000000017941 */ /* 0x000fea0003800200 */
.L_x_156:
[----:B------:R-:W-:Y:S04]  /*1ff0*/  BSSY.RECONVERGENT B1, `(.L_x_158) ;  /* 0x0000007000017945 */ /* 0x000fe80003800200 */
[----:B------:R-:W-:Y:S05]  /*2000*/  @!P2 BRA `(.L_x_159) ;  /* 0x000000000014a947 */ /* 0x000fea0003800000 */
[----:B---3--:R-:W-:Y:S02]  /*2010*/  IMAD R15, R3, 0x100, R0 ;  /* 0x00000100030f7824 */ /* 0x008fe400078e0200 */
[----:B------:R-:W-:Y:S02]  /*2020*/  IMAD.MOV.U32 R13, RZ, RZ, RZ ;  /* 0x000000ffff0d7224 */ /* 0x000fe400078e00ff */
[----:B------:R-:W-:-:S04]  /*2030*/  VIADD R15, R15, 0x400 ;  /* 0x000004000f0f7836 */ /* 0x000fc80000000000 */
[----:B------:R-:W-:-:S05]  /*2040*/  IMAD.WIDE.U32 R14, R15, 0x8, R4 ;  /* 0x000000080f0e7825 */ /* 0x000fca00078e0004 */
[----:B------:R4:W-:Y:S02]  /*2050*/  REDG.E.ADD.64.STRONG.GPU desc[UR20][R14.64], R12 ;  /* 0x0000000c0e00798e */ /* 0x0009e4000c12e514 */
.L_x_159:
[----:B------:R-:W-:Y:S05]  /*2060*/  BSYNC.RECONVERGENT B1 ;  /* 0x0000000000017941 */ /* 0x000fea0003800200 */
.L_x_158:
[----:B------:R-:W-:Y:S04]  /*2070*/  BSSY.RECONVERGENT B1, `(.L_x_160) ;  /* 0x0000007000017945 */ /* 0x000fe80003800200 */
[----:B------:R-:W-:Y:S05]  /*2080*/  @!P3 BRA `(.L_x_161) ;  /* 0x000000000014b947 */ /* 0x000fea0003800000 */
[----:B----4-:R-:W-:Y:S02]  /*2090*/  IMAD R13, R3, 0x100, R0 ;  /* 0x00000100030d7824 */ /* 0x010fe400078e0200 */
[----:B------:R-:W-:Y:S02]  /*20a0*/  IMAD.MOV.U32 R7, RZ, RZ, RZ ;  /* 0x000000ffff077224 */ /* 0x000fe400078e00ff */
[----:B------:R-:W-:-:S04]  /*20b0*/  VIADD R13, R13, 0x500 ;  /* 0x000005000d0d7836 */ /* 0x000fc80000000000 */
[----:B------:R-:W-:-:S05]  /*20c0*/  IMAD.WIDE.U32 R12, R13, 0x8, R4 ;  /* 0x000000080d0c7825 */ /* 0x000fca00078e0004 */
[----:B------:R4:W-:Y:S02]  /*20d0*/  REDG.E.ADD.64.STRONG.GPU desc[UR20][R12.64], R6 ;  /* 0x000000060c00798e */ /* 0x0009e4000c12e514 */
.L_x_161:
[----:B------:R-:W-:Y:S05]  /*20e0*/  BSYNC.RECONVERGENT B1 ;  /* 0x0000000000017941 */ /* 0x000fea0003800200 */
.L_x_160:
[----:B------:R-:W-:Y:S04]  /*20f0*/  BSSY.RECONVERGENT B1, `(.L_x_162) ;  /* 0x0000007000017945 */ /* 0x000fe80003800200 */
[----:B------:R-:W-:Y:S05]  /*2100*/  @!P4 BRA `(.L_x_163) ;  /* 0x000000000014c947 */ /* 0x000fea0003800000 */
[----:B----4-:R-:W-:Y:S02]  /*2110*/  IMAD R7, R3, 0x100, R0 ;  /* 0x0000010003077824 */ /* 0x010fe400078e0200 */
[----:B------:R-:W-:Y:S02]  /*2120*/  IMAD.MOV.U32 R9, RZ, RZ, RZ ;  /* 0x000000ffff097224 */ /* 0x000fe400078e00ff */
[----:B------:R-:W-:-:S04]  /*2130*/  VIADD R7, R7, 0x600 ;  /* 0x0000060007077836 */ /* 0x000fc80000000000 */
[----:B------:R-:W-:-:S05]  /*2140*/  IMAD.WIDE.U32 R6, R7, 0x8, R4 ;  /* 0x0000000807067825 */ /* 0x000fca00078e0004 */
[----:B------:R4:W-:Y:S02]  /*2150*/  REDG.E.ADD.64.STRONG.GPU desc[UR20][R6.64], R8 ;  /* 0x000000080600798e */ /* 0x0009e4000c12e514 */
.L_x_163:
[----:B------:R-:W-:Y:S05]  /*2160*/  BSYNC.RECONVERGENT B1 ;  /* 0x0000000000017941 */ /* 0x000fea0003800200 */
.L_x_162:
[----:B------:R-:W-:Y:S04]  /*2170*/  BSSY.RECONVERGENT B1, `(.L_x_164) ;  /* 0x0000007000017945 */ /* 0x000fe80003800200 */
[----:B------:R-:W-:Y:S05]  /*2180*/  @!P5 BRA `(.L_x_165) ;  /* 0x000000000014d947 */ /* 0x000fea0003800000 */
[----:B----4-:R-:W-:Y:S02]  /*2190*/  IMAD R7, R3, 0x100, R0 ;  /* 0x0000010003077824 */ /* 0x010fe400078e0200 */
[----:B------:R-:W-:Y:S02]  /*21a0*/  IMAD.MOV.U32 R11, RZ, RZ, RZ ;  /* 0x000000ffff0b7224 */ /* 0x000fe400078e00ff */
[----:B------:R-:W-:-:S04]  /*21b0*/  VIADD R7, R7, 0x700 ;  /* 0x0000070007077836 */ /* 0x000fc80000000000 */
[----:B------:R-:W-:-:S05]  /*21c0*/  IMAD.WIDE.U32 R6, R7, 0x8, R4 ;  /* 0x0000000807067825 */ /* 0x000fca00078e0004 */
[----:B------:R4:W-:Y:S02]  /*21d0*/  REDG.E.ADD.64.STRONG.GPU desc[UR20][R6.64], R10 ;  /* 0x0000000a0600798e */ /* 0x0009e4000c12e514 */
.L_x_165:
[----:B------:R-:W-:Y:S05]  /*21e0*/  BSYNC.RECONVERGENT B1 ;  /* 0x0000000000017941 */ /* 0x000fea0003800200 */
.L_x_164:
[----:B------:R-:W-:-:S05]  /*21f0*/  VIADD R3, R3, 0x8 ;  /* 0x0000000803037836 */ /* 0x000fca0000000000 */
[----:B------:R-:W-:-:S13]  /*2200*/  ISETP.NE.AND P0, PT, R3, UR27, PT ;  /* 0x0000001b03007c0c */ /* 0x000fda000bf05270 */
[----:B------:R-:W-:Y:S05]  /*2210*/  @P0 BRA `(.L_x_166) ;  /* 0xfffffff800b00947 */ /* 0x000fea000383ffff */
[----:B------:R-:W-:-:S07]  /*2220*/  IMAD.U32 R5, RZ, RZ, UR27 ;  /* 0x0000001bff057e24 */ /* 0x000fce000f8e00ff */
.L_x_149:
[----:B------:R-:W-:Y:S02]  /*2230*/  UISETP.NE.AND UP0, UPT, UR24, URZ, UPT ;  /* 0x000000ff1800728c */ /* 0x000fe4000bf05270 */
[----:B----4-:R-:W-:Y:S02]  /*2240*/  IMAD.U32 R8, RZ, RZ, UR24 ;  /* 0x00000018ff087e24 */ /* 0x010fe4000f8e00ff */
[----:B------:R-:W-:Y:S02]  /*2250*/  IMAD.U32 R3, RZ, RZ, UR25 ;  /* 0x00000019ff037e24 */ /* 0x000fe4000f8e00ff */
[----:B------:R-:W-:Y:S02]  /*2260*/  VIADD R8, R8, 0xffffffff ;  /* 0xffffffff08087836 */ /* 0x000fe40000000000 */
[----:B------:R-:W-:Y:S01]  /*2270*/  VIADD R3, R3, 0xffffffff ;  /* 0xffffffff03037836 */ /* 0x000fe20000000000 */
[----:B------:R-:W-:Y:S06]  /*2280*/  BRA.U !UP0, `(.L_x_167) ;  /* 0x0000000508707547 */ /* 0x000fec000b800000 */
[----:B------:R-:W-:-:S13]  /*2290*/  ISETP.GE.U32.AND P0, PT, R8, 0x3, PT ;  /* 0x000000030800780c */ /* 0x000fda0003f06070 */
[----:B------:R-:W-:Y:S05]  /*22a0*/  @!P0 BRA `(.L_x_168) ;  /* 0x0000000000bc8947 */ /* 0x000fea0003800000 */
[----:B------:R-:W-:Y:S01]  /*22b0*/  IMAD R7, R5, 0x400, R2 ;  /* 0x0000040005077824 */ /* 0x000fe200078e0202 */
[----:B------:R-:W-:Y:S04]  /*22c0*/  BSSY.RECONVERGENT B1, `(.L_x_169) ;  /* 0x000000f000017945 */ /* 0x000fe80003800200 */
[----:B------:R-:W4:Y:S04]  /*22d0*/  LDS R12, [R7] ;  /* 0x00000000070c7984 */ /* 0x000f280000000800 */
[----:B------:R-:W5:Y:S04]  /*22e0*/  LDS R9, [R7+0x400] ;  /* 0x0004000007097984 */ /* 0x000f680000000800 */
[----:B------:R-:W0:Y:S04]  /*22f0*/  LDS R6, [R7+0x800] ;  /* 0x0008000007067984 */ /* 0x000e280000000800 */
[----:B-1----:R-:W1:Y:S01]  /*2300*/  LDS R4, [R7+0xc00] ;  /* 0x000c000007047984 */ /* 0x002e620000000800 */
[----:B----4-:R-:W-:-:S02]  /*2310*/  ISETP.NE.AND P0, PT, R12, RZ, PT ;  /* 0x000000ff0c00720c */ /* 0x010fc40003f05270 */
[----:B-----5:R-:W-:Y:S02]  /*2320*/  ISETP.NE.AND P1, PT, R9, RZ, PT ;  /* 0x000000ff0900720c */ /* 0x020fe40003f25270 */
[----:B0-----:R-:W-:Y:S02]  /*2330*/  ISETP.NE.AND P2, PT, R6, RZ, PT ;  /* 0x000000ff0600720c */ /* 0x001fe40003f45270 */
[----:B-1----:R-:W-:-:S07]  /*2340*/  ISETP.NE.AND P3, PT, R4, RZ, PT ;  /* 0x000000ff0400720c */ /* 0x002fce0003f65270 */
[----:B------:R-:W-:Y:S06]  /*2350*/  @!P0 BRA `(.L_x_170) ;  /* 0x0000000000148947 */ /* 0x000fec0003800000 */
[----:B------:R-:W0:Y:S01]  /*2360*/  LDC.64 R10, c[0x0][0x380] ;  /* 0x0000e000ff0a7b82 */ /* 0x000e220000000a00 */
[----:B------:R-:W-:Y:S02]  /*2370*/  IMAD R7, R5, 0x100, R0 ;  /* 0x0000010005077824 */ /* 0x000fe400078e0200 */
[----:B------:R-:W-:Y:S02]  /*2380*/  IMAD.MOV.U32 R13, RZ, RZ, RZ ;  /* 0x000000ffff0d7224 */ /* 0x000fe400078e00ff */
[----:B0-----:R-:W-:-:S05]  /*2390*/  IMAD.WIDE.U32 R10, R7, 0x8, R10 ;  /* 0x00000008070a7825 */ /* 0x001fca00078e000a */
[----:B------:R0:W-:Y:S02]  /*23a0*/  REDG.E.ADD.64.STRONG.GPU desc[UR20][R10.64], R12 ;  /* 0x0000000c0a00798e */ /* 0x0001e4000c12e514 */
.L_x_170:
[----:B------:R-:W-:Y:S05]  /*23b0*/  BSYNC.RECONVERGENT B1 ;  /* 0x0000000000017941 */ /* 0x000fea0003800200 */
.L_x_169:
[----:B------:R-:W-:Y:S04]  /*23c0*/  BSSY.RECONVERGENT B1, `(.L_x_171) ;  /* 0x0000009000017945 */ /* 0x000fe80003800200 */
[----:B------:R-:W-:Y:S05]  /*23d0*/  @!P1 BRA `(.L_x_172) ;  /* 0x00000000001c9947 */ /* 0x000fea0003800000 */
[----:B0-----:R-:W0:Y:S01]  /*23e0*/  LDC.64 R10, c[0x0][0x380] ;  /* 0x0000e000ff0a7b82 */ /* 0x001e220000000a00 */
[----:B------:R-:W-:Y:S02]  /*23f0*/  IMAD R7, R5, 0x100, R0 ;  /* 0x0000010005077824 */ /* 0x000fe400078e0200 */
[----:B------:R-:W-:Y:S02]  /*2400*/  IMAD.MOV.U32 R12, RZ, RZ, R9 ;  /* 0x000000ffff0c7224 */ /* 0x000fe400078e0009 */
[----:B------:R-:W-:Y:S02]  /*2410*/  VIADD R7, R7, 0x100 ;  /* 0x0000010007077836 */ /* 0x000fe40000000000 */
[----:B------:R-:W-:Y:S02]  /*2420*/  IMAD.MOV.U32 R13, RZ, RZ, RZ ;  /* 0x000000ffff0d7224 */ /* 0x000fe400078e00ff */
[----:B0-----:R-:W-:-:S05]  /*2430*/  IMAD.WIDE.U32 R10, R7, 0x8, R10 ;  /* 0x00000008070a7825 */ /* 0x001fca00078e000a */
[----:B------:R1:W-:Y:S02]  /*2440*/  REDG.E.ADD.64.STRONG.GPU desc[UR20][R10.64], R12 ;  /* 0x0000000c0a00798e */ /* 0x0003e4000c12e514 */
.L_x_172:
[----:B------:R-:W-:Y:S05]  /*2450*/  BSYNC.RECONVERGENT B1 ;  /* 0x0000000000017941 */ /* 0x000fea0003800200 */
.L_x_171:
[----:B------:R-:W-:Y:S04]  /*2460*/  BSSY.RECONVERGENT B1, `(.L_x_173) ;  /* 0x0000008000017945 */ /* 0x000fe80003800200 */
[----:B------:R-:W-:Y:S05]  /*2470*/  @!P2 BRA `(.L_x_174) ;  /* 0x000000000018a947 */ /* 0x000fea0003800000 */
[----:B01----:R-:W0:Y:S01]  /*2480*/  LDC.64 R10, c[0x0][0x380] ;  /* 0x0000e000ff0a7b82 */ /* 0x003e220000000a00 */
[----:B------:R-:W-:-:S04]  /*2490*/  IMAD R7, R5, 0x100, R0 ;  /* 0x0000010005077824 */ /* 0x000fc800078e0200 */
[----:B------:R-:W-:-:S04]  /*24a0*/  VIADD R7, R7, 0x200 ;  /* 0x0000020007077836 */ /* 0x000fc80000000000 */
[----:B0-----:R-:W-:-:S04]  /*24b0*/  IMAD.WIDE.U32 R10, R7, 0x8, R10 ;  /* 0x00000008070a7825 */ /* 0x001fc800078e000a */
[----:B------:R-:W-:-:S05]  /*24c0*/  IMAD.MOV.U32 R7, RZ, RZ, RZ ;  /* 0x000000ffff077224 */ /* 0x000fca00078e00ff */
[----:B------:R4:W-:Y:S02]  /*24d0*/  REDG.E.ADD.64.STRONG.GPU desc[UR20][R10.64], R6 ;  /* 0x000000060a00798e */ /* 0x0009e4000c12e514 */
.L_x_174:
[----:B------:R-:W-:Y:S05]  /*24e0*/  BSYNC.RECONVERGENT B1 ;  /* 0x0000000000017941 */ /* 0x000fea0003800200 */
.L_x_173:
[----:B------:R-:W-:Y:S04]  /*24f0*/  BSSY.RECONVERGENT B1, `(.L_x_175) ;  /* 0x0000009000017945 */ /* 0x000fe80003800200 */
[----:B------:R-:W-:Y:S05]  /*2500*/  @!P3 BRA `(.L_x_176) ;  /* 0x00000000001cb947 */ /* 0x000fea0003800000 */
[----:B----4-:R-:W4:Y:S01]  /*2510*/  LDC.64 R6, c[0x0][0x380] ;  /* 0x0000e000ff067b82 */ /* 0x010f220000000a00 */
[----:B------:R-:W-:Y:S02]  /*2520*/  IMAD R9, R5, 0x100, R0 ;  /* 0x0000010005097824 */ /* 0x000fe400078e0200 */
[----:B01----:R-:W-:Y:S02]  /*2530*/  IMAD.MOV.U32 R10, RZ, RZ, R4 ;  /* 0x000000ffff0a7224 */ /* 0x003fe400078e0004 */
[----:B------:R-:W-:Y:S02]  /*2540*/  VIADD R9, R9, 0x300 ;  /* 0x0000030009097836 */ /* 0x000fe40000000000 */
[----:B------:R-:W-:Y:S02]  /*2550*/  IMAD.MOV.U32 R11, RZ, RZ, RZ ;  /* 0x000000ffff0b7224 */ /* 0x000fe400078e00ff */
[----:B----4-:R-:W-:-:S05]  /*2560*/  IMAD.WIDE.U32 R6, R9, 0x8, R6 ;  /* 0x0000000809067825 */ /* 0x010fca00078e0006 */
[----:B------:R0:W-:Y:S02]  /*2570*/  REDG.E.ADD.64.STRONG.GPU desc[UR20][R6.64], R10 ;  /* 0x0000000a0600798e */ /* 0x0001e4000c12e514 */
.L_x_176:
[----:B------:R-:W-:Y:S05]  /*2580*/  BSYNC.RECONVERGENT B1 ;  /* 0x0000000000017941 */ /* 0x000fea0003800200 */
.L_x_175:
[----:B------:R-:W-:-:S07]  /*2590*/  VIADD R5, R5, 0x4 ;  /* 0x0000000405057836 */ /* 0x000fce0000000000 */
.L_x_168:
[----:B------:R-:W-:Y:S01]  /*25a0*/  UISETP.NE.AND UP0, UPT, UR25, URZ, UPT ;  /* 0x000000ff1900728c */ /* 0x000fe2000bf05270 */
[----:B------:R-:W-:Y:S08]  /*25b0*/  BSSY.RECONVERGENT B1, `(.L_x_167) ;  /* 0x0000029000017945 */ /* 0x000ff00003800200 */
[----:B------:R-:W-:Y:S05]  /*25c0*/  BRA.U !UP0, `(.L_x_177) ;  /* 0x00000001089c7547 */ /* 0x000fea000b800000 */
[----:B------:R-:W-:-:S13]  /*25d0*/  ISETP.NE.AND P0, PT, R3, RZ, PT ;  /* 0x000000ff0300720c */ /* 0x000fda0003f05270 */
[----:B------:R-:W-:Y:S05]  /*25e0*/  @!P0 BRA `(.L_x_178) ;  /* 0x0000000000648947 */ /* 0x000fea0003800000 */
[----:B0---4-:R-:W-:Y:S01]  /*25f0*/  IMAD R6, R5, 0x400, R2 ;  /* 0x0000040005067824 */ /* 0x011fe200078e0202 */
[----:B------:R-:W-:Y:S04]  /*2600*/  BSSY.RECONVERGENT B2, `(.L_x_179) ;  /* 0x000000c000027945 */ /* 0x000fe80003800200 */
[----:B-1----:R-:W0:Y:S04]  /*2610*/  LDS R4, [R6] ;  /* 0x0000000006047984 */ /* 0x002e280000000800 */
[----:B------:R-:W1:Y:S01]  /*2620*/  LDS R9, [R6+0x400] ;  /* 0x0004000006097984 */ /* 0x000e620000000800 */
[----:B0-----:R-:W-:-:S02]  /*2630*/  ISETP.NE.AND P0, PT, R4, RZ, PT ;  /* 0x000000ff0400720c */ /* 0x001fc40003f05270 */
[----:B-1----:R-:W-:-:S11]  /*2640*/  ISETP.NE.AND P1, PT, R9, RZ, PT ;  /* 0x000000ff0900720c */ /* 0x002fd60003f25270 */
[----:B------:R-:W-:Y:S05]  /*2650*/  @!P0 BRA `(.L_x_180) ;  /* 0x0000000000188947 */ /* 0x000fea0003800000 */
[----:B------:R-:W0:Y:S01]  /*2660*/  LDC.64 R6, c[0x0][0x380] ;  /* 0x0000e000ff067b82 */ /* 0x000e220000000a00 */
[----:B------:R-:W-:-:S04]  /*2670*/  IMAD R11, R5, 0x100, R0 ;  /* 0x00000100050b7824 */ /* 0x000fc800078e0200 */
[----:B0-----:R-:W-:-:S04]  /*2680*/  IMAD.WIDE.U32 R10, R11, 0x8, R6 ;  /* 0x000000080b0a7825 */ /* 0x001fc800078e0006 */
[----:B------:R-:W-:Y:S02]  /*2690*/  IMAD.MOV.U32 R6, RZ, RZ, R4 ;  /* 0x000000ffff067224 */ /* 0x000fe400078e0004 */
[----:B------:R-:W-:-:S05]  /*26a0*/  IMAD.MOV.U32 R7, RZ, RZ, RZ ;  /* 0x000000ffff077224 */ /* 0x000fca00078e00ff */
[----:B------:R0:W-:Y:S02]  /*26b0*/  REDG.E.ADD.64.STRONG.GPU desc[UR20][R10.64], R6 ;  /* 0x000000060a00798e */ /* 0x0001e4000c12e514 */
.L_x_180:
[----:B------:R-:W-:Y:S05]  /*26c0*/  BSYNC.RECONVERGENT B2 ;  /* 0x0000000000027941 */ /* 0x000fea0003800200 */
.L_x_179:
[----:B------:R-:W-:Y:S04]  /*26d0*/  BSSY.RECONVERGENT B2, `(.L_x_181) ;  /* 0x0000009000027945 */ /* 0x000fe80003800200 */
[----:B------:R-:W-:Y:S05]  /*26e0*/  @!P1 BRA `(.L_x_182) ;  /* 0x00000000001c9947 */ /* 0x000fea0003800000 */
[----:B0-----:R-:W0:Y:S01]  /*26f0*/  LDC.64 R6, c[0x0][0x380] ;  /* 0x0000e000ff067b82 */ /* 0x001e220000000a00 */
[----:B------:R-:W-:-:S04]  /*2700*/  IMAD R4, R5, 0x100, R0 ;  /* 0x0000010005047824 */ /* 0x000fc800078e0200 */
[----:B------:R-:W-:-:S04]  /*2710*/  VIADD R11, R4, 0x100 ;  /* 0x00000100040b7836 */ /* 0x000fc80000000000 */
[----:B0-----:R-:W-:-:S04]  /*2720*/  IMAD.WIDE.U32 R10, R11, 0x8, R6 ;  /* 0x000000080b0a7825 */ /* 0x001fc800078e0006 */
[----:B------:R-:W-:Y:S02]  /*2730*/  IMAD.MOV.U32 R6, RZ, RZ, R9 ;  /* 0x000000ffff067224 */ /* 0x000fe400078e0009 */
[----:B------:R-:W-:-:S05]  /*2740*/  IMAD.MOV.U32 R7, RZ, RZ, RZ ;  /* 0x000000ffff077224 */ /* 0x000fca00078e00ff */
[----:B------:R1:W-:Y:S02]  /*2750*/  REDG.E.ADD.64.STRONG.GPU desc[UR20][R10.64], R6 ;  /* 0x000000060a00798e */ /* 0x0003e4000c12e514 */
.L_x_182:
[----:B------:R-:W-:Y:S05]  /*2760*/  BSYNC.RECONVERGENT B2 ;  /* 0x0000000000027941 */ /* 0x000fea0003800200 */
.L_x_181:
[----:B------:R-:W-:-:S07]  /*2770*/  VIADD R5, R5, 0x2 ;  /* 0x0000000205057836 */ /* 0x000fce0000000000 */
.L_x_178:
[----:B------:R-:W-:-:S09]  /*2780*/  UISETP.NE.AND UP0, UPT, UR9, URZ, UPT ;  /* 0x000000ff0900728c */ /* 0x000fd2000bf05270 */
[----:B------:R-:W-:Y:S05]  /*2790*/  BRA.U !UP0, `(.L_x_177) ;  /* 0x0000000108287547 */ /* 0x000fea000b800000 */
[----:B-1----:R-:W-:-:S05]  /*27a0*/  IMAD R4, R5, 0x400, R2 ;  /* 0x0000040005047824 */ /* 0x002fca00078e0202 */
[----:B------:R-:W1:Y:S02]  /*27b0*/  LDS R9, [R4] ;  /* 0x0000000004097984 */ /* 0x000e640000000800 */
[----:B-1----:R-:W-:-:S13]  /*27c0*/  ISETP.NE.AND P0, PT, R9, RZ, PT ;  /* 0x000000ff0900720c */ /* 0x002fda0003f05270 */
[----:B------:R-:W-:Y:S05]  /*27d0*/  @!P0 BRA `(.L_x_177) ;  /* 0x0000000000188947 */ /* 0x000fea0003800000 */
[----:B0---4-:R-:W0:Y:S01]  /*27e0*/  LDC.64 R6, c[0x0][0x380] ;  /* 0x0000e000ff067b82 */ /* 0x011e220000000a00 */
[----:B------:R-:W-:-:S04]  /*27f0*/  IMAD R5, R5, 0x100, R0 ;  /* 0x0000010005057824 */ /* 0x000fc800078e0200 */
[----:B0-----:R-:W-:-:S04]  /*2800*/  IMAD.WIDE.U32 R4, R5, 0x8, R6 ;  /* 0x0000000805047825 */ /* 0x001fc800078e0006 */
[----:B------:R-:W-:Y:S02]  /*2810*/  IMAD.MOV.U32 R6, RZ, RZ, R9 ;  /* 0x000000ffff067224 */ /* 0x000fe400078e0009 */
[----:B------:R-:W-:-:S05]  /*2820*/  IMAD.MOV.U32 R7, RZ, RZ, RZ ;  /* 0x000000ffff077224 */ /* 0x000fca00078e00ff */
[----:B------:R0:W-:Y:S02]  /*2830*/  REDG.E.ADD.64.STRONG.GPU desc[UR20][R4.64], R6 ;  /* 0x000000060400798e */ /* 0x0001e4000c12e514 */
.L_x_177:
[----:B------:R-:W-:Y:S05]  /*2840*/  BSYNC.RECONVERGENT B1 ;  /* 0x0000000000017941 */ /* 0x000fea0003800200 */
.L_x_167:
[----:B------:R-:W-:-:S13]  /*2850*/  ISETP.GT.U32.AND P0, PT, R0, 0x7f, PT ;  /* 0x0000007f0000780c */ /* 0x000fda0003f04070 */
[----:B------:R-:W-:Y:S05]  /*2860*/  @P0 BRA `(.L_x_148) ;  /* 0x00000008008c0947 */ /* 0x000fea0003800000 */
[----:B------:R-:W-:Y:S01]  /*2870*/  UISETP.GE.U32.AND UP0, UPT, UR22, 0x7, UPT ;  /* 0x000000071600788c */ /* 0x000fe2000bf06070 */
[----:B0-----:R-:W-:-:S08]  /*2880*/  IMAD.MOV.U32 R5, RZ, RZ, RZ ;  /* 0x000000ffff057224 */ /* 0x001fd000078e00ff */
[----:B------:R-:W-:Y:S05]  /*2890*/  BRA.U !UP0, `(.L_x_183) ;  /* 0x0000000508147547 */ /* 0x000fea000b800000 */
[----:B-1----:R-:W0:Y:S01]  /*28a0*/  LDC.64 R4, c[0x0][0x380] ;  /* 0x0000e000ff047b82 */ /* 0x002e220000000a00 */
[----:B------:R-:W-:-:S07]  /*28b0*/  IMAD.MOV.U32 R9, RZ, RZ, RZ ;  /* 0x000000ffff097224 */ /* 0x000fce00078e00ff */
.L_x_200:
[C---:B0---4-:R-:W-:Y:S01]  /*28c0*/  IMAD R11, R9.reuse, 0x400, R2 ;  /* 0x00000400090b7824 */ /* 0x051fe200078e0202 */
[----:B------:R-:W-:Y:S01]  /*28d0*/  BSSY.RECONVERGENT B1, `(.L_x_184) ;  /* 0x0000011000017945 */ /* 0x000fe20003800200 */
[C---:B-123--:R-:W-:Y:S02]  /*28e0*/  IMAD R7, R9.reuse, 0x100, R0 ;  /* 0x0000010009077824 */ /* 0x04efe400078e0200 */
[----:B------:R-:W-:Y:S01]  /*28f0*/  VIADD R9, R9, 0x8 ;  /* 0x0000000809097836 */ /* 0x000fe20000000000 */
[----:B---3--:R-:W1:Y:S01]  /*2900*/  LDS R14, [R11+0x200] ;  /* 0x000200000b0e7984 */ /* 0x008e620000000800 */
[----:B0-----:R-:W-:-:S03]  /*2910*/  IMAD.WIDE.U32 R6, R7, 0x8, R4 ;  /* 0x0000000807067825 */ /* 0x001fc600078e0004 */
[----:B------:R-:W0:Y:S04]  /*2920*/  LDS R13, [R11+0x600] ;  /* 0x000600000b0d7984 */ /* 0x000e280000000800 */
[----:B--2---:R2:W3:Y:S04]  /*2930*/  LDS R17, [R11+0xa00] ;  /* 0x000a00000b117984 */ /* 0x0044e80000000800 */
[----:B------:R2:W4:Y:S04]  /*2940*/  LDS R18, [R11+0xe00] ;  /* 0x000e00000b127984 */ /* 0x0005280000000800 */
[----:B------:R2:W2:Y:S04]  /*2950*/  LDS R19, [R11+0x1200] ;  /* 0x001200000b137984 */ /* 0x0004a80000000800 */
[----:B------:R0:W2:Y:S04]  /*2960*/  LDS R16, [R11+0x1600] ;  /* 0x001600000b107984 */ /* 0x0000a80000000800 */
[----:B------:R0:W2:Y:S04]  /*2970*/  LDS R12, [R11+0x1a00] ;  /* 0x001a00000b0c7984 */ /* 0x0000a80000000800 */
[----:B------:R0:W2:Y:S01]  /*2980*/  LDS R10, [R11+0x1e00] ;  /* 0x001e00000b0a7984 */ /* 0x0000a20000000800 */
[----:B-1----:R-:W-:-:S02]  /*2990*/  ISETP.NE.AND P0, PT, R14, RZ, PT ;  /* 0x000000ff0e00720c */ /* 0x002fc40003f05270 */
[----:B0-----:R-:W-:-:S11]  /*29a0*/  ISETP.NE.AND P1, PT, R13, RZ, PT ;  /* 0x000000ff0d00720c */ /* 0x001fd60003f25270 */
[----:B---34-:R-:W-:Y:S05]  /*29b0*/  @!P0 BRA `(.L_x_185) ;  /* 0x0000000000088947 */ /* 0x018fea0003800000 */
[----:B------:R-:W-:-:S05]  /*29c0*/  IMAD.MOV.U32 R15, RZ, RZ, RZ ;  /* 0x000000ffff0f7224 */ /* 0x000fca00078e00ff */
[----:B------:R0:W-:Y:S02]  /*29d0*/  REDG.E.ADD.64.STRONG.GPU desc[UR20][R6.64+0x400], R14 ;  /* 0x0004000e0600798e */ /* 0x0001e4000c12e514 */
.L_x_185:
[----:B------:R-:W-:Y:S05]  /*29e0*/  BSYNC.RECONVERGENT B1 ;  /* 0x0000000000017941 */ /* 0x000fea0003800200 */
.L_x_184:
[----:B------:R-:W-:Y:S04]  /*29f0*/  BSSY.RECONVERGENT B1, `(.L_x_186) ;  /* 0x0000005000017945 */ /* 0x000fe80003800200 */
[----:B------:R-:W-:Y:S05]  /*2a00*/  @!P1 BRA `(.L_x_187) ;  /* 0x00000000000c9947 */ /* 0x000fea0003800000 */
[----:B0-----:R-:W-:Y:S02]  /*2a10*/  IMAD.MOV.U32 R14, RZ, RZ, R13 ;  /* 0x000000ffff0e7224 */ /* 0x001fe400078e000d */
[----:B------:R-:W-:-:S05]  /*2a20*/  IMAD.MOV.U32 R15, RZ, RZ, RZ ;  /* 0x000000ffff0f7224 */ /* 0x000fca00078e00ff */
[----:B------:R1:W-:Y:S02]  /*2a30*/  REDG.E.ADD.64.STRONG.GPU desc[UR20][R6.64+0xc00], R14 ;  /* 0x000c000e0600798e */ /* 0x0003e4000c12e514 */
.L_x_187:
[----:B------:R-:W-:Y:S05]  /*2a40*/  BSYNC.RECONVERGENT B1 ;  /* 0x0000000000017941 */ /* 0x000fea0003800200 */
.L_x_186:
[----:B------:R-:W-:Y:S01]  /*2a50*/  ISETP.NE.AND P6, PT, R17, RZ, PT ;  /* 0x000000ff1100720c */ /* 0x000fe20003fc5270 */
[----:B------:R-:W-:Y:S01]  /*2a60*/  BSSY.RECONVERGENT B1, `(.L_x_188) ;  /* 0x000000b000017945 */ /* 0x000fe20003800200 */
[----:B------:R-:W-:Y:S02]  /*2a70*/  ISETP.NE.AND P0, PT, R9, UR27, PT ;  /* 0x0000001b09007c0c */ /* 0x000fe4000bf05270 */
[----:B------:R-:W-:Y:S02]  /*2a80*/  ISETP.NE.AND P1, PT, R18, RZ, PT ;  /* 0x000000ff1200720c */ /* 0x000fe40003f25270 */
[----:B--2---:R-:W-:Y:S02]  /*2a90*/  ISETP.NE.AND P2, PT, R19, RZ, PT ;  /* 0x000000ff1300720c */ /* 0x004fe40003f45270 */
[----:B------:R-:W-:Y:S02]  /*2aa0*/  ISETP.NE.AND P3, PT, R16, RZ, PT ;  /* 0x000000ff1000720c */ /* 0x000fe40003f65270 */
[----:B------:R-:W-:-:S02]  /*2ab0*/  ISETP.NE.AND P4, PT, R12, RZ, PT ;  /* 0x000000ff0c00720c */ /* 0x000fc40003f85270 */
[----:B------:R-:W-:Y:S01]  /*2ac0*/  ISETP.NE.AND P5, PT, R10, RZ, PT ;  /* 0x000000ff0a00720c */ /* 0x000fe20003fa5270 */
[----:B------:R-:W-:-:S12]  /*2ad0*/  @!P6 BRA `(.L_x_189) ;  /* 0x00000000000ce947 */ /* 0x000fd80003800000 */
[----:B01----:R-:W-:Y:S02]  /*2ae0*/  IMAD.MOV.U32 R14, RZ, RZ, R17 ;  /* 0x000000ffff0e7224 */ /* 0x003fe400078e0011 */
[----:B------:R-:W-:-:S05]  /*2af0*/  IMAD.MOV.U32 R15, RZ, RZ, RZ ;  /* 0x000000ffff0f7224 */ /* 0x000fca00078e00ff */
[----:B------:R2:W-:Y:S02]  /*2b00*/  REDG.E.ADD.64.STRONG.GPU desc[UR20][R6.64+0x1400], R14 ;  /* 0x0014000e0600798e */ /* 0x0005e4000c12e514 */
.L_x_189:
[----:B------:R-:W-:Y:S05]  /*2b10*/  BSYNC.RECONVERGENT B1 ;  /* 0x0000000000017941 */ /* 0x000fea0003800200 */
.L_x_188:
[----:B------:R-:W-:Y:S04]  /*2b20*/  BSSY.RECONVERGENT B1, `(.L_x_190) ;  /* 0x0000005000017945 */ /* 0x000fe80003800200 */
[----:B------:R-:W-:Y:S05]  /*2b30*/  @!P1 BRA `(.L_x_191) ;  /* 0x00000000000c9947 */ /* 0x000fea0003800000 */
[----:B012---:R-:W-:Y:S02]  /*2b40*/  IMAD.MOV.U32 R14, RZ, RZ, R18 ;  /* 0x000000ffff0e7224 */ /* 0x007fe400078e0012 */
[----:B------:R-:W-:-:S05]  /*2b50*/  IMAD.MOV.U32 R15, RZ, RZ, RZ ;  /* 0x000000ffff0f7224 */ /* 0x000fca00078e00ff */
[----:B------:R3:W-:Y:S02]  /*2b60*/  REDG.E.ADD.64.STRONG.GPU desc[UR20][R6.64+0x1c00], R14 ;  /* 0x001c000e0600798e */ /* 0x0007e4000c12e514 */
.L_x_191:
[----:B------:R-:W-:Y:S05]  /*2b70*/  BSYNC.RECONVERGENT B1 ;  /* 0x0000000000017941 */ /* 0x000fea0003800200 */
.L_x_190:
[----:B------:R-:W-:Y:S04]  /*2b80*/  BSSY.RECONVERGENT B1, `(.L_x_192) ;  /* 0x0000005000017945 */ /* 0x000fe80003800200 */
[----:B------:R-:W-:Y:S05]  /*2b90*/  @!P2 BRA `(.L_x_193) ;  /* 0x00000000000ca947 */ /* 0x000fea0003800000 */
[----:B0123--:R-:W-:Y:S02]  /*2ba0*/  IMAD.MOV.U32 R14, RZ, RZ, R19 ;  /* 0x000000ffff0e7224 */ /* 0x00ffe400078e0013 */
[----:B------:R-:W-:-:S05]  /*2bb0*/  IMAD.MOV.U32 R15, RZ, RZ, RZ ;  /* 0x000000ffff0f7224 */ /* 0x000fca00078e00ff */
[----:B------:R4:W-:Y:S02]  /*2bc0*/  REDG.E.ADD.64.STRONG.GPU desc[UR20][R6.64+0x2400], R14 ;  /* 0x0024000e0600798e */ /* 0x0009e4000c12e514 */
.L_x_193:
[----:B------:R-:W-:Y:S05]  /*2bd0*/  BSYNC.RECONVERGENT B1 ;  /* 0x0000000000017941 */ /* 0x000fea0003800200 */
.L_x_192:
[----:B------:R-:W-:Y:S04]  /*2be0*/  BSSY.RECONVERGENT B1, `(.L_x_194) ;  /* 0x0000004000017945 */ /* 0x000fe80003800200 */
[----:B------:R-:W-:Y:S05]  /*2bf0*/  @!P3 BRA `(.L_x_195) ;  /* 0x000000000008b947 */ /* 0x000fea0003800000 */
[----:B------:R-:W-:-:S05]  /*2c00*/  IMAD.MOV.U32 R17, RZ, RZ, RZ ;  /* 0x000000ffff117224 */ /* 0x000fca00078e00ff */
[----:B------:R0:W-:Y:S02]  /*2c10*/  REDG.E.ADD.64.STRONG.GPU desc[UR20][R6.64+0x2c00], R16 ;  /* 0x002c00100600798e */ /* 0x0001e4000c12e514 */
.L_x_195:
[----:B------:R-:W-:Y:S05]  /*2c20*/  BSYNC.RECONVERGENT B1 ;  /* 0x0000000000017941 */ /* 0x000fea0003800200 */
.L_x_194:
[----:B------:R-:W-:Y:S04]  /*2c30*/  BSSY.RECONVERGENT B1, `(.L_x_196) ;  /* 0x0000004000017945 */ /* 0x000fe80003800200 */
[----:B------:R-:W-:Y:S05]  /*2c40*/  @!P4 BRA `(.L_x_197) ;  /* 0x000000000008c947 */ /* 0x000fea0003800000 */
[----:B------:R-:W-:-:S05]  /*2c50*/  IMAD.MOV.U32 R13, RZ, RZ, RZ ;  /* 0x000000ffff0d7224 */ /* 0x000fca00078e00ff */
[----:B------:R0:W-:Y:S02]  /*2c60*/  REDG.E.ADD.64.STRONG.GPU desc[UR20][R6.64+0x3400], R12 ;  /* 0x0034000c0600798e */ /* 0x0001e4000c12e514 */
.L_x_197:
[----:B------:R-:W-:Y:S05]  /*2c70*/  BSYNC.RECONVERGENT B1 ;  /* 0x0000000000017941 */ /* 0x000fea0003800200 */
.L_x_196:
[----:B------:R-:W-:Y:S04]  /*2c80*/  BSSY.RECONVERGENT B1, `(.L_x_198) ;  /* 0x0000004000017945 */ /* 0x000fe80003800200 */
[----:B------:R-:W-:Y:S05]  /*2c90*/  @!P5 BRA `(.L_x_199) ;  /* 0x000000000008d947 */ /* 0x000fea0003800000 */
[----:B------:R-:W-:-:S05]  /*2ca0*/  IMAD.MOV.U32 R11, RZ, RZ, RZ ;  /* 0x000000ffff0b7224 */ /* 0x000fca00078e00ff */
[----:B------:R0:W-:Y:S02]  /*2cb0*/  REDG.E.ADD.64.STRONG.GPU desc[UR20][R6.64+0x3c00], R10 ;  /* 0x003c000a0600798e */ /* 0x0001e4000c12e514 */
.L_x_199:
[----:B------:R-:W-:Y:S05]  /*2cc0*/  BSYNC.RECONVERGENT B1 ;  /* 0x0000000000017941 */ /* 0x000fea0003800200 */
.L_x_198:
[----:B------:R-:W-:Y:S05]  /*2cd0*/  @P0 BRA `(.L_x_200) ;  /* 0xfffffff800f80947 */ /* 0x000fea000383ffff */
[----:B------:R-:W-:-:S07]  /*2ce0*/  IMAD.U32 R5, RZ, RZ, UR27 ;  /* 0x0000001bff057e24 */ /* 0x000fce000f8e00ff */
.L_x_183:
[----:B------:R-:W-:-:S09]  /*2cf0*/  UISETP.NE.AND UP0, UPT, UR24, URZ, UPT ;  /* 0x000000ff1800728c */ /* 0x000fd2000bf05270 */
[----:B------:R-:W-:Y:S05]  /*2d00*/  BRA.U !UP0, `(.L_x_148) ;  /* 0x0000000508647547 */ /* 0x000fea000b800000 */
[----:B------:R-:W-:-:S13]  /*2d10*/  ISETP.GE.U32.AND P0, PT, R8, 0x3, PT ;  /* 0x000000030800780c */ /* 0x000fda0003f06070 */
[----:B------:R-:W-:Y:S05]  /*2d20*/  @!P0 BRA `(.L_x_201) ;  /* 0x0000000000bc8947 */ /* 0x000fea0003800000 */
[----:B01234-:R-:W-:Y:S01]  /*2d30*/  IMAD R7, R5, 0x400, R2 ;  /* 0x0000040005077824 */ /* 0x01ffe200078e0202 */
[----:B------:R-:W-:Y:S04]  /*2d40*/  BSSY.RECONVERGENT B1, `(.L_x_202) ;  /* 0x000000f000017945 */ /* 0x000fe80003800200 */
[----:B------:R-:W0:Y:S04]  /*2d50*/  LDS R10, [R7+0x200] ;  /* 0x00020000070a7984 */ /* 0x000e280000000800 */
[----:B------:R-:W1:Y:S04]  /*2d60*/  LDS R12, [R7+0x600] ;  /* 0x00060000070c7984 */ /* 0x000e680000000800 */
[----:B------:R-:W2:Y:S04]  /*2d70*/  LDS R6, [R7+0xa00] ;  /* 0x000a000007067984 */ /* 0x000ea80000000800 */
[----:B------:R-:W3:Y:S01]  /*2d80*/  LDS R4, [R7+0xe00] ;  /* 0x000e000007047984 */ /* 0x000ee20000000800 */
[----:B0-----:R-:W-:-:S02]  /*2d90*/  ISETP.NE.AND P0, PT, R10, RZ, PT ;  /* 0x000000ff0a00720c */ /* 0x001fc40003f05270 */
[----:B-1----:R-:W-:Y:S02]  /*2da0*/  ISETP.NE.AND P1, PT, R12, RZ, PT ;  /* 0x000000ff0c00720c */ /* 0x002fe40003f25270 */
[----:B--2---:R-:W-:Y:S02]  /*2db0*/  ISETP.NE.AND P2, PT, R6, RZ, PT ;  /* 0x000000ff0600720c */ /* 0x004fe40003f45270 */
[----:B---3--:R-:W-:-:S07]  /*2dc0*/  ISETP.NE.AND P3, PT, R4, RZ, PT ;  /* 0x000000ff0400720c */ /* 0x008fce0003f65270 */
[----:B------:R-:W-:Y:S06]  /*2dd0*/  @!P0 BRA `(.L_x_203) ;  /* 0x0000000000148947 */ /* 0x000fec0003800000 */
[----:B------:R-:W0:Y:S01]  /*2de0*/  LDC.64 R8, c[0x0][0x380] ;  /* 0x0000e000ff087b82 */ /* 0x000e220000000a00 */
[----:B------:R-:W-:Y:S02]  /*2df0*/  IMAD R7, R5, 0x100, R0 ;  /* 0x0000010005077824 */ /* 0x000fe400078e0200 */
[----:B------:R-:W-:Y:S02]  /*2e00*/  IMAD.MOV.U32 R11, RZ, RZ, RZ ;  /* 0x000000ffff0b7224 */ /* 0x000fe400078e00ff */
[----:B0-----:R-:W-:-:S05]  /*2e10*/  IMAD.WIDE.U32 R8, R7, 0x8, R8 ;  /* 0x0000000807087825 */ /* 0x001fca00078e0008 */
[----:B------:R0:W-:Y:S02]  /*2e20*/  REDG.E.ADD.64.STRONG.GPU desc[UR20][R8.64+0x400], R10 ;  /* 0x0004000a0800798e */ /* 0x0001e4000c12e514 */
.L_x_203:
[----:B------:R-:W-:Y:S05]  /*2e30*/  BSYNC.RECONVERGENT B1 ;  /* 0x0000000000017941 */ /* 0x000fea0003800200 */
.L_x_202:
        /* <DEDUP_REMOVED lines=9> */
.L_x_205:
[----:B------:R-:W-:Y:S05]  /*2ed0*/  BSYNC.RECONVERGENT B1 ;  /* 0x0000000000017941 */ /* 0x000fea0003800200 */
.L_x_204:
        /* <DEDUP_REMOVED lines=8> */
.L_x_207:
[----:B------:R-:W-:Y:S05]  /*2f60*/  BSYNC.RECONVERGENT B1 ;  /* 0x0000000000017941 */ /* 0x000fea0003800200 */
.L_x_206:
[----:B------:R-:W-:Y:S04]  /*2f70*/  BSSY.RECONVERGENT B1, `(.L_x_208) ;  /* 0x0000009000017945 */ /* 0x000fe80003800200 */
[----:B------:R-:W-:Y:S05]  /*2f80*/  @!P3 BRA `(.L_x_209) ;  /* 0x00000000001cb947 */ /* 0x000fea0003800000 */
[----:B--2---:R-:W2:Y:S01]  /*2f90*/  LDC.64 R6, c[0x0][0x380] ;  /* 0x0000e000ff067b82 */ /* 0x004ea20000000a00 */
[----:B01----:R-:W-:Y:S02]  /*2fa0*/  IMAD R9, R5, 0x100, R0 ;  /* 0x0000010005097824 */ /* 0x003fe400078e0200 */
[----:B------:R-:W-:Y:S02]  /*2fb0*/  IMAD.MOV.U32 R8, RZ, RZ, R4 ;  /* 0x000000ffff087224 */ /* 0x000fe400078e0004 */
[----:B------:R-:W-:-:S04]  /*2fc0*/  VIADD R9, R9, 0x300 ;  /* 0x0000030009097836 */ /* 0x000fc80000000000 */
[----:B--2---:R-:W-:-:S04]  /*2fd0*/  IMAD.WIDE.U32 R6, R9, 0x8, R6 ;  /* 0x0000000809067825 */ /* 0x004fc800078e0006 */
[----:B------:R-:W-:-:S05]  /*2fe0*/  IMAD.MOV.U32 R9, RZ, RZ, RZ ;  /* 0x000000ffff097224 */ /* 0x000fca00078e00ff */
[----:B------:R3:W-:Y:S02]  /*2ff0*/  REDG.E.ADD.64.STRONG.GPU desc[UR20][R6.64+0x400], R8 ;  /* 0x000400080600798e */ /* 0x0007e4000c12e514 */
.L_x_209:
[----:B------:R-:W-:Y:S05]  /*3000*/  BSYNC.RECONVERGENT B1 ;  /* 0x0000000000017941 */ /* 0x000fea0003800200 */
.L_x_208:
[----:B------:R-:W-:-:S07]  /*3010*/  VIADD R5, R5, 0x4 ;  /* 0x0000000405057836 */ /* 0x000fce0000000000 */
.L_x_201:
[----:B------:R-:W-:-:S09]  /*3020*/  UISETP.NE.AND UP0, UPT, UR25, URZ, UPT ;  /* 0x000000ff1900728c */ /* 0x000fd2000bf05270 */
[----:B------:R-:W-:Y:S05]  /*3030*/  BRA.U !UP0, `(.L_x_148) ;  /* 0x0000000108987547 */ /* 0x000fea000b800000 */
[----:B------:R-:W-:-:S13]  /*3040*/  ISETP.NE.AND P0, PT, R3, RZ, PT ;  /* 0x000000ff0300720c */ /* 0x000fda0003f05270 */
[----:B------:R-:W-:Y:S05]  /*3050*/  @!P0 BRA `(.L_x_210) ;  /* 0x0000000000648947 */ /* 0x000fea0003800000 */
[----:B01234-:R-:W-:Y:S01]  /*3060*/  IMAD R6, R5, 0x400, R2 ;  /* 0x0000040005067824 */ /* 0x01ffe200078e0202 */
[----:B------:R-:W-:Y:S04]  /*3070*/  BSSY.RECONVERGENT B1, `(.L_x_211) ;  /* 0x000000c000017945 */ /* 0x000fe80003800200 */
[----:B------:R-:W0:Y:S04]  /*3080*/  LDS R3, [R6+0x200] ;  /* 0x0002000006037984 */ /* 0x000e280000000800 */
        /* <DEDUP_REMOVED lines=10> */
.L_x_212:
[----:B------:R-:W-:Y:S05]  /*3130*/  BSYNC.RECONVERGENT B1 ;  /* 0x0000000000017941 */ /* 0x000fea0003800200 */
.L_x_211:
        /* <DEDUP_REMOVED lines=9> */
.L_x_214:
[----:B------:R-:W-:Y:S05]  /*31d0*/  BSYNC.RECONVERGENT B1 ;  /* 0x0000000000017941 */ /* 0x000fea0003800200 */
.L_x_213:
[----:B------:R-:W-:-:S07]  /*31e0*/  VIADD R5, R5, 0x2 ;  /* 0x0000000205057836 */ /* 0x000fce0000000000 */
.L_x_210:
[----:B------:R-:W-:-:S09]  /*31f0*/  UISETP.NE.AND UP0, UPT, UR9, URZ, UPT ;  /* 0x000000ff0900728c */ /* 0x000fd2000bf05270 */
[----:B------:R-:W-:Y:S05]  /*3200*/  BRA.U !UP0, `(.L_x_148) ;  /* 0x0000000108247547 */ /* 0x000fea000b800000 */
[----:B------:R-:W-:-:S05]  /*3210*/  IMAD R2, R5, 0x400, R2 ;  /* 0x0000040005027824 */ /* 0x000fca00078e0202 */
[----:B-1----:R-:W1:Y:S02]  /*3220*/  LDS R4, [R2+0x200] ;  /* 0x0002000002047984 */ /* 0x002e640000000800 */
[----:B-1----:R-:W-:-:S13]  /*3230*/  ISETP.NE.AND P0, PT, R4, RZ, PT ;  /* 0x000000ff0400720c */ /* 0x002fda0003f05270 */
[----:B------:R-:W-:Y:S05]  /*3240*/  @!P0 BRA `(.L_x_148) ;  /* 0x0000000000148947 */ /* 0x000fea0003800000 */
[----:B------:R-:W1:Y:S01]  /*3250*/  LDC.64 R2, c[0x0][0x380] ;  /* 0x0000e000ff027b82 */ /* 0x000e620000000a00 */
[----:B------:R-:W-:-:S04]  /*3260*/  IMAD R5, R5, 0x100, R0 ;  /* 0x0000010005057824 */ /* 0x000fc800078e0200 */
[----:B-1----:R-:W-:-:S04]  /*3270*/  IMAD.WIDE.U32 R2, R5, 0x8, R2 ;  /* 0x0000000805027825 */ /* 0x002fc800078e0002 */
[----:B------:R-:W-:-:S05]  /*3280*/  IMAD.MOV.U32 R5, RZ, RZ, RZ ;  /* 0x000000ffff057224 */ /* 0x000fca00078e00ff */
[----:B------:R1:W-:Y:S02]  /*3290*/  REDG.E.ADD.64.STRONG.GPU desc[UR20][R2.64+0x400], R4 ;  /* 0x000400040200798e */ /* 0x0003e4000c12e514 */
.L_x_148:
[----:B------:R-:W-:Y:S05]  /*32a0*/  BSYNC.RECONVERGENT B0 ;  /* 0x0000000000007941 */ /* 0x000fea0003800200 */
.L_x_147:
[----:B------:R-:W-:Y:S01]  /*32b0*/  BAR.SYNC.DEFER_BLOCKING 0x0 ;  /* 0x0000000000007b1d */ /* 0x000fe20000010000 */
[----:B------:R-:W-:-:S04]  /*32c0*/  UIADD3 UR6, UP0, UPT, UR6, 0x1, URZ ;  /* 0x0000000106067890 */ /* 0x000fc8000ff1e0ff */
[----:B------:R-:W-:Y:S02]  /*32d0*/  UIADD3.X UR7, UPT, UPT, URZ, UR7, URZ, UP0, !UPT ;  /* 0x00000007ff077290 */ /* 0x000fe400087fe4ff */
[----:B------:R-:W-:-:S04]  /*32e0*/  UISETP.NE.U32.AND UP0, UPT, UR6, UR11, UPT ;  /* 0x0000000b0600728c */ /* 0x000fc8000bf05070 */
[----:B------:R-:W-:-:S09]  /*32f0*/  UISETP.NE.AND.EX UP0, UPT, UR7, UR12, UPT, UP0 ;  /* 0x0000000c0700728c */ /* 0x000fd2000bf05300 */
[----:B------:R-:W-:Y:S05]  /*3300*/  BRA.U UP0, `(.L_x_215) ;  /* 0xffffffcd00d47547 */ /* 0x000fea000b83ffff */
[----:B------:R-:W-:Y:S05]  /*3310*/  EXIT ;  /* 0x000000000000794d */ /* 0x000fea0003800000 */
.L_x_216:
        /* <DEDUP_REMOVED lines=14> */
.L_x_502:


//--------------------- .text._ZN3cub18CUB_300001_SM_10006detail10radix_sort31DeviceRadixSortSingleTileKernelINS1_5radix10policy_hubIfNS0_8NullTypeEyE10Policy1000ELNS0_9SortOrderE0EfS6_yNS1_21identity_decomposer_tEEEvPKT1_PSB_PKT2_PSF_T3_iiT4_ --------------------------
	.section	.text._ZN3cub18CUB_300001_SM_10006detail10radix_sort31DeviceRadixSortSingleTileKernelINS1_5radix10policy_hubIfNS0_8NullTypeEyE10Policy1000ELNS0_9SortOrderE0EfS6_yNS1_21identity_decomposer_tEEEvPKT1_PSB_PKT2_PSF_T3_iiT4_,"ax",@progbits
	.align	128
        .global         _ZN3cub18CUB_300001_SM_10006detail10radix_sort31DeviceRadixSortSingleTileKernelINS1_5radix10policy_hubIfNS0_8NullTypeEyE10Policy1000ELNS0_9SortOrderE0EfS6_yNS1_21identity_decomposer_tEEEvPKT1_PSB_PKT2_PSF_T3_iiT4_
        .type           _ZN3cub18CUB_300001_SM_10006detail10radix_sort31DeviceRadixSortSingleTileKernelINS1_5radix10policy_hubIfNS0_8NullTypeEyE10Policy1000ELNS0_9SortOrderE0EfS6_yNS1_21identity_decomposer_tEEEvPKT1_PSB_PKT2_PSF_T3_iiT4_,@function
        .size           _ZN3cub18CUB_300001_SM_10006detail10radix_sort31DeviceRadixSortSingleTileKernelINS1_5radix10policy_hubIfNS0_8NullTypeEyE10Policy1000ELNS0_9SortOrderE0EfS6_yNS1_21identity_decomposer_tEEEvPKT1_PSB_PKT2_PSF_T3_iiT4_,(.L_x_503 - _ZN3cub18CUB_300001_SM_10006detail10radix_sort31DeviceRadixSortSingleTileKernelINS1_5radix10policy_hubIfNS0_8NullTypeEyE10Policy1000ELNS0_9SortOrderE0EfS6_yNS1_21identity_decomposer_tEEEvPKT1_PSB_PKT2_PSF_T3_iiT4_)
        .other          _ZN3cub18CUB_300001_SM_10006detail10radix_sort31DeviceRadixSortSingleTileKernelINS1_5radix10policy_hubIfNS0_8NullTypeEyE10Policy1000ELNS0_9SortOrderE0EfS6_yNS1_21identity_decomposer_tEEEvPKT1_PSB_PKT2_PSF_T3_iiT4_,@"STO_CUDA_ENTRY STV_DEFAULT"
_ZN3cub18CUB_300001_SM_10006detail10radix_sort31DeviceRadixSortSingleTileKernelINS1_5radix10policy_hubIfNS0_8NullTypeEyE10Policy1000ELNS0_9SortOrderE0EfS6_yNS1_21identity_decomposer_tEEEvPKT1_PSB_PKT2_PSF_T3_iiT4_:
.text._ZN3cub18CUB_300001_SM_10006detail10radix_sort31DeviceRadixSortSingleTileKernelINS1_5radix10policy_hubIfNS0_8NullTypeEyE10Policy1000ELNS0_9SortOrderE0EfS6_yNS1_21identity_decomposer_tEEEvPKT1_PSB_PKT2_PSF_T3_iiT4_:
[----:B------:R-:W-:Y:S01]  /*0000*/  LDC R1, c[0x0][0x37c] ;  /* 0x0000df00ff017b82 */ /* 0x000fe20000000800 */
[----:B------:R-:W0:Y:S01]  /*0010*/  S2R R0, SR_TID.X ;  /* 0x0000000000007919 */ /* 0x000e220000002100 */
[----:B------:R-:W1:Y:S06]  /*0020*/  LDCU UR4, c[0x0][0x3a0] ;  /* 0x00007400ff0477ac */ /* 0x000e6c0008000800 */
[----:B------:R-:W2:Y:S01]  /*0030*/  LDC.64 R4, c[0x0][0x380] ;  /* 0x0000e000ff047b82 */ /* 0x000ea20000000a00 */
[----:B------:R-:W3:Y:S01]  /*0040*/  LDCU.64 UR8, c[0x0][0x358] ;  /* 0x00006b00ff0877ac */ /* 0x000ee20008000a00 */
[----:B------:R-:W-:-:S02]  /*0050*/  IMAD.MOV.U32 R16, RZ, RZ, 0x7fffffff ;  /* 0x7fffffffff107424 */ /* 0x000fc400078e00ff */
[----:B------:R-:W-:Y:S02]  /*0060*/  IMAD.MOV.U32 R12, RZ, RZ, 0x7fffffff ;  /* 0x7fffffffff0c7424 */ /* 0x000fe400078e00ff */
[----:B------:R-:W-:Y:S02]  /*0070*/  IMAD.MOV.U32 R14, RZ, RZ, 0x7fffffff ;  /* 0x7fffffffff0e7424 */ /* 0x000fe400078e00ff */
[----:B------:R-:W-:Y:S02]  /*0080*/  IMAD.MOV.U32 R15, RZ, RZ, 0x7fffffff ;  /* 0x7fffffffff0f7424 */ /* 0x000fe400078e00ff */
[----:B------:R-:W-:Y:S02]  /*0090*/  IMAD.MOV.U32 R17, RZ, RZ, 0x7fffffff ;  /* 0x7fffffffff117424 */ /* 0x000fe400078e00ff */
[----:B------:R-:W-:Y:S02]  /*00a0*/  IMAD.MOV.U32 R13, RZ, RZ, 0x7fffffff ;  /* 0x7fffffffff0d7424 */ /* 0x000fe400078e00ff */
        /* <DEDUP_REMOVED lines=10> */
[----:B------:R-:W-:Y:S01]  /*0150*/  IMAD.MOV.U32 R30, RZ, RZ, 0x7fffffff ;  /* 0x7fffffffff1e7424 */ /* 0x000fe200078e00ff */
[----:B------:R-:W4:Y:S01]  /*0160*/  S2UR UR6, SR_CgaCtaId ;  /* 0x00000000000679c3 */ /* 0x000f220000008800 */
[----:B0-----:R-:W-:Y:S01]  /*0170*/  IMAD R3, R0, 0x13, RZ ;  /* 0x0000001300037824 */ /* 0x001fe200078e02ff */
[----:B------:R-:W0:Y:S01]  /*0180*/  S2R R104, SR_LANEID ;  /* 0x0000000000687919 */ /* 0x000e220000000000 */
[----:B------:R-:W0:Y:S02]  /*0190*/  LDCU UR10, c[0x0][0x3ac] ;  /* 0x00007580ff0a77ac */ /* 0x000e240008000800 */
[C---:B------:R-:W-:Y:S01]  /*01a0*/  VIADD R6, R3.reuse, 0x2 ;  /* 0x0000000203067836 */ /* 0x040fe20000000000 */
[C---:B-1----:R-:W-:Y:S01]  /*01b0*/  ISETP.GE.AND P3, PT, R3.reuse, UR4, PT ;  /* 0x0000000403007c0c */ /* 0x042fe2000bf66270 */
[----:B------:R-:W-:-:S02]  /*01c0*/  VIADD R2, R3, 0x1 ;  /* 0x0000000103027836 */ /* 0x000fc40000000000 */
[C---:B------:R-:W-:Y:S01]  /*01d0*/  VIADD R7, R3.reuse, 0x3 ;  /* 0x0000000303077836 */ /* 0x040fe20000000000 */
[----:B------:R-:W-:Y:S01]  /*01e0*/  ISETP.GE.AND P5, PT, R6, UR4, PT ;  /* 0x0000000406007c0c */ /* 0x000fe2000bfa6270 */
[----:B------:R-:W-:Y:S01]  /*01f0*/  VIADD R6, R3, 0x4 ;  /* 0x0000000403067836 */ /* 0x000fe20000000000 */
[----:B------:R-:W-:Y:S01]  /*0200*/  ISETP.GE.AND P4, PT, R2, UR4, PT ;  /* 0x0000000402007c0c */ /* 0x000fe2000bf86270 */
[----:B------:R-:W-:Y:S01]  /*0210*/  IMAD.MOV.U32 R2, RZ, RZ, 0x7fffffff ;  /* 0x7fffffffff027424 */ /* 0x000fe200078e00ff */
[----:B------:R-:W-:Y:S01]  /*0220*/  ISETP.GE.AND P6, PT, R7, UR4, PT ;  /* 0x0000000407007c0c */ /* 0x000fe2000bfc6270 */
[----:B--2---:R-:W-:Y:S01]  /*0230*/  IMAD.WIDE.U32 R4, R3, 0x4, R4 ;  /* 0x0000000403047825 */ /* 0x004fe200078e0004 */
[----:B------:R-:W-:-:S03]  /*0240*/  ISETP.GE.AND P0, PT, R6, UR4, PT ;  /* 0x0000000406007c0c */ /* 0x000fc6000bf06270 */
[C---:B------:R-:W-:Y:S01]  /*0250*/  VIADD R8, R3.reuse, 0x6 ;  /* 0x0000000603087836 */ /* 0x040fe20000000000 */
[----:B---3--:R-:W2:Y:S01]  /*0260*/  @!P3 LDG.E R2, desc[UR8][R4.64] ;  /* 0x000000080402b981 */ /* 0x008ea2000c1e1900 */
[C---:B------:R-:W-:Y:S02]  /*0270*/  VIADD R6, R3.reuse, 0x7 ;  /* 0x0000000703067836 */ /* 0x040fe40000000000 */
[----:B------:R-:W-:Y:S01]  /*0280*/  VIADD R7, R3, 0x5 ;  /* 0x0000000503077836 */ /* 0x000fe20000000000 */
[----:B------:R-:W-:Y:S01]  /*0290*/  ISETP.GE.AND P2, PT, R8, UR4, PT ;  /* 0x0000000408007c0c */ /* 0x000fe2000bf46270 */
[----:B------:R-:W3:Y:S01]  /*02a0*/  @!P5 LDG.E R12, desc[UR8][R4.64+0x8] ;  /* 0x00000808040cd981 */ /* 0x000ee2000c1e1900 */
[----:B------:R-:W-:Y:S01]  /*02b0*/  ISETP.GE.AND P3, PT, R6, UR4, PT ;  /* 0x0000000406007c0c */ /* 0x000fe2000bf66270 */
[----:B------:R-:W-:Y:S01]  /*02c0*/  IMAD.MOV.U32 R6, RZ, RZ, 0x7fffffff ;  /* 0x7fffffffff067424 */ /* 0x000fe200078e00ff */
[----:B------:R-:W-:Y:S01]  /*02d0*/  ISETP.GE.AND P1, PT, R7, UR4, PT ;  /* 0x0000000407007c0c */ /* 0x000fe2000bf26270 */
[----:B------:R-:W-:Y:S01]  /*02e0*/  VIADD R7, R3, 0x8 ;  /* 0x0000000803077836 */ /* 0x000fe20000000000 */
[----:B------:R-:W5:Y:S04]  /*02f0*/  @!P0 LDG.E R14, desc[UR8][R4.64+0x10] ;  /* 0x00001008040e8981 */ /* 0x000f68000c1e1900 */
[----:B------:R-:W5:Y:S01]  /*0300*/  @!P4 LDG.E R6, desc[UR8][R4.64+0x4] ;  /* 0x000004080406c981 */ /* 0x000f62000c1e1900 */
[----:B------:R-:W-:Y:S01]  /*0310*/  ISETP.GE.AND P4, PT, R7, UR4, PT ;  /* 0x0000000407007c0c */ /* 0x000fe2000bf86270 */
[----:B------:R-:W-:-:S02]  /*0320*/  VIADD R7, R3, 0xb ;  /* 0x0000000b03077836 */ /* 0x000fc40000000000 */
[----:B------:R-:W5:Y:S01]  /*0330*/  @!P2 LDG.E R16, desc[UR8][R4.64+0x18] ;  /* 0x000018080410a981 */ /* 0x000f62000c1e1900 */
[----:B------:R-:W-:Y:S02]  /*0340*/  VIADD R8, R3, 0x9 ;  /* 0x0000000903087836 */ /* 0x000fe40000000000 */
[----:B------:R-:W-:Y:S01]  /*0350*/  ISETP.GE.AND P2, PT, R7, UR4, PT ;  /* 0x0000000407007c0c */ /* 0x000fe2000bf46270 */
[C---:B------:R-:W-:Y:S01]  /*0360*/  VIADD R7, R3.reuse, 0xd ;  /* 0x0000000d03077836 */ /* 0x040fe20000000000 */
[----:B------:R-:W5:Y:S01]  /*0370*/  @!P1 LDG.E R15, desc[UR8][R4.64+0x14] ;  /* 0x00001408040f9981 */ /* 0x000f62000c1e1900 */
[----:B------:R-:W-:Y:S01]  /*0380*/  ISETP.GE.AND P5, PT, R8, UR4, PT ;  /* 0x0000000408007c0c */ /* 0x000fe2000bfa6270 */
[----:B------:R-:W-:Y:S02]  /*0390*/  VIADD R8, R3, 0xc ;  /* 0x0000000c03087836 */ /* 0x000fe40000000000 */
[----:B------:R-:W-:Y:S01]  /*03a0*/  ISETP.GE.AND P0, PT, R7, UR4, PT ;  /* 0x0000000407007c0c */ /* 0x000fe2000bf06270 */
[C---:B------:R-:W-:Y:S01]  /*03b0*/  VIADD R7, R3.reuse, 0xe ;  /* 0x0000000e03077836 */ /* 0x040fe20000000000 */
[----:B------:R-:W5:Y:S01]  /*03c0*/  @!P3 LDG.E R17, desc[UR8][R4.64+0x1c] ;  /* 0x00001c080411b981 */ /* 0x000f62000c1e1900 */
[----:B------:R-:W-:Y:S01]  /*03d0*/  VIADD R9, R3, 0xa ;  /* 0x0000000a03097836 */ /* 0x000fe20000000000 */
[----:B------:R-:W-:-:S02]  /*03e0*/  ISETP.GE.AND P1, PT, R8, UR4, PT ;  /* 0x0000000408007c0c */ /* 0x000fc4000bf26270 */
[----:B------:R-:W-:Y:S01]  /*03f0*/  ISETP.GE.AND P3, PT, R7, UR4, PT ;  /* 0x0000000407007c0c */ /* 0x000fe2000bf66270 */
[----:B------:R-:W-:Y:S01]  /*0400*/  VIADD R7, R3, 0xf ;  /* 0x0000000f03077836 */ /* 0x000fe20000000000 */
[----:B------:R-:W5:Y:S01]  /*0410*/  @!P6 LDG.E R13, desc[UR8][R4.64+0xc] ;  /* 0x00000c08040de981 */ /* 0x000f62000c1e1900 */
[----:B------:R-:W-:Y:S01]  /*0420*/  ISETP.GE.AND P6, PT, R9, UR4, PT ;  /* 0x0000000409007c0c */ /* 0x000fe2000bfc6270 */
[----:B------:R-:W-:Y:S02]  /*0430*/  VIADD R8, R3, 0x11 ;  /* 0x0000001103087836 */ /* 0x000fe40000000000 */
[----:B------:R-:W5:Y:S01]  /*0440*/  @!P4 LDG.E R18, desc[UR8][R4.64+0x20] ;  /* 0x000020080412c981 */ /* 0x000f62000c1e1900 */
[----:B------:R-:W-:Y:S01]  /*0450*/  ISETP.GE.AND P4, PT, R7, UR4, PT ;  /* 0x0000000407007c0c */ /* 0x000fe2000bf86270 */
[C---:B------:R-:W-:Y:S02]  /*0460*/  VIADD R7, R3.reuse, 0x10 ;  /* 0x0000001003077836 */ /* 0x040fe40000000000 */
[----:B------:R-:W-:Y:S01]  /*0470*/  VIADD R3, R3, 0x12 ;  /* 0x0000001203037836 */ /* 0x000fe20000000000 */
[----:B------:R-:W5:Y:S04]  /*0480*/  @!P2 LDG.E R21, desc[UR8][R4.64+0x2c] ;  /* 0x00002c080415a981 */ /* 0x000f68000c1e1900 */
[----:B------:R-:W5:Y:S01]  /*0490*/  @!P1 LDG.E R22, desc[UR8][R4.64+0x30] ;  /* 0x0000300804169981 */ /* 0x000f62000c1e1900 */
[----:B------:R-:W-:-:S02]  /*04a0*/  ISETP.GE.AND P1, PT, R8, UR4, PT ;  /* 0x0000000408007c0c */ /* 0x000fc4000bf26270 */
[----:B------:R-:W-:Y:S01]  /*04b0*/  ISETP.GE.AND P2, PT, R3, UR4, PT ;  /* 0x0000000403007c0c */ /* 0x000fe2000bf46270 */
[----:B------:R-:W5:Y:S01]  /*04c0*/  @!P0 LDG.E R23, desc[UR8][R4.64+0x34] ;  /* 0x0000340804178981 */ /* 0x000f62000c1e1900 */
[----:B------:R-:W-:Y:S01]  /*04d0*/  ISETP.GE.AND P0, PT, R7, UR4, PT ;  /* 0x0000000407007c0c */ /* 0x000fe2000bf06270 */
[----:B------:R-:W1:Y:S02]  /*04e0*/  LDCU.64 UR4, c[0x0][0x3a8] ;  /* 0x00007500ff0477ac */ /* 0x000e640008000a00 */
[----:B------:R-:W5:Y:S04]  /*04f0*/  @!P5 LDG.E R19, desc[UR8][R4.64+0x24] ;  /* 0x000024080413d981 */ /* 0x000f68000c1e1900 */
[----:B------:R-:W5:Y:S04]  /*0500*/  @!P6 LDG.E R20, desc[UR8][R4.64+0x28] ;  /* 0x000028080414e981 */ /* 0x000f68000c1e1900 */
[----:B------:R-:W5:Y:S04]  /*0510*/  @!P3 LDG.E R24, desc[UR8][R4.64+0x38] ;  /* 0x000038080418b981 */ /* 0x000f68000c1e1900 */
[----:B------:R-:W5:Y:S04]  /*0520*/  @!P4 LDG.E R25, desc[UR8][R4.64+0x3c] ;  /* 0x00003c080419c981 */ /* 0x000f68000c1e1900 */
[----:B------:R-:W5:Y:S04]  /*0530*/  @!P0 LDG.E R26, desc[UR8][R4.64+0x40] ;  /* 0x00004008041a8981 */ /* 0x000f68000c1e1900 */
[----:B------:R-:W5:Y:S04]  /*0540*/  @!P1 LDG.E R28, desc[UR8][R4.64+0x44] ;  /* 0x00004408041c9981 */ /* 0x000f68000c1e1900 */
[----:B------:R0:W5:Y:S01]  /*0550*/  @!P2 LDG.E R30, desc[UR8][R4.64+0x48] ;  /* 0x00004808041ea981 */ /* 0x000162000c1e1900 */
[----:B------:R-:W-:Y:S01]  /*0560*/  IMAD.MOV.U32 R8, RZ, RZ, -0x1 ;  /* 0xffffffffff087424 */ /* 0x000fe200078e00ff */
[----:B-1----:R-:W-:-:S02]  /*0570*/  UIADD3 UR7, UPT, UPT, UR4, 0x6, URZ ;  /* 0x0000000604077890 */ /* 0x002fc4000fffe0ff */
[----:B------:R-:W-:-:S03]  /*0580*/  UIADD3 UR5, UPT, UPT, -UR4, UR5, URZ ;  /* 0x0000000504057290 */ /* 0x000fc6000fffe1ff */
[----:B------:R-:W-:Y:S02]  /*0590*/  UMOV UR4, 0x400 ;  /* 0x0000040000047882 */ /* 0x000fe40000000000 */
[----:B----4-:R-:W-:Y:S01]  /*05a0*/  ULEA UR4, UR6, UR4, 0x18 ;  /* 0x0000000406047291 */ /* 0x010fe2000f8ec0ff */
[----:B------:R-:W-:-:S05]  /*05b0*/  SHF.R.U32.HI R105, RZ, 0x5, R0 ;  /* 0x00000005ff697819 */ /* 0x000fca0000011600 */
[----:B------:R-:W-:-:S05]  /*05c0*/  LEA R27, R0, UR4, 0x2 ;  /* 0x00000004001b7c11 */ /* 0x000fca000f8e10ff */
[----:B------:R-:W-:Y:S01]  /*05d0*/  IMAD R29, R0, 0x80, R27 ;  /* 0x00000080001d7824 */ /* 0x000fe200078e021b */
[----:B------:R-:W-:-:S03]  /*05e0*/  LEA R31, R105, UR4, 0x2 ;  /* 0x00000004691f7c11 */ /* 0x000fc6000f8e10ff */
[----:B------:R-:W-:Y:S01]  /*05f0*/  IMAD R33, R0, -0x38, R29 ;  /* 0xffffffc800217824 */ /* 0x000fe200078e021d */
[----:B------:R-:W-:Y:S01]  /*0600*/  BAR.SYNC.DEFER_BLOCKING 0x0 ;  /* 0x0000000000007b1d */ /* 0x000fe20000010000 */
[----:B--2---:R-:W-:-:S04]  /*0610*/  ISETP.GT.AND P0, PT, R2, -0x1, PT ;  /* 0xffffffff0200780c */ /* 0x004fc80003f04270 */
[----:B------:R-:W-:Y:S02]  /*0620*/  SEL R3, R8, 0x80000000, !P0 ;  /* 0x8000000008037807 */ /* 0x000fe40004000000 */
[----:B---3--:R-:W-:Y:S02]  /*0630*/  ISETP.GT.AND P2, PT, R12, -0x1, PT ;  /* 0xffffffff0c00780c */ /* 0x008fe40003f44270 */
[----:B-----5:R-:W-:-:S04]  /*0640*/  ISETP.GT.AND P1, PT, R6, -0x1, PT ;  /* 0xffffffff0600780c */ /* 0x020fc80003f24270 */
[----:B------:R-:W-:Y:S02]  /*0650*/  SEL R7, R8, 0x80000000, !P1 ;  /* 0x8000000008077807 */ /* 0x000fe40004800000 */
[----:B------:R-:W-:Y:S02]  /*0660*/  ISETP.GT.AND P1, PT, R14, -0x1, PT ;  /* 0xffffffff0e00780c */ /* 0x000fe40003f24270 */
[C---:B------:R-:W-:Y:S02]  /*0670*/  SEL R9, R8.reuse, 0x80000000, !P2 ;  /* 0x8000000008097807 */ /* 0x040fe40005000000 */
[----:B0-----:R-:W-:Y:S02]  /*0680*/  SEL R5, R8, 0x80000000, !P1 ;  /* 0x8000000008057807 */ /* 0x001fe40004800000 */
[----:B------:R-:W-:Y:S02]  /*0690*/  ISETP.GT.AND P2, PT, R15, -0x1, PT ;  /* 0xffffffff0f00780c */ /* 0x000fe40003f44270 */
[----:B------:R-:W-:-:S02]  /*06a0*/  LOP3.LUT R2, R3, R2, RZ, 0x3c, !PT ;  /* 0x0000000203027212 */ /* 0x000fc400078e3cff */
[----:B------:R-:W-:-:S04]  /*06b0*/  ISETP.GT.AND P0, PT, R13, -0x1, PT ;  /* 0xffffffff0d00780c */ /* 0x000fc80003f04270 */
[----:B------:R-:W-:Y:S02]  /*06c0*/  SEL R4, R8, 0x80000000, !P0 ;  /* 0x8000000008047807 */ /* 0x000fe40004000000 */
[----:B------:R-:W-:Y:S02]  /*06d0*/  ISETP.GT.AND P0, PT, R17, -0x1, PT ;  /* 0xffffffff1100780c */ /* 0x000fe40003f04270 */
[----:B------:R-:W-:Y:S02]  /*06e0*/  ISETP.GT.AND P1, PT, R18, -0x1, PT ;  /* 0xffffffff1200780c */ /* 0x000fe40003f24270 */
[----:B------:R-:W-:Y:S02]  /*06f0*/  LOP3.LUT R3, R7, R6, RZ, 0x3c, !PT ;  /* 0x0000000607037212 */ /* 0x000fe400078e3cff */
[----:B------:R-:W-:Y:S02]  /*0700*/  LOP3.LUT R13, R4, R13, RZ, 0x3c, !PT ;  /* 0x0000000d040d7212 */ /* 0x000fe400078e3cff */
[----:B------:R-:W-:-:S02]  /*0710*/  LOP3.LUT R14, R5, R14, RZ, 0x3c, !PT ;  /* 0x0000000e050e7212 */ /* 0x000fc400078e3cff */
[C---:B------:R-:W-:Y:S02]  /*0720*/  SEL R6, R8.reuse, 0x80000000, !P2 ;  /* 0x8000000008067807 */ /* 0x040fe40005000000 */
[C---:B------:R-:W-:Y:S02]  /*0730*/  SEL R4, R8.reuse, 0x80000000, !P0 ;  /* 0x8000000008047807 */ /* 0x040fe40004000000 */
[----:B------:R-:W-:Y:S02]  /*0740*/  SEL R5, R8, 0x80000000, !P1 ;  /* 0x8000000008057807 */ /* 0x000fe40004800000 */
[----:B------:R-:W-:Y:S02]  /*0750*/  ISETP.GT.AND P3, PT, R16, -0x1, PT ;  /* 0xffffffff1000780c */ /* 0x000fe40003f64270 */
[----:B------:R-:W-:Y:S02]  /*0760*/  ISETP.GT.AND P2, PT, R19, -0x1, PT ;  /* 0xffffffff1300780c */ /* 0x000fe40003f44270 */
[----:B------:R-:W-:-:S02]  /*0770*/  ISETP.GT.AND P0, PT, R20, -0x1, PT ;  /* 0xffffffff1400780c */ /* 0x000fc40003f04270 */
[----:B------:R-:W-:Y:S02]  /*0780*/  ISETP.GT.AND P1, PT, R21, -0x1, PT ;  /* 0xffffffff1500780c */ /* 0x000fe40003f24270 */
[----:B------:R-:W-:Y:S02]  /*0790*/  LOP3.LUT R15, R6, R15, RZ, 0x3c, !PT ;  /* 0x0000000f060f7212 */ /* 0x000fe400078e3cff */
[----:B------:R-:W-:Y:S02]  /*07a0*/  LOP3.LUT R17, R4, R17, RZ, 0x3c, !PT ;  /* 0x0000001104117212 */ /* 0x000fe400078e3cff */
[----:B------:R-:W-:Y:S02]  /*07b0*/  LOP3.LUT R18, R5, R18, RZ, 0x3c, !PT ;  /* 0x0000001205127212 */ /* 0x000fe400078e3cff */
[C---:B------:R-:W-:Y:S02]  /*07c0*/  SEL R7, R8.reuse, 0x80000000, !P3 ;  /* 0x8000000008077807 */ /* 0x040fe40005800000 */
[----:B------:R-:W-:-:S02]  /*07d0*/  SEL R6, R8, 0x80000000, !P2 ;  /* 0x8000000008067807 */ /* 0x000fc40005000000 */
[C---:B------:R-:W-:Y:S02]  /*07e0*/  SEL R5, R8.reuse, 0x80000000, !P0 ;  /* 0x8000000008057807 */ /* 0x040fe40004000000 */
        /* <DEDUP_REMOVED lines=12> */
[----:B------:R-:W-:Y:S02]  /*08b0*/  ISETP.GT.AND P1, PT, R28, -0x1, PT ;  /* 0xffffffff1c00780c */ /* 0x000fe40003f24270 */
[----:B------:R-:W-:Y:S02]  /*08c0*/  ISETP.GT.AND P2, PT, R30, -0x1, PT ;  /* 0xffffffff1e00780c */ /* 0x000fe40003f44270 */
[----:B------:R-:W-:Y:S02]  /*08d0*/  LOP3.LUT R12, R9, R12, RZ, 0x3c, !PT ;  /* 0x0000000c090c7212 */ /* 0x000fe400078e3cff */
[----:B------:R-:W-:Y:S02]  /*08e0*/  LOP3.LUT R19, R6, R19, RZ, 0x3c, !PT ;  /* 0x0000001306137212 */ /* 0x000fe400078e3cff */
[----:B------:R-:W-:-:S02]  /*08f0*/  LOP3.LUT R22, R7, R22, RZ, 0x3c, !PT ;  /* 0x0000001607167212 */ /* 0x000fc400078e3cff */
[----:B------:R-:W-:Y:S02]  /*0900*/  LOP3.LUT R24, R5, R24, RZ, 0x3c, !PT ;  /* 0x0000001805187212 */ /* 0x000fe400078e3cff */
[C---:B------:R-:W-:Y:S02]  /*0910*/  SEL R6, R8.reuse, 0x80000000, !P3 ;  /* 0x8000000008067807 */ /* 0x040fe40005800000 */
[C---:B------:R-:W-:Y:S02]  /*0920*/  SEL R5, R8.reuse, 0x80000000, !P0 ;  /* 0x8000000008057807 */ /* 0x040fe40004000000 */
[C---:B------:R-:W-:Y:S02]  /*0930*/  SEL R7, R8.reuse, 0x80000000, !P1 ;  /* 0x8000000008077807 */ /* 0x040fe40004800000 */
[----:B------:R-:W-:Y:S02]  /*0940*/  SEL R9, R8, 0x80000000, !P2 ;  /* 0x8000000008097807 */ /* 0x000fe40005000000 */
[----:B------:R-:W-:-:S02]  /*0950*/  LOP3.LUT R23, R6, R23, RZ, 0x3c, !PT ;  /* 0x0000001706177212 */ /* 0x000fc400078e3cff */
[----:B------:R-:W-:Y:S02]  /*0960*/  LOP3.LUT R25, R4, R25, RZ, 0x3c, !PT ;  /* 0x0000001904197212 */ /* 0x000fe400078e3cff */
[----:B------:R-:W-:Y:S02]  /*0970*/  LOP3.LUT R26, R5, R26, RZ, 0x3c, !PT ;  /* 0x0000001a051a7212 */ /* 0x000fe400078e3cff */
[----:B------:R-:W-:Y:S02]  /*0980*/  LOP3.LUT R28, R7, R28, RZ, 0x3c, !PT ;  /* 0x0000001c071c7212 */ /* 0x000fe400078e3cff */
[----:B------:R-:W-:-:S07]  /*0990*/  LOP3.LUT R30, R9, R30, RZ, 0x3c, !PT ;  /* 0x0000001e091e7212 */ /* 0x000fce00078e3cff */
.L_x_218:
[----:B------:R-:W-:Y:S01]  /*09a0*/  UISETP.LT.AND UP0, UPT, UR5, 0x6, UPT ;  /* 0x000000060500788c */ /* 0x000fe2000bf01270 */
[C---:B0-----:R-:W-:Y:S01]  /*09b0*/  ISETP.NE.AND P0, PT, R2.reuse, 0x7fffffff, PT ;  /* 0x7fffffff0200780c */ /* 0x041fe20003f05270 */
[----:B------:R-:W-:Y:S01]  /*09c0*/  UIADD3 UR6, UPT, UPT, UR7, -0x6, URZ ;  /* 0xfffffffa07067890 */ /* 0x000fe2000fffe0ff */
[----:B------:R-:W-:Y:S01]  /*09d0*/  STS [R27], RZ ;  /* 0x000000ff1b007388 */ /* 0x000fe20000000800 */
[----:B------:R-:W-:Y:S01]  /*09e0*/  USEL UR4, UR5, 0x6, UP0 ;  /* 0x0000000605047887 */ /* 0x000fe20008000000 */
[----:B--2---:R-:W-:Y:S01]  /*09f0*/  SEL R4, R2, 0x80000000, P0 ;  /* 0x8000000002047807 */ /* 0x004fe20000000000 */
[----:B------:R-:W-:Y:S01]  /*0a00*/  UISETP.GE.AND UP0, UPT, UR7, UR10, UPT ;  /* 0x0000000a0700728c */ /* 0x000fe2000bf06270 */
[----:B------:R-:W-:Y:S01]  /*0a10*/  STS [R27+0x400], RZ ;  /* 0x000400ff1b007388 */ /* 0x000fe20000000800 */
[----:B------:R-:W-:Y:S01]  /*0a20*/  UBMSK UR4, URZ, UR4 ;  /* 0x00000004ff04729b */ /* 0x000fe20008000000 */
[----:B------:R-:W-:Y:S02]  /*0a30*/  SHF.R.U32.HI R4, RZ, UR6, R4 ;  /* 0x00000006ff047c19 */ /* 0x000fe40008011604 */
[----:B------:R-:W-:Y:S01]  /*0a40*/  STS [R27+0x800], RZ ;  /* 0x000800ff1b007388 */ /* 0x000fe20000000800 */
[----:B------:R-:W-:-:S02]  /*0a50*/  ISETP.NE.AND P0, PT, R3, 0x7fffffff, PT ;  /* 0x7fffffff0300780c */ /* 0x000fc40003f05270 */
[----:B------:R-:W-:Y:S01]  /*0a60*/  LOP3.LUT R4, R4, UR4, RZ, 0xc0, !PT ;  /* 0x0000000404047c12 */ /* 0x000fe2000f8ec0ff */
[----:B------:R-:W-:Y:S01]  /*0a70*/  STS [R27+0xc00], RZ ;  /* 0x000c00ff1b007388 */ /* 0x000fe20000000800 */
[----:B------:R-:W-:Y:S02]  /*0a80*/  ISETP.NE.AND P1, PT, R104, 0x1f, PT ;  /* 0x0000001f6800780c */ /* 0x000fe40003f25270 */
[C---:B------:R-:W-:Y:S01]  /*0a90*/  ISETP.NE.AND P2, PT, R105.reuse, 0x6, PT ;  /* 0x000000066900780c */ /* 0x040fe20003f45270 */
[----:B------:R-:W-:Y:S01]  /*0aa0*/  IMAD.SHL.U32 R5, R4, 0x400, RZ ;  /* 0x0000040004057824 */ /* 0x000fe200078e00ff */
[----:B------:R-:W-:Y:S01]  /*0ab0*/  SHF.R.U32.HI R4, RZ, 0x4, R4 ;  /* 0x00000004ff047819 */ /* 0x000fe20000011604 */
[----:B------:R-:W-:Y:S01]  /*0ac0*/  STS [R27+0x1000], RZ ;  /* 0x001000ff1b007388 */ /* 0x000fe20000000800 */
[----:B------:R-:W-:Y:S02]  /*0ad0*/  ISETP.NE.AND P3, PT, R105, 0x7, PT ;  /* 0x000000076900780c */ /* 0x000fe40003f65270 */
[----:B------:R-:W-:Y:S01]  /*0ae0*/  LOP3.LUT R34, R5, 0x7c00, RZ, 0xc0, !PT ;  /* 0x00007c0005227812 */ /* 0x000fe200078ec0ff */
[----:B------:R-:W-:Y:S01]  /*0af0*/  STS [R27+0x1400], RZ ;  /* 0x001400ff1b007388 */ /* 0x000fe20000000800 */
[----:B------:R-:W-:-:S03]  /*0b00*/  LOP3.LUT R4, R4, 0xffffffe, RZ, 0xc0, !PT ;  /* 0x0ffffffe04047812 */ /* 0x000fc600078ec0ff */
[----:B------:R-:W-:Y:S01]  /*0b10*/  STS [R27+0x1800], RZ ;  /* 0x001800ff1b007388 */ /* 0x000fe20000000800 */
[----:B------:R-:W-:Y:S02]  /*0b20*/  IADD3 R34, PT, PT, R4, R27, R34 ;  /* 0x0000001b04227210 */ /* 0x000fe40007ffe022 */
[----:B------:R-:W-:Y:S01]  /*0b30*/  SEL R4, R3, 0x80000000, P0 ;  /* 0x8000000003047807 */ /* 0x000fe20000000000 */
[----:B------:R-:W-:Y:S01]  /*0b40*/  STS [R27+0x1c00], RZ ;  /* 0x001c00ff1b007388 */ /* 0x000fe20000000800 */
[----:B------:R-:W-:Y:S02]  /*0b50*/  ISETP.NE.AND P0, PT, R12, 0x7fffffff, PT ;  /* 0x7fffffff0c00780c */ /* 0x000fe40003f05270 */
[----:B------:R-:W-:Y:S01]  /*0b60*/  SHF.R.U32.HI R4, RZ, UR6, R4 ;  /* 0x00000006ff047c19 */ /* 0x000fe20008011604 */
[----:B------:R-:W-:Y:S03]  /*0b70*/  STS [R27+0x2000], RZ ;  /* 0x002000ff1b007388 */ /* 0x000fe60000000800 */
[----:B------:R-:W-:Y:S01]  /*0b80*/  LOP3.LUT R4, R4, UR4, RZ, 0xc0, !PT ;  /* 0x0000000404047c12 */ /* 0x000fe2000f8ec0ff */
[----:B------:R-:W-:Y:S04]  /*0b90*/  STS [R27+0x2400], RZ ;  /* 0x002400ff1b007388 */ /* 0x000fe80000000800 */
[----:B------:R-:W-:Y:S01]  /*0ba0*/  STS [R27+0x2800], RZ ;  /* 0x002800ff1b007388 */ /* 0x000fe20000000800 */
[----:B------:R-:W-:Y:S01]  /*0bb0*/  IMAD.SHL.U32 R5, R4, 0x400, RZ ;  /* 0x0000040004057824 */ /* 0x000fe200078e00ff */
[----:B------:R-:W-:-:S02]  /*0bc0*/  SHF.R.U32.HI R4, RZ, 0x4, R4 ;  /* 0x00000004ff047819 */ /* 0x000fc40000011604 */
[----:B------:R-:W-:Y:S02]  /*0bd0*/  STS [R27+0x2c00], RZ ;  /* 0x002c00ff1b007388 */ /* 0x000fe40000000800 */
[----:B------:R-:W-:Y:S02]  /*0be0*/  LOP3.LUT R36, R5, 0x7c00, RZ, 0xc0, !PT ;  /* 0x00007c0005247812 */ /* 0x000fe400078ec0ff */
        /* <DEDUP_REMOVED lines=36> */
[----:B------:R-:W0:Y:S02]  /*0e30*/  LDS.U16 R32, [R34] ;  /* 0x0000000022207984 */ /* 0x000e240000000400 */
[----:B0-----:R-:W-:-:S05]  /*0e40*/  VIADD R5, R32, 0x1 ;  /* 0x0000000120057836 */ /* 0x001fca0000000000 */
[----:B------:R0:W-:Y:S04]  /*0e50*/  STS.U16 [R34], R5 ;  /* 0x0000000522007388 */ /* 0x0001e80000000400 */
[----:B------:R-:W1:Y:S01]  /*0e60*/  LDS.U16 R37, [R36] ;  /* 0x0000000024257984 */ /* 0x000e620000000400 */
[----:B0-----:R-:W-:Y:S01]  /*0e70*/  IMAD.SHL.U32 R5, R4, 0x400, RZ ;  /* 0x0000040004057824 */ /* 0x001fe200078e00ff */
[----:B------:R-:W-:-:S04]  /*0e80*/  SHF.R.U32.HI R4, RZ, 0x4, R4 ;  /* 0x00000004ff047819 */ /* 0x000fc80000011604 */
[----:B------:R-:W-:Y:S02]  /*0e90*/  LOP3.LUT R40, R5, 0x7c00, RZ, 0xc0, !PT ;  /* 0x00007c0005287812 */ /* 0x000fe400078ec0ff */
[----:B------:R-:W-:-:S04]  /*0ea0*/  LOP3.LUT R4, R4, 0xffffffe, RZ, 0xc0, !PT ;  /* 0x0ffffffe04047812 */ /* 0x000fc800078ec0ff */
[----:B------:R-:W-:Y:S02]  /*0eb0*/  IADD3 R40, PT, PT, R4, R27, R40 ;  /* 0x0000001b04287210 */ /* 0x000fe40007ffe028 */
[----:B------:R-:W-:Y:S02]  /*0ec0*/  SEL R4, R14, 0x80000000, P0 ;  /* 0x800000000e047807 */ /* 0x000fe40000000000 */
[----:B------:R-:W-:Y:S02]  /*0ed0*/  ISETP.NE.AND P0, PT, R15, 0x7fffffff, PT ;  /* 0x7fffffff0f00780c */ /* 0x000fe40003f05270 */
[----:B------:R-:W-:-:S04]  /*0ee0*/  SHF.R.U32.HI R4, RZ, UR6, R4 ;  /* 0x00000006ff047c19 */ /* 0x000fc80008011604 */
[----:B------:R-:W-:-:S05]  /*0ef0*/  LOP3.LUT R4, R4, UR4, RZ, 0xc0, !PT ;  /* 0x0000000404047c12 */ /* 0x000fca000f8ec0ff */
[----:B------:R-:W-:Y:S01]  /*0f00*/  IMAD.SHL.U32 R6, R4, 0x400, RZ ;  /* 0x0000040004067824 */ /* 0x000fe200078e00ff */
[----:B------:R-:W-:-:S04]  /*0f10*/  SHF.R.U32.HI R4, RZ, 0x4, R4 ;  /* 0x00000004ff047819 */ /* 0x000fc80000011604 */
[----:B------:R-:W-:Y:S02]  /*0f20*/  LOP3.LUT R6, R6, 0x7c00, RZ, 0xc0, !PT ;  /* 0x00007c0006067812 */ /* 0x000fe400078ec0ff */
[----:B------:R-:W-:Y:S01]  /*0f30*/  LOP3.LUT R4, R4, 0xffffffe, RZ, 0xc0, !PT ;  /* 0x0ffffffe04047812 */ /* 0x000fe200078ec0ff */
[----:B-1----:R-:W-:-:S03]  /*0f40*/  VIADD R7, R37, 0x1 ;  /* 0x0000000125077836 */ /* 0x002fc60000000000 */
[----:B------:R-:W-:Y:S02]  /*0f50*/  IADD3 R42, PT, PT, R4, R27, R6 ;  /* 0x0000001b042a7210 */ /* 0x000fe40007ffe006 */
[----:B------:R-:W-:Y:S01]  /*0f60*/  STS.U16 [R36], R7 ;  /* 0x0000000724007388 */ /* 0x000fe20000000400 */
[----:B------:R-:W-:Y:S02]  /*0f70*/  SEL R4, R15, 0x80000000, P0 ;  /* 0x800000000f047807 */ /* 0x000fe40000000000 */
[----:B------:R-:W-:Y:S01]  /*0f80*/  ISETP.NE.AND P0, PT, R16, 0x7fffffff, PT ;  /* 0x7fffffff1000780c */ /* 0x000fe20003f05270 */
[----:B------:R-:W0:Y:S01]  /*0f90*/  LDS.U16 R39, [R38] ;  /* 0x0000000026277984 */ /* 0x000e220000000400 */
[----:B------:R-:W-:-:S04]  /*0fa0*/  SHF.R.U32.HI R4, RZ, UR6, R4 ;  /* 0x00000006ff047c19 */ /* 0x000fc80008011604 */
[----:B------:R-:W-:Y:S01]  /*0fb0*/  LOP3.LUT R4, R4, UR4, RZ, 0xc0, !PT ;  /* 0x0000000404047c12 */ /* 0x000fe2000f8ec0ff */
        /* <DEDUP_REMOVED lines=152> */
[----:B------:R-:W-:-:S04]  /*1940*/  SEL R4, R30, 0x80000000, P0 ;  /* 0x800000001e047807 */ /* 0x000fc80000000000 */
[----:B------:R-:W-:Y:S01]  /*1950*/  SHF.R.U32.HI R4, RZ, UR6, R4 ;  /* 0x00000006ff047c19 */ /* 0x000fe20008011604 */
[----:B------:R-:W0:Y:S03]  /*1960*/  S2UR UR6, SR_CgaCtaId ;  /* 0x00000000000679c3 */ /* 0x000e260000008800 */
[----:B------:R-:W-:Y:S01]  /*1970*/  LOP3.LUT R4, R4, UR4, RZ, 0xc0, !PT ;  /* 0x0000000404047c12 */ /* 0x000fe2000f8ec0ff */
[----:B------:R-:W-:-:S04]  /*1980*/  UMOV UR4, 0x400 ;  /* 0x0000040000047882 */ /* 0x000fc80000000000 */
[----:B------:R-:W-:Y:S01]  /*1990*/  IMAD.SHL.U32 R6, R4, 0x400, RZ ;  /* 0x0000040004067824 */ /* 0x000fe200078e00ff */
[----:B------:R-:W-:-:S04]  /*19a0*/  SHF.R.U32.HI R4, RZ, 0x4, R4 ;  /* 0x00000004ff047819 */ /* 0x000fc80000011604 */
[----:B------:R-:W-:Y:S02]  /*19b0*/  LOP3.LUT R6, R6, 0x7c00, RZ, 0xc0, !PT ;  /* 0x00007c0006067812 */ /* 0x000fe400078ec0ff */
[----:B------:R-:W-:Y:S01]  /*19c0*/  LOP3.LUT R4, R4, 0xffffffe, RZ, 0xc0, !PT ;  /* 0x0ffffffe04047812 */ /* 0x000fe200078ec0ff */
[----:B-1----:R-:W-:-:S03]  /*19d0*/  VIADD R7, R65, 0x1 ;  /* 0x0000000141077836 */ /* 0x002fc60000000000 */
[----:B------:R-:W-:Y:S02]  /*19e0*/  IADD3 R70, PT, PT, R4, R27, R6 ;  /* 0x0000001b04467210 */ /* 0x000fe40007ffe006 */
[----:B------:R-:W-:Y:S01]  /*19f0*/  STS.U16 [R64], R7 ;  /* 0x0000000740007388 */ /* 0x000fe20000000400 */
[----:B0-----:R-:W-:-:S03]  /*1a00*/  ULEA UR4, UR6, UR4, 0x18 ;  /* 0x0000000406047291 */ /* 0x001fc6000f8ec0ff */
[----:B------:R-:W0:Y:S02]  /*1a10*/  LDS.U16 R67, [R66] ;  /* 0x0000000042437984 */ /* 0x000e240000000400 */
[----:B0-----:R-:W-:-:S05]  /*1a20*/  VIADD R5, R67, 0x1 ;  /* 0x0000000143057836 */ /* 0x001fca0000000000 */
[----:B------:R-:W-:Y:S04]  /*1a30*/  STS.U16 [R66], R5 ;  /* 0x0000000542007388 */ /* 0x000fe80000000400 */
[----:B------:R-:W0:Y:S02]  /*1a40*/  LDS.U16 R69, [R68] ;  /* 0x0000000044457984 */ /* 0x000e240000000400 */
[----:B0-----:R-:W-:-:S05]  /*1a50*/  VIADD R7, R69, 0x1 ;  /* 0x0000000145077836 */ /* 0x001fca0000000000 */
[----:B------:R-:W-:Y:S04]  /*1a60*/  STS.U16 [R68], R7 ;  /* 0x0000000744007388 */ /* 0x000fe80000000400 */
[----:B------:R-:W0:Y:S02]  /*1a70*/  LDS.U16 R71, [R70] ;  /* 0x0000000046477984 */ /* 0x000e240000000400 */
[----:B0-----:R-:W-:-:S05]  /*1a80*/  VIADD R5, R71, 0x1 ;  /* 0x0000000147057836 */ /* 0x001fca0000000000 */
[----:B------:R-:W-:Y:S01]  /*1a90*/  STS.U16 [R70], R5 ;  /* 0x0000000546007388 */ /* 0x000fe20000000400 */
[----:B------:R-:W-:Y:S06]  /*1aa0*/  BAR.SYNC.DEFER_BLOCKING 0x0 ;  /* 0x0000000000007b1d */ /* 0x000fec0000010000 */
[----:B------:R-:W-:Y:S04]  /*1ab0*/  LDS R72, [R29] ;  /* 0x000000001d487984 */ /* 0x000fe80000000800 */
        /* <DEDUP_REMOVED lines=11> */
[----:B0-----:R-:W-:-:S03]  /*1b70*/  IMAD.IADD R73, R72, 0x1, R73 ;  /* 0x0000000148497824 */ /* 0x001fc600078e0249 */
[----:B------:R-:W0:Y:S01]  /*1b80*/  LDS R84, [R29+0x30] ;  /* 0x000030001d547984 */ /* 0x000e220000000800 */
[----:B-1----:R-:W-:-:S03]  /*1b90*/  IMAD.IADD R74, R74, 0x1, R73 ;  /* 0x000000014a4a7824 */ /* 0x002fc600078e0249 */
[----:B------:R-:W1:Y:S01]  /*1ba0*/  LDS R85, [R29+0x34] ;  /* 0x000034001d557984 */ /* 0x000e620000000800 */
[----:B--2---:R-:W-:-:S03]  /*1bb0*/  IMAD.IADD R75, R75, 0x1, R74 ;  /* 0x000000014b4b7824 */ /* 0x004fc600078e024a */
[----:B------:R-:W2:Y:S01]  /*1bc0*/  LDS R86, [R29+0x38] ;  /* 0x000038001d567984 */ /* 0x000ea20000000800 */
[----:B---3--:R-:W-:-:S03]  /*1bd0*/  IMAD.IADD R76, R76, 0x1, R75 ;  /* 0x000000014c4c7824 */ /* 0x008fc600078e024b */
[----:B------:R-:W3:Y:S01]  /*1be0*/  LDS R87, [R29+0x3c] ;  /* 0x00003c001d577984 */ /* 0x000ee20000000800 */
[----:B----4-:R-:W-:-:S03]  /*1bf0*/  IMAD.IADD R77, R77, 0x1, R76 ;  /* 0x000000014d4d7824 */ /* 0x010fc600078e024c */
[----:B------:R-:W4:Y:S01]  /*1c00*/  LDS R88, [R29+0x40] ;  /* 0x000040001d587984 */ /* 0x000f220000000800 */
[----:B-----5:R-:W-:-:S03]  /*1c10*/  IMAD.IADD R78, R78, 0x1, R77 ;  /* 0x000000014e4e7824 */ /* 0x020fc600078e024d */
[----:B------:R-:W5:Y:S01]  /*1c20*/  LDS R89, [R29+0x44] ;  /* 0x000044001d597984 */ /* 0x000f620000000800 */
[----:B------:R-:W-:-:S03]  /*1c30*/  IMAD.IADD R79, R79, 0x1, R78 ;  /* 0x000000014f4f7824 */ /* 0x000fc600078e024e */
        /* <DEDUP_REMOVED lines=29> */
[----:B------:R-:W-:-:S04]  /*1e10*/  IMAD.IADD R94, R94, 0x1, R93 ;  /* 0x000000015e5e7824 */ /* 0x000fc800078e025d */
[----:B0-----:R-:W-:-:S04]  /*1e20*/  IMAD.IADD R95, R95, 0x1, R94 ;  /* 0x000000015f5f7824 */ /* 0x001fc800078e025e */
[----:B-1----:R-:W-:-:S04]  /*1e30*/  IMAD.IADD R96, R96, 0x1, R95 ;  /* 0x0000000160607824 */ /* 0x002fc800078e025f */
[----:B--2---:R-:W-:-:S04]  /*1e40*/  IMAD.IADD R97, R97, 0x1, R96 ;  /* 0x0000000161617824 */ /* 0x004fc800078e0260 */
[----:B---3--:R-:W-:-:S04]  /*1e50*/  IMAD.IADD R98, R98, 0x1, R97 ;  /* 0x0000000162627824 */ /* 0x008fc800078e0261 */
[----:B----4-:R-:W-:-:S04]  /*1e60*/  IMAD.IADD R99, R99, 0x1, R98 ;  /* 0x0000000163637824 */ /* 0x010fc800078e0262 */
[----:B-----5:R-:W-:-:S04]  /*1e70*/  IMAD.IADD R100, R100, 0x1, R99 ;  /* 0x0000000164647824 */ /* 0x020fc800078e0263 */
[----:B------:R-:W-:-:S04]  /*1e80*/  IMAD.IADD R101, R101, 0x1, R100 ;  /* 0x0000000165657824 */ /* 0x000fc800078e0264 */
[----:B------:R-:W-:-:S04]  /*1e90*/  IMAD.IADD R102, R102, 0x1, R101 ;  /* 0x0000000166667824 */ /* 0x000fc800078e0265 */
[----:B------:R-:W-:-:S04]  /*1ea0*/  IMAD.IADD R103, R103, 0x1, R102 ;  /* 0x0000000167677824 */ /* 0x000fc800078e0266 */
[----:B------:R-:W-:-:S05]  /*1eb0*/  IMAD.IADD R106, R4, 0x1, R103 ;  /* 0x00000001046a7824 */ /* 0x000fca00078e0267 */
        /* <DEDUP_REMOVED lines=8> */
[----:B------:R-:W0:Y:S02]  /*1f40*/  SHFL.UP P0, R107, R108, 0x10, RZ ;  /* 0x060000006c6b7989 */ /* 0x000e2400000000ff */
[----:B0-----:R-:W-:Y:S01]  /*1f50*/  @P0 IMAD.IADD R107, R108, 0x1, R107 ;  /* 0x000000016c6b0824 */ /* 0x001fe200078e026b */
[----:B------:R-:W-:-:S03]  /*1f60*/  ISETP.NE.AND P0, PT, R105, 0x1, PT ;  /* 0x000000016900780c */ /* 0x000fc60003f05270 */
[----:B------:R-:W-:Y:S01]  /*1f70*/  IMAD.IADD R106, R107, 0x1, -R106 ;  /* 0x000000016b6a7824 */ /* 0x000fe200078e0a6a */
[----:B------:R-:W-:Y:S01]  /*1f80*/  @!P1 STS [R31+0x8400], R107 ;  /* 0x0084006b1f009388 */ /* 0x000fe20000000800 */
[----:B------:R-:W-:Y:S01]  /*1f90*/  BAR.SYNC.DEFER_BLOCKING 0x0 ;  /* 0x0000000000007b1d */ /* 0x000fe20000010000 */
[----:B------:R-:W-:-:S05]  /*1fa0*/  ISETP.NE.AND P1, PT, R105, 0x4, PT ;  /* 0x000000046900780c */ /* 0x000fca0003f25270 */
[----:B------:R-:W0:Y:S04]  /*1fb0*/  LDS.128 R4, [UR4+0x8400] ;  /* 0x00840004ff047984 */ /* 0x000e280008000c00 */
[----:B------:R-:W1:Y:S01]  /*1fc0*/  LDS.128 R8, [UR4+0x8410] ;  /* 0x00841004ff087984 */ /* 0x000e620008000c00 */
[C---:B0-----:R-:W-:Y:S01]  /*1fd0*/  SEL R35, R4.reuse, R35, !P0 ;  /* 0x0000002304237207 */ /* 0x041fe20004000000 */
[----:B------:R-:W-:Y:S01]  /*1fe0*/  IMAD.IADD R5, R4, 0x1, R5 ;  /* 0x0000000104057824 */ /* 0x000fe200078e0205 */
[----:B------:R-:W-:-:S03]  /*1ff0*/  ISETP.NE.AND P0, PT, R105, 0x2, PT ;  /* 0x000000026900780c */ /* 0x000fc60003f05270 */
[----:B------:R-:W-:Y:S01]  /*2000*/  IMAD.IADD R6, R6, 0x1, R5 ;  /* 0x0000000106067824 */ /* 0x000fe200078e0205 */
[----:B------:R-:W-:Y:S02]  /*2010*/  SEL R35, R5, R35, !P0 ;  /* 0x0000002305237207 */ /* 0x000fe40004000000 */
[----:B------:R-:W-:Y:S01]  /*2020*/  ISETP.NE.AND P0, PT, R105, 0x3, PT ;  /* 0x000000036900780c */ /* 0x000fe20003f05270 */
[----:B------:R-:W-:-:S03]  /*2030*/  IMAD.IADD R7, R7, 0x1, R6 ;  /* 0x0000000107077824 */ /* 0x000fc600078e0206 */
[----:B------:R-:W-:Y:S01]  /*2040*/  SEL R35, R6, R35, !P0 ;  /* 0x0000002306237207 */ /* 0x000fe20004000000 */
[----:B-1----:R-:W-:Y:S01]  /*2050*/  IMAD.IADD R8, R7, 0x1, R8 ;  /* 0x0000000107087824 */ /* 0x002fe200078e0208 */
[----:B------:R-:W-:Y:S02]  /*2060*/  ISETP.NE.AND P0, PT, R105, 0x5, PT ;  /* 0x000000056900780c */ /* 0x000fe40003f05270 */
[----:B------:R-:W-:Y:S01]  /*2070*/  SEL R35, R7, R35, !P1 ;  /* 0x0000002307237207 */ /* 0x000fe20004800000 */
[----:B------:R-:W-:Y:S01]  /*2080*/  IMAD.IADD R9, R9, 0x1, R8 ;  /* 0x0000000109097824 */ /* 0x000fe200078e0208 */
[----:B------:R-:W-:Y:S02]  /*2090*/  ISETP.NE.AND P1, PT, R104, RZ, PT ;  /* 0x000000ff6800720c */ /* 0x000fe40003f25270 */
[----:B------:R-:W-:Y:S01]  /*20a0*/  SEL R35, R8, R35, !P0 ;  /* 0x0000002308237207 */ /* 0x000fe20004000000 */
[----:B------:R-:W-:Y:S01]  /*20b0*/  IMAD.IADD R10, R10, 0x1, R9 ;  /* 0x000000010a0a7824 */ /* 0x000fe200078e0209 */
[----:B------:R-:W-:-:S02]  /*20c0*/  ISETP.GT.U32.AND P0, PT, R0, 0x1f, PT ;  /* 0x0000001f0000780c */ /* 0x000fc40003f04070 */
[----:B------:R-:W-:Y:S01]  /*20d0*/  SEL R35, R9, R35, !P2 ;  /* 0x0000002309237207 */ /* 0x000fe20005000000 */
[----:B------:R-:W-:Y:S01]  /*20e0*/  IMAD.IADD R11, R11, 0x1, R10 ;  /* 0x000000010b0b7824 */ /* 0x000fe200078e020a */
[----:B------:R-:W-:Y:S02]  /*20f0*/  ISETP.GT.U32.OR P2, PT, R0, 0x1f, P1 ;  /* 0x0000001f0000780c */ /* 0x000fe40000f44470 */
[----:B------:R-:W-:Y:S02]  /*2100*/  SEL R4, R106, RZ, P1 ;  /* 0x000000ff6a047207 */ /* 0x000fe40000800000 */
[----:B------:R-:W-:-:S05]  /*2110*/  SEL R35, R10, R35, !P3 ;  /* 0x000000230a237207 */ /* 0x000fca0005800000 */
[----:B------:R-:W-:Y:S01]  /*2120*/  @P0 IMAD.IADD R106, R35, 0x1, R4 ;  /* 0x00000001236a0824 */ /* 0x000fe200078e0204 */
[----:B------:R-:W-:-:S03]  /*2130*/  ISETP.NE.AND P0, PT, R0, RZ, PT ;  /* 0x000000ff0000720c */ /* 0x000fc60003f05270 */
[----:B------:R-:W-:-:S05]  /*2140*/  @!P2 IMAD.U32 R106, R11, 0x10000, RZ ;  /* 0x000100000b6aa824 */ /* 0x000fca00078e00ff */
[----:B------:R-:W-:Y:S01]  /*2150*/  @!P2 STS [UR4+0x8428], R106 ;  /* 0x0084286aff00a988 */ /* 0x000fe20008000804 */
[----:B------:R-:W-:Y:S06]  /*2160*/  BAR.SYNC.DEFER_BLOCKING 0x0 ;  /* 0x0000000000007b1d */ /* 0x000fec0000010000 */
[----:B------:R-:W0:Y:S02]  /*2170*/  LDS R4, [UR4+0x8428] ;  /* 0x00842804ff047984 */ /* 0x000e240008000800 */
[----:B0-----:R-:W-:-:S05]  /*2180*/  SEL R5, R4, RZ, P0 ;  /* 0x000000ff04057207 */ /* 0x001fca0000000000 */
[----:B------:R-:W-:-:S04]  /*2190*/  IMAD.IADD R4, R5, 0x1, R106 ;  /* 0x0000000105047824 */ /* 0x000fc800078e026a */
[--C-:B------:R-:W-:Y:S01]  /*21a0*/  IMAD.IADD R72, R72, 0x1, R4.reuse ;  /* 0x0000000148487824 */ /* 0x100fe200078e0204 */
[----:B------:R-:W-:Y:S01]  /*21b0*/  STS [R29], R4 ;  /* 0x000000041d007388 */ /* 0x000fe20000000800 */
[--C-:B------:R-:W-:Y:S02]  /*21c0*/  IMAD.IADD R6, R73, 0x1, R4.reuse ;  /* 0x0000000149067824 */ /* 0x100fe400078e0204 */
[--C-:B------:R-:W-:Y:S01]  /*21d0*/  IMAD.IADD R74, R74, 0x1, R4.reuse ;  /* 0x000000014a4a7824 */ /* 0x100fe200078e0204 */
[----:B------:R-:W-:Y:S01]  /*21e0*/  STS [R29+0x4], R72 ;  /* 0x000004481d007388 */ /* 0x000fe20000000800 */
[--C-:B------:R-:W-:Y:S02]  /*21f0*/  IMAD.IADD R8, R75, 0x1, R4.reuse ;  /* 0x000000014b087824 */ /* 0x100fe400078e0204 */
[--C-:B------:R-:W-:Y:S01]  /*2200*/  IMAD.IADD R76, R76, 0x1, R4.reuse ;  /* 0x000000014c4c7824 */ /* 0x100fe200078e0204 */
[----:B------:R-:W-:Y:S01]  /*2210*/  STS [R29+0x8], R6 ;  /* 0x000008061d007388 */ /* 0x000fe20000000800 */
[----:B------:R-:W-:-:S02]  /*2220*/  IMAD.IADD R10, R77, 0x1, R4 ;  /* 0x000000014d0a7824 */ /* 0x000fc400078e0204 */
[--C-:B------:R-:W-:Y:S01]  /*2230*/  IMAD.IADD R78, R78, 0x1, R4.reuse ;  /* 0x000000014e4e7824 */ /* 0x100fe200078e0204 */
[----:B------:R-:W-:Y:S01]  /*2240*/  STS [R29+0xc], R74 ;  /* 0x00000c4a1d007388 */ /* 0x000fe20000000800 */
        /* <DEDUP_REMOVED lines=36> */
[----:B------:R-:W-:-:S03]  /*2490*/  IMAD.IADD R103, R103, 0x1, R4 ;  /* 0x0000000167677824 */ /* 0x000fc600078e0204 */
[----:B------:R-:W-:Y:S04]  /*24a0*/  STS [R29+0x40], R114 ;  /* 0x000040721d007388 */ /* 0x000fe80000000800 */
        /* <DEDUP_REMOVED lines=15> */
[----:B------:R-:W-:Y:S01]  /*25a0*/  STS [R29+0x80], R103 ;  /* 0x000080671d007388 */ /* 0x000fe20000000800 */
[----:B------:R-:W-:Y:S06]  /*25b0*/  BAR.SYNC.DEFER_BLOCKING 0x0 ;  /* 0x0000000000007b1d */ /* 0x000fec0000010000 */
[----:B------:R-:W0:Y:S04]  /*25c0*/  LDS.U16 R5, [R34] ;  /* 0x0000000022057984 */ /* 0x000e280000000400 */
[----:B------:R-:W1:Y:S04]  /*25d0*/  LDS.U16 R36, [R36] ;  /* 0x0000000024247984 */ /* 0x000e680000000400 */
[----:B------:R-:W2:Y:S04]  /*25e0*/  LDS.U16 R38, [R38] ;  /* 0x0000000026267984 */ /* 0x000ea80000000400 */
[----:B------:R-:W3:Y:S04]  /*25f0*/  LDS.U16 R40, [R40] ;  /* 0x0000000028287984 */ /* 0x000ee80000000400 */
[----:B------:R-:W4:Y:S04]  /*2600*/  LDS.U16 R42, [R42] ;  /* 0x000000002a2a7984 */ /* 0x000f280000000400 */
[----:B------:R-:W5:Y:S04]  /*2610*/  LDS.U16 R44, [R44] ;  /* 0x000000002c2c7984 */ /* 0x000f680000000400 */
[----:B------:R-:W5:Y:S04]  /*2620*/  LDS.U16 R46, [R46] ;  /* 0x000000002e2e7984 */ /* 0x000f680000000400 */
[----:B------:R-:W5:Y:S04]  /*2630*/  LDS.U16 R48, [R48] ;  /* 0x0000000030307984 */ /* 0x000f680000000400 */
[----:B------:R-:W5:Y:S04]  /*2640*/  LDS.U16 R50, [R50] ;  /* 0x0000000032327984 */ /* 0x000f680000000400 */
[----:B------:R-:W5:Y:S04]  /*2650*/  LDS.U16 R52, [R52] ;  /* 0x0000000034347984 */ /* 0x000f680000000400 */
[----:B------:R-:W5:Y:S01]  /*2660*/  LDS.U16 R54, [R54] ;  /* 0x0000000036367984 */ /* 0x000f620000000400 */
[----:B0-----:R-:W-:-:S03]  /*2670*/  IMAD.IADD R5, R32, 0x1, R5 ;  /* 0x0000000120057824 */ /* 0x001fc600078e0205 */
[----:B------:R-:W0:Y:S01]  /*2680*/  LDS.U16 R56, [R56] ;  /* 0x0000000038387984 */ /* 0x000e220000000400 */
[----:B-1----:R-:W-:-:S03]  /*2690*/  IMAD.IADD R36, R37, 0x1, R36 ;  /* 0x0000000125247824 */ /* 0x002fc600078e0224 */
[----:B------:R-:W1:Y:S01]  /*26a0*/  LDS.U16 R58, [R58] ;  /* 0x000000003a3a7984 */ /* 0x000e620000000400 */
[----:B--2---:R-:W-:-:S03]  /*26b0*/  IMAD.IADD R38, R39, 0x1, R38 ;  /* 0x0000000127267824 */ /* 0x004fc600078e0226 */
[----:B------:R-:W2:Y:S01]  /*26c0*/  LDS.U16 R60, [R60] ;  /* 0x000000003c3c7984 */ /* 0x000ea20000000400 */
[----:B---3--:R-:W-:-:S03]  /*26d0*/  IMAD.IADD R40, R41, 0x1, R40 ;  /* 0x0000000129287824 */ /* 0x008fc600078e0228 */
[----:B------:R-:W3:Y:S01]  /*26e0*/  LDS.U16 R62, [R62] ;  /* 0x000000003e3e7984 */ /* 0x000ee20000000400 */
[----:B----4-:R-:W-:-:S03]  /*26f0*/  IMAD.IADD R42, R43, 0x1, R42 ;  /* 0x000000012b2a7824 */ /* 0x010fc600078e022a */
[----:B------:R-:W4:Y:S01]  /*2700*/  LDS.U16 R64, [R64] ;  /* 0x0000000040407984 */ /* 0x000f220000000400 */
[----:B-----5:R-:W-:-:S03]  /*2710*/  IMAD.IADD R44, R45, 0x1, R44 ;  /* 0x000000012d2c7824 */ /* 0x020fc600078e022c */
[----:B------:R-:W5:Y:S01]  /*2720*/  LDS.U16 R66, [R66] ;  /* 0x0000000042427984 */ /* 0x000f620000000400 */
[----:B------:R-:W-:-:S03]  /*2730*/  IMAD.IADD R46, R47, 0x1, R46 ;  /* 0x000000012f2e7824 */ /* 0x000fc600078e022e */
[----:B------:R-:W5:Y:S01]  /*2740*/  LDS.U16 R68, [R68] ;  /* 0x0000000044447984 */ /* 0x000f620000000400 */
[----:B------:R-:W-:-:S03]  /*2750*/  IMAD.IADD R48, R49, 0x1, R48 ;  /* 0x0000000131307824 */ /* 0x000fc600078e0230 */
[----:B------:R-:W5:Y:S01]  /*2760*/  LDS.U16 R70, [R70] ;  /* 0x0000000046467984 */ /* 0x000f620000000400 */
[----:B------:R-:W-:Y:S02]  /*2770*/  IMAD.IADD R50, R51, 0x1, R50 ;  /* 0x0000000133327824 */ /* 0x000fe400078e0232 */
[----:B------:R-:W-:Y:S02]  /*2780*/  IMAD.IADD R52, R53, 0x1, R52 ;  /* 0x0000000135347824 */ /* 0x000fe400078e0234 */
[----:B------:R-:W-:Y:S02]  /*2790*/  IMAD.IADD R54, R55, 0x1, R54 ;  /* 0x0000000137367824 */ /* 0x000fe400078e0236 */
[----:B0-----:R-:W-:Y:S02]  /*27a0*/  IMAD.IADD R56, R57, 0x1, R56 ;  /* 0x0000000139387824 */ /* 0x001fe400078e0238 */
[----:B-1----:R-:W-:Y:S02]  /*27b0*/  IMAD.IADD R58, R59, 0x1, R58 ;  /* 0x000000013b3a7824 */ /* 0x002fe400078e023a */
[----:B--2---:R-:W-:-:S02]  /*27c0*/  IMAD.IADD R60, R61, 0x1, R60 ;  /* 0x000000013d3c7824 */ /* 0x004fc400078e023c */
[----:B---3--:R-:W-:Y:S02]  /*27d0*/  IMAD.IADD R62, R63, 0x1, R62 ;  /* 0x000000013f3e7824 */ /* 0x008fe400078e023e */
[----:B----4-:R-:W-:Y:S02]  /*27e0*/  IMAD.IADD R64, R65, 0x1, R64 ;  /* 0x0000000141407824 */ /* 0x010fe400078e0240 */
[----:B-----5:R-:W-:Y:S02]  /*27f0*/  IMAD.IADD R66, R67, 0x1, R66 ;  /* 0x0000000143427824 */ /* 0x020fe400078e0242 */
[----:B------:R-:W-:Y:S02]  /*2800*/  IMAD.IADD R68, R69, 0x1, R68 ;  /* 0x0000000145447824 */ /* 0x000fe400078e0244 */
[----:B------:R-:W-:Y:S01]  /*2810*/  IMAD.IADD R70, R71, 0x1, R70 ;  /* 0x0000000147467824 */ /* 0x000fe200078e0246 */
[----:B------:R-:W-:Y:S06]  /*2820*/  BAR.SYNC.DEFER_BLOCKING 0x0 ;  /* 0x0000000000007b1d */ /* 0x000fec0000010000 */
[----:B------:R-:W-:Y:S05]  /*2830*/  BRA.U UP0, `(.L_x_217) ;  /* 0x0000000100f87547 */ /* 0x000fea000b800000 */
[----:B------:R-:W-:Y:S01]  /*2840*/  LEA R5, R5, UR4, 0x2 ;  /* 0x0000000405057c11 */ /* 0x000fe2000f8e10ff */
[----:B------:R-:W-:Y:S01]  /*2850*/  UIADD3 UR7, UPT, UPT, UR7, 0x6, URZ ;  /* 0x0000000607077890 */ /* 0x000fe2000fffe0ff */
[----:B------:R-:W-:Y:S01]  /*2860*/  LEA R4, R36, UR4, 0x2 ;  /* 0x0000000424047c11 */ /* 0x000fe2000f8e10ff */
[----:B------:R-:W-:Y:S01]  /*2870*/  UIADD3 UR5, UPT, UPT, UR5, -0x6, URZ ;  /* 0xfffffffa05057890 */ /* 0x000fe2000fffe0ff */
[----:B------:R-:W-:Y:S01]  /*2880*/  LEA R7, R38, UR4, 0x2 ;  /* 0x0000000426077c11 */ /* 0x000fe2000f8e10ff */
[----:B------:R0:W-:Y:S01]  /*2890*/  STS [R5], R2 ;  /* 0x0000000205007388 */ /* 0x0001e20000000800 */
[----:B------:R-:W-:Y:S02]  /*28a0*/  LEA R6, R40, UR4, 0x2 ;  /* 0x0000000428067c11 */ /* 0x000fe4000f8e10ff */
[----:B------:R-:W-:Y:S01]  /*28b0*/  LEA R9, R42, UR4, 0x2 ;  /* 0x000000042a097c11 */ /* 0x000fe2000f8e10ff */
[----:B------:R1:W-:Y:S01]  /*28c0*/  STS [R4], R3 ;  /* 0x0000000304007388 */ /* 0x0003e20000000800 */
[----:B------:R-:W-:-:S02]  /*28d0*/  LEA R8, R44, UR4, 0x2 ;  /* 0x000000042c087c11 */ /* 0x000fc4000f8e10ff */
[----:B------:R-:W-:Y:S01]  /*28e0*/  LEA R11, R46, UR4, 0x2 ;  /* 0x000000042e0b7c11 */ /* 0x000fe2000f8e10ff */
[----:B------:R2:W-:Y:S01]  /*28f0*/  STS [R7], R12 ;  /* 0x0000000c07007388 */ /* 0x0005e20000000800 */
[----:B------:R-:W-:Y:S02]  /*2900*/  LEA R10, R48, UR4, 0x2 ;  /* 0x00000004300a7c11 */ /* 0x000fe4000f8e10ff */
[----:B0-----:R-:W-:Y:S01]  /*2910*/  LEA R5, R50, UR4, 0x2 ;  /* 0x0000000432057c11 */ /* 0x001fe2000f8e10ff */
[----:B------:R0:W-:Y:S01]  /*2920*/  STS [R6], R13 ;  /* 0x0000000d06007388 */ /* 0x0001e20000000800 */
[----:B------:R-:W-:Y:S02]  /*2930*/  LEA R2, R52, UR4, 0x2 ;  /* 0x0000000434027c11 */ /* 0x000fe4000f8e10ff */
[----:B-1----:R-:W-:Y:S01]  /*2940*/  LEA R3, R54, UR4, 0x2 ;  /* 0x0000000436037c11 */ /* 0x002fe2000f8e10ff */
[----:B------:R1:W-:Y:S01]  /*2950*/  STS [R9], R14 ;  /* 0x0000000e09007388 */ /* 0x0003e20000000800 */
[----:B------:R-:W-:-:S02]  /*2960*/  LEA R4, R56, UR4, 0x2 ;  /* 0x0000000438047c11 */ /* 0x000fc4000f8e10ff */
[----:B--2---:R-:W-:Y:S01]  /*2970*/  LEA R7, R58, UR4, 0x2 ;  /* 0x000000043a077c11 */ /* 0x004fe2000f8e10ff */
[----:B------:R2:W-:Y:S01]  /*2980*/  STS [R8], R15 ;  /* 0x0000000f08007388 */ /* 0x0005e20000000800 */
[----:B0-----:R-:W-:-:S03]  /*2990*/  LEA R6, R60, UR4, 0x2 ;  /* 0x000000043c067c11 */ /* 0x001fc6000f8e10ff */
[----:B------:R0:W-:Y:S01]  /*29a0*/  STS [R11], R16 ;  /* 0x000000100b007388 */ /* 0x0001e20000000800 */
[----:B-1----:R-:W-:-:S03]  /*29b0*/  LEA R9, R62, UR4, 0x2 ;  /* 0x000000043e097c11 */ /* 0x002fc6000f8e10ff */
[----:B------:R-:W-:Y:S01]  /*29c0*/  STS [R10], R17 ;  /* 0x000000110a007388 */ /* 0x000fe20000000800 */
[----:B--2---:R-:W-:-:S03]  /*29d0*/  LEA R8, R64, UR4, 0x2 ;  /* 0x0000000440087c11 */ /* 0x004fc6000f8e10ff */
[----:B------:R1:W-:Y:S01]  /*29e0*/  STS [R5], R18 ;  /* 0x0000001205007388 */ /* 0x0003e20000000800 */
[----:B0-----:R-:W-:-:S03]  /*29f0*/  LEA R11, R68, UR4, 0x2 ;  /* 0x00000004440b7c11 */ /* 0x001fc6000f8e10ff */
[----:B------:R0:W-:Y:S04]  /*2a00*/  STS [R2], R19 ;  /* 0x0000001302007388 */ /* 0x0001e80000000800 */
[----:B------:R2:W-:Y:S01]  /*2a10*/  STS [R3], R20 ;  /* 0x0000001403007388 */ /* 0x0005e20000000800 */
[----:B-1----:R-:W-:-:S03]  /*2a20*/  LEA R5, R66, UR4, 0x2 ;  /* 0x0000000442057c11 */ /* 0x002fc6000f8e10ff */
[----:B------:R2:W-:Y:S01]  /*2a30*/  STS [R4], R21 ;  /* 0x0000001504007388 */ /* 0x0005e20000000800 */
[----:B0-----:R-:W-:-:S03]  /*2a40*/  LEA R19, R70, UR4, 0x2 ;  /* 0x0000000446137c11 */ /* 0x001fc6000f8e10ff */
[----:B------:R2:W-:Y:S04]  /*2a50*/  STS [R7], R22 ;  /* 0x0000001607007388 */ /* 0x0005e80000000800 */
[----:B------:R2:W-:Y:S04]  /*2a60*/  STS [R6], R23 ;  /* 0x0000001706007388 */ /* 0x0005e80000000800 */
[----:B------:R2:W-:Y:S04]  /*2a70*/  STS [R9], R24 ;  /* 0x0000001809007388 */ /* 0x0005e80000000800 */
[----:B------:R2:W-:Y:S04]  /*2a80*/  STS [R8], R25 ;  /* 0x0000001908007388 */ /* 0x0005e80000000800 */
[----:B------:R2:W-:Y:S04]  /*2a90*/  STS [R5], R26 ;  /* 0x0000001a05007388 */ /* 0x0005e80000000800 */
[----:B------:R2:W-:Y:S04]  /*2aa0*/  STS [R11], R28 ;  /* 0x0000001c0b007388 */ /* 0x0005e80000000800 */
[----:B------:R2:W-:Y:S01]  /*2ab0*/  STS [R19], R30 ;  /* 0x0000001e13007388 */ /* 0x0005e20000000800 */
[----:B------:R-:W-:Y:S06]  /*2ac0*/  BAR.SYNC.DEFER_BLOCKING 0x0 ;  /* 0x0000000000007b1d */ /* 0x000fec0000010000 */
[----:B------:R2:W0:Y:S04]  /*2ad0*/  LDS R2, [R33] ;  /* 0x0000000021027984 */ /* 0x0004280000000800 */
[----:B------:R2:W1:Y:S04]  /*2ae0*/  LDS R3, [R33+0x4] ;  /* 0x0000040021037984 */ /* 0x0004680000000800 */
[----:B------:R2:W3:Y:S04]  /*2af0*/  LDS R12, [R33+0x8] ;  /* 0x00000800210c7984 */ /* 0x0004e80000000800 */
[----:B------:R2:W4:Y:S04]  /*2b00*/  LDS R13, [R33+0xc] ;  /* 0x00000c00210d7984 */ /* 0x0005280000000800 */
[----:B------:R2:W0:Y:S04]  /*2b10*/  LDS R14, [R33+0x10] ;  /* 0x00001000210e7984 */ /* 0x0004280000000800 */
        /* <DEDUP_REMOVED lines=13> */
[----:B------:R2:W0:Y:S01]  /*2bf0*/  LDS R30, [R33+0x48] ;  /* 0x00004800211e7984 */ /* 0x0004220000000800 */
[----:B------:R-:W-:Y:S06]  /*2c00*/  BAR.SYNC.DEFER_BLOCKING 0x0 ;  /* 0x0000000000007b1d */ /* 0x000fec0000010000 */
[----:B-1-34-:R-:W-:Y:S05]  /*2c10*/  BRA `(.L_x_218) ;  /* 0xffffffdc00607947 */ /* 0x01afea000383ffff */
.L_x_217:
[----:B------:R-:W-:Y:S01]  /*2c20*/  LEA R5, R5, UR4, 0x2 ;  /* 0x0000000405057c11 */ /* 0x000fe2000f8e10ff */
[----:B------:R-:W-:Y:S01]  /*2c30*/  IMAD R33, R0, -0x48, R33 ;  /* 0xffffffb800217824 */ /* 0x000fe200078e0221 */
[----:B------:R-:W-:Y:S01]  /*2c40*/  LEA R36, R36, UR4, 0x2 ;  /* 0x0000000424247c11 */ /* 0x000fe2000f8e10ff */
[----:B------:R-:W-:Y:S01]  /*2c50*/  VIADD R8, R0, 0x100 ;  /* 0x0000010000087836 */ /* 0x000fe20000000000 */
[----:B------:R-:W-:Y:S01]  /*2c60*/  LEA R7, R38, UR4, 0x2 ;  /* 0x0000000426077c11 */ /* 0x000fe2000f8e10ff */
[----:B------:R0:W-:Y:S01]  /*2c70*/  STS [R5], R2 ;  /* 0x0000000205007388 */ /* 0x0001e20000000800 */
[----:B------:R-:W-:Y:S01]  /*2c80*/  LEA R40, R40, UR4, 0x2 ;  /* 0x0000000428287c11 */ /* 0x000fe2000f8e10ff */
[----:B------:R-:W-:Y:S01]  /*2c90*/  VIADD R10, R0, 0x200 ;  /* 0x00000200000a7836 */ /* 0x000fe20000000000 */
        /* <DEDUP_REMOVED lines=11> */
[----:B------:R-:W-:Y:S01]  /*2d50*/  LEA R56, R56, UR4, 0x2 ;  /* 0x0000000438387c11 */ /* 0x000fe2000f8e10ff */
[----:B--2---:R-:W-:Y:S01]  /*2d60*/  VIADD R12, R0, 0x300 ;  /* 0x00000300000c7836 */ /* 0x004fe20000000000 */
[----:B------:R-:W-:Y:S01]  /*2d70*/  LEA R7, R58, UR4, 0x2 ;  /* 0x000000043a077c11 */ /* 0x000fe2000f8e10ff */
[----:B------:R2:W-:Y:S01]  /*2d80*/  STS [R44], R15 ;  /* 0x0000000f2c007388 */ /* 0x0005e20000000800 */
[----:B------:R-:W-:-:S02]  /*2d90*/  LEA R60, R60, UR4, 0x2 ;  /* 0x000000043c3c7c11 */ /* 0x000fc4000f8e10ff */
[----:B------:R-:W-:Y:S01]  /*2da0*/  LEA R64, R64, UR4, 0x2 ;  /* 0x0000000440407c11 */ /* 0x000fe2000f8e10ff */
[----:B------:R3:W-:Y:S01]  /*2db0*/  STS [R11], R16 ;  /* 0x000000100b007388 */ /* 0x0007e20000000800 */
[----:B0-----:R-:W-:Y:S02]  /*2dc0*/  LEA R13, R68, UR4, 0x2 ;  /* 0x00000004440d7c11 */ /* 0x001fe4000f8e10ff */
[----:B-1----:R-:W-:Y:S01]  /*2dd0*/  LEA R9, R62, UR4, 0x2 ;  /* 0x000000043e097c11 */ /* 0x002fe2000f8e10ff */
[----:B------:R-:W-:Y:S01]  /*2de0*/  STS [R48], R17 ;  /* 0x0000001130007388 */ /* 0x000fe20000000800 */
[----:B--2---:R-:W-:-:S03]  /*2df0*/  LEA R15, R70, UR4, 0x2 ;  /* 0x00000004460f7c11 */ /* 0x004fc6000f8e10ff */
[----:B------:R-:W-:Y:S01]  /*2e00*/  STS [R5], R18 ;  /* 0x0000001205007388 */ /* 0x000fe20000000800 */
[----:B---3--:R-:W-:Y:S01]  /*2e10*/  LEA R11, R66, UR4, 0x2 ;  /* 0x00000004420b7c11 */ /* 0x008fe2000f8e10ff */
[----:B------:R-:W0:Y:S02]  /*2e20*/  LDCU.64 UR4, c[0x0][0x3a0] ;  /* 0x00007400ff0477ac */ /* 0x000e240008000a00 */
[----:B------:R-:W-:Y:S04]  /*2e30*/  STS [R52], R19 ;  /* 0x0000001334007388 */ /* 0x000fe80000000800 */
[----:B------:R1:W-:Y:S04]  /*2e40*/  STS [R3], R20 ;  /* 0x0000001403007388 */ /* 0x0003e80000000800 */
[----:B------:R-:W-:Y:S04]  /*2e50*/  STS [R56], R21 ;  /* 0x0000001538007388 */ /* 0x000fe80000000800 */
[----:B------:R-:W-:Y:S01]  /*2e60*/  STS [R7], R22 ;  /* 0x0000001607007388 */ /* 0x000fe20000000800 */
[----:B-1----:R-:W1:Y:S03]  /*2e70*/  LDC.64 R2, c[0x0][0x388] ;  /* 0x0000e200ff027b82 */ /* 0x002e660000000a00 */
[----:B------:R-:W-:Y:S01]  /*2e80*/  STS [R60], R23 ;  /* 0x000000173c007388 */ /* 0x000fe20000000800 */
[----:B0-----:R-:W-:-:S02]  /*2e90*/  ISETP.GE.U32.AND P4, PT, R0, UR4, PT ;  /* 0x0000000400007c0c */ /* 0x001fc4000bf86070 */
[----:B------:R-:W-:Y:S01]  /*2ea0*/  ISETP.GE.U32.AND P1, PT, R8, UR4, PT ;  /* 0x0000000408007c0c */ /* 0x000fe2000bf26070 */
[----:B------:R-:W-:Y:S01]  /*2eb0*/  STS [R9], R24 ;  /* 0x0000001809007388 */ /* 0x000fe20000000800 */
[----:B------:R-:W-:Y:S02]  /*2ec0*/  ISETP.GE.U32.AND.EX P4, PT, RZ, UR5, PT, P4 ;  /* 0x00000005ff007c0c */ /* 0x000fe4000bf86140 */
[----:B------:R-:W-:Y:S01]  /*2ed0*/  ISETP.GE.U32.AND.EX P1, PT, RZ, UR5, PT, P1 ;  /* 0x00000005ff007c0c */ /* 0x000fe2000bf26110 */
[----:B------:R-:W-:Y:S01]  /*2ee0*/  STS [R64], R25 ;  /* 0x0000001940007388 */ /* 0x000fe20000000800 */
[----:B------:R-:W-:-:S03]  /*2ef0*/  ISETP.GE.U32.AND P2, PT, R10, UR4, PT ;  /* 0x000000040a007c0c */ /* 0x000fc6000bf46070 */
[----:B------:R0:W-:Y:S01]  /*2f00*/  STS [R11], R26 ;  /* 0x0000001a0b007388 */ /* 0x0001e20000000800 */
[----:B------:R-:W-:-:S03]  /*2f10*/  ISETP.GE.U32.AND.EX P2, PT, RZ, UR5, PT, P2 ;  /* 0x00000005ff007c0c */ /* 0x000fc6000bf46120 */
[----:B------:R-:W-:Y:S04]  /*2f20*/  STS [R13], R28 ;  /* 0x0000001c0d007388 */ /* 0x000fe80000000800 */
[----:B------:R2:W-:Y:S01]  /*2f30*/  STS [R15], R30 ;  /* 0x0000001e0f007388 */ /* 0x0005e20000000800 */
[----:B------:R-:W-:Y:S02]  /*2f40*/  @!P1 IMAD.MOV.U32 R10, RZ, RZ, -0x1 ;  /* 0xffffffffff0a9424 */ /* 0x000fe400078e00ff */
[----:B0-----:R-:W-:Y:S01]  /*2f50*/  @!P4 IMAD.MOV.U32 R11, RZ, RZ, -0x1 ;  /* 0xffffffffff0bc424 */ /* 0x001fe200078e00ff */
[----:B------:R-:W-:Y:S01]  /*2f60*/  BAR.SYNC.DEFER_BLOCKING 0x0 ;  /* 0x0000000000007b1d */ /* 0x000fe20000010000 */
[----:B-1----:R-:W-:-:S04]  /*2f70*/  IMAD.WIDE.U32 R2, R0, 0x4, R2 ;  /* 0x0000000400027825 */ /* 0x002fc800078e0002 */
[----:B--2---:R-:W-:Y:S01]  /*2f80*/  @!P2 IMAD.MOV.U32 R15, RZ, RZ, -0x1 ;  /* 0xffffffffff0fa424 */ /* 0x004fe200078e00ff */
[----:B------:R-:W0:Y:S04]  /*2f90*/  LDS R4, [R33] ;  /* 0x0000000021047984 */ /* 0x000e280000000800 */
[----:B------:R-:W1:Y:S04]  /*2fa0*/  LDS R5, [R33+0x400] ;  /* 0x0004000021057984 */ /* 0x000e680000000800 */
[----:B------:R-:W2:Y:S04]  /*2fb0*/  LDS R6, [R33+0x800] ;  /* 0x0008000021067984 */ /* 0x000ea80000000800 */
[----:B------:R-:W3:Y:S04]  /*2fc0*/  LDS R7, [R33+0xc00] ;  /* 0x000c000021077984 */ /* 0x000ee80000000800 */
[----:B------:R-:W-:Y:S04]  /*2fd0*/  LDS R9, [R33+0x1400] ;  /* 0x0014000021097984 */ /* 0x000fe80000000800 */
[----:B------:R-:W4:Y:S01]  /*2fe0*/  LDS R8, [R33+0x1000] ;  /* 0x0010000021087984 */ /* 0x000f220000000800 */
[----:B0-----:R-:W-:-:S04]  /*2ff0*/  @!P4 ISETP.GT.AND P0, PT, R4, -0x1, PT ;  /* 0xffffffff0400c80c */ /* 0x001fc80003f04270 */
[----:B------:R-:W-:Y:S02]  /*3000*/  @!P4 SEL R11, R11, 0x80000000, P0 ;  /* 0x800000000b0bc807 */ /* 0x000fe40000000000 */
[----:B------:R-:W-:Y:S01]  /*3010*/  ISETP.GE.U32.AND P0, PT, R12, UR4, PT ;  /* 0x000000040c007c0c */ /* 0x000fe2000bf06070 */
[C---:B------:R-:W-:Y:S01]  /*3020*/  VIADD R12, R0.reuse, 0x500 ;  /* 0x00000500000c7836 */ /* 0x040fe20000000000 */
[----:B------:R-:W-:Y:S02]  /*3030*/  @!P4 LOP3.LUT R11, R11, R4, RZ, 0x3c, !PT ;  /* 0x000000040b0bc212 */ /* 0x000fe400078e3cff */
[----:B------:R-:W-:Y:S02]  /*3040*/  LOP3.LUT R4, R0, 0x400, RZ, 0xfc, !PT ;  /* 0x0000040000047812 */ /* 0x000fe400078efcff */
[----:B------:R-:W-:Y:S01]  /*3050*/  ISETP.GE.U32.AND.EX P0, PT, RZ, UR5, PT, P0 ;  /* 0x00000005ff007c0c */ /* 0x000fe2000bf06100 */
[----:B------:R0:W-:Y:S01]  /*3060*/  @!P4 STG.E desc[UR8][R2.64], R11 ;  /* 0x0000000b0200c986 */ /* 0x0001e2000c101908 */
[----:B-1----:R-:W-:-:S02]  /*3070*/  @!P1 ISETP.GT.AND P3, PT, R5, -0x1, PT ;  /* 0xffffffff0500980c */ /* 0x002fc40003f64270 */
[----:B------:R-:W-:Y:S02]  /*3080*/  ISETP.GE.U32.AND P6, PT, R4, UR4, PT ;  /* 0x0000000404007c0c */ /* 0x000fe4000bfc6070 */
[----:B------:R-:W1:Y:S01]  /*3090*/  LDS R4, [R33+0x1800] ;  /* 0x0018000021047984 */ /* 0x000e620000000800 */
[----:B------:R-:W-:Y:S02]  /*30a0*/  @!P1 SEL R10, R10, 0x80000000, P3 ;  /* 0x800000000a0a9807 */ /* 0x000fe40001800000 */
[----:B--2---:R-:W-:Y:S02]  /*30b0*/  @!P2 ISETP.GT.AND P5, PT, R6, -0x1, PT ;  /* 0xffffffff0600a80c */ /* 0x004fe40003fa4270 */
[----:B------:R-:W-:Y:S01]  /*30c0*/  @!P1 LOP3.LUT R13, R10, R5, RZ, 0x3c, !PT ;  /* 0x000000050a0d9212 */ /* 0x000fe200078e3cff */
[----:B------:R-:W-:Y:S01]  /*30d0*/  VIADD R10, R0, 0x600 ;  /* 0x00000600000a7836 */ /* 0x000fe20000000000 */
[----:B------:R-:W-:Y:S01]  /*30e0*/  ISETP.GE.U32.AND P3, PT, R12, UR4, PT ;  /* 0x000000040c007c0c */ /* 0x000fe2000bf66070 */
[----:B------:R-:W-:Y:S01]  /*30f0*/  @!P0 IMAD.MOV.U32 R12, RZ, RZ, -0x1 ;  /* 0xffffffffff0c8424 */ /* 0x000fe200078e00ff */
[----:B------:R-:W-:Y:S01]  /*3100*/  ISETP.GE.U32.AND.EX P4, PT, RZ, UR5, PT, P6 ;  /* 0x00000005ff007c0c */ /* 0x000fe2000bf86160 */
[----:B------:R-:W2:Y:S01]  /*3110*/  LDS R5, [R33+0x1c00] ;  /* 0x001c000021057984 */ /* 0x000ea20000000800 */
[----:B------:R-:W-:-:S02]  /*3120*/  @!P2 SEL R15, R15, 0x80000000, P5 ;  /* 0x800000000f0fa807 */ /* 0x000fc40002800000 */
[----:B---3--:R-:W-:Y:S01]  /*3130*/  @!P0 ISETP.GT.AND P6, PT, R7, -0x1, PT ;  /* 0xffffffff0700880c */ /* 0x008fe20003fc4270 */
[----:B------:R3:W-:Y:S01]  /*3140*/  @!P1 STG.E desc[UR8][R2.64+0x400], R13 ;  /* 0x0004000d02009986 */ /* 0x0007e2000c101908 */
[----:B------:R-:W-:Y:S02]  /*3150*/  ISETP.GE.U32.AND.EX P3, PT, RZ, UR5, PT, P3 ;  /* 0x00000005ff007c0c */ /* 0x000fe4000bf66130 */
[----:B------:R-:W-:Y:S02]  /*3160*/  @!P2 LOP3.LUT R15, R15, R6, RZ, 0x3c, !PT ;  /* 0x000000060f0fa212 */ /* 0x000fe400078e3cff */
[----:B------:R-:W-:Y:S01]  /*3170*/  ISETP.GE.U32.AND P5, PT, R10, UR4, PT ;  /* 0x000000040a007c0c */ /* 0x000fe2000bfa6070 */
[----:B------:R-:W5:Y:S01]  /*3180*/  LDS R6, [R33+0x2000] ;  /* 0x0020000021067984 */ /* 0x000f620000000800 */
[----:B------:R-:W-:Y:S01]  /*3190*/  @!P0 SEL R10, R12, 0x80000000, P6 ;  /* 0x800000000c0a8807 */ /* 0x000fe20003000000 */
[----:B------:R-:W-:Y:S01]  /*31a0*/  @!P4 IMAD.MOV.U32 R14, RZ, RZ, -0x1 ;  /* 0xffffffffff0ec424 */ /* 0x000fe200078e00ff */
[----:B------:R-:W-:Y:S01]  /*31b0*/  ISETP.GE.U32.AND.EX P1, PT, RZ, UR5, PT, P5 ;  /* 0x00000005ff007c0c */ /* 0x000fe2000bf26150 */
[----:B------:R3:W-:Y:S01]  /*31c0*/  @!P2 STG.E desc[UR8][R2.64+0x800], R15 ;  /* 0x0008000f0200a986 */ /* 0x0007e2000c101908 */
[----:B0-----:R-:W-:Y:S01]  /*31d0*/  @!P0 LOP3.LUT R11, R10, R7, RZ, 0x3c, !PT ;  /* 0x000000070a0b8212 */ /* 0x001fe200078e3cff */
[----:B------:R-:W-:Y:S01]  /*31e0*/  VIADD R10, R0, 0x700 ;  /* 0x00000700000a7836 */ /* 0x000fe20000000000 */
[----:B----4-:R-:W-:Y:S01]  /*31f0*/  @!P4 ISETP.GT.AND P5, PT, R8, -0x1, PT ;  /* 0xffffffff0800c80c */ /* 0x010fe20003fa4270 */
[----:B------:R-:W0:Y:S01]  /*3200*/  LDS R7, [R33+0x2400] ;  /* 0x0024000021077984 */ /* 0x000e220000000800 */
[----:B------:R-:W-:Y:S01]  /*3210*/  @!P3 IMAD.MOV.U32 R16, RZ, RZ, -0x1 ;  /* 0xffffffffff10b424 */ /* 0x000fe200078e00ff */
[----:B------:R-:W-:-:S02]  /*3220*/  @!P3 ISETP.GT.AND P6, PT, R9, -0x1, PT ;  /* 0xffffffff0900b80c */ /* 0x000fc40003fc4270 */
[----:B------:R-:W-:Y:S01]  /*3230*/  ISETP.GE.U32.AND P2, PT, R10, UR4, PT ;  /* 0x000000040a007c0c */ /* 0x000fe2000bf46070 */
[----:B------:R4:W-:Y:S01]  /*3240*/  @!P0 STG.E desc[UR8][R2.64+0xc00], R11 ;  /* 0x000c000b02008986 */ /* 0x0009e2000c101908 */
[----:B------:R-:W-:Y:S02]  /*3250*/  @!P3 SEL R10, R16, 0x80000000, P6 ;  /* 0x80000000100ab807 */ /* 0x000fe40003000000 */
[----:B------:R-:W-:Y:S02]  /*3260*/  LOP3.LUT R12, R0, 0x800, RZ, 0xfc, !PT ;  /* 0x00000800000c7812 */ /* 0x000fe400078efcff */
[----:B---3--:R-:W-:Y:S02]  /*3270*/  @!P4 SEL R13, R14, 0x80000000, P5 ;  /* 0x800000000e0dc807 */ /* 0x008fe40002800000 */
[----:B------:R-:W-:Y:S01]  /*3280*/  @!P3 LOP3.LUT R15, R10, R9, RZ, 0x3c, !PT ;  /* 0x000000090a0fb212 */ /* 0x000fe200078e3cff */
[C---:B------:R-:W-:Y:S01]  /*3290*/  VIADD R9, R0.reuse, 0x900 ;  /* 0x0000090000097836 */ /* 0x040fe20000000000 */
[----:B------:R-:W-:Y:S01]  /*32a0*/  ISETP.GE.U32.AND.EX P2, PT, RZ, UR5, PT, P2 ;  /* 0x00000005ff007c0c */ /* 0x000fe2000bf46120 */
[----:B------:R-:W-:Y:S01]  /*32b0*/  VIADD R10, R0, 0xa00 ;  /* 0x00000a00000a7836 */ /* 0x000fe20000000000 */
[----:B------:R-:W-:Y:S01]  /*32c0*/  ISETP.GE.U32.AND P6, PT, R12, UR4, PT ;  /* 0x000000040c007c0c */ /* 0x000fe2000bfc6070 */
[----:B------:R-:W-:Y:S01]  /*32d0*/  @!P1 IMAD.MOV.U32 R12, RZ, RZ, -0x1 ;  /* 0xffffffffff0c9424 */ /* 0x000fe200078e00ff */
[----:B------:R-:W-:Y:S01]  /*32e0*/  @!P4 LOP3.LUT R13, R13, R8, RZ, 0x3c, !PT ;  /* 0x000000080d0dc212 */ /* 0x000fe200078e3cff */
[----:B------:R-:W-:Y:S01]  /*32f0*/  @!P3 STG.E desc[UR8][R2.64+0x1400], R15 ;  /* 0x0014000f0200b986 */ /* 0x000fe2000c101908 */
[----:B-1----:R-:W-:-:S02]  /*3300*/  @!P1 ISETP.GT.AND P5, PT, R4, -0x1, PT ;  /* 0xffffffff0400980c */ /* 0x002fc40003fa4270 */
[----:B------:R-:W-:Y:S01]  /*3310*/  ISETP.GE.U32.AND.EX P0, PT, RZ, UR5, PT, P6 ;  /* 0x00000005ff007c0c */ /* 0x000fe2000bf06160 */
[----:B------:R-:W1:Y:S01]  /*3320*/  LDS R8, [R33+0x2800] ;  /* 0x0028000021087984 */ /* 0x000e620000000800 */
[----:B------:R-:W-:Y:S02]  /*3330*/  ISETP.GE.U32.AND P6, PT, R9, UR4, PT ;  /* 0x0000000409007c0c */ /* 0x000fe4000bfc6070 */
[----:B------:R-:W-:Y:S01]  /*3340*/  @!P1 SEL R9, R12, 0x80000000, P5 ;  /* 0x800000000c099807 */ /* 0x000fe20002800000 */
[----:B------:R-:W-:Y:S01]  /*3350*/  VIADD R12, R0, 0xb00 ;  /* 0x00000b00000c7836 */ /* 0x000fe20000000000 */
[----:B------:R-:W-:Y:S01]  /*3360*/  ISETP.GE.U32.AND.EX P6, PT, RZ, UR5, PT, P6 ;  /* 0x00000005ff007c0c */ /* 0x000fe2000bfc6160 */
[----:B------:R3:W-:Y:S01]  /*3370*/  @!P4 STG.E desc[UR8][R2.64+0x1000], R13 ;  /* 0x0010000d0200c986 */ /* 0x0007e2000c101908 */
[----:B------:R-:W-:Y:S01]  /*3380*/  ISETP.GE.U32.AND P5, PT, R10, UR4, PT ;  /* 0x000000040a007c0c */ /* 0x000fe2000bfa6070 */
[----:B------:R-:W-:Y:S01]  /*3390*/  @!P2 IMAD.MOV.U32 R10, RZ, RZ, -0x1 ;  /* 0xffffffffff0aa424 */ /* 0x000fe200078e00ff */
[----:B----4-:R-:W-:-:S02]  /*33a0*/  @!P1 LOP3.LUT R11, R9, R4, RZ, 0x3c, !PT ;  /* 0x00000004090b9212 */ /* 0x010fc400078e3cff */
[----:B--2---:R-:W-:Y:S01]  /*33b0*/  @!P2 ISETP.GT.AND P3, PT, R5, -0x1, PT ;  /* 0xffffffff0500a80c */ /* 0x004fe20003f64270 */
[----:B------:R-:W2:Y:S01]  /*33c0*/  LDS R4, [R33+0x2c00] ;  /* 0x002c000021047984 */ /* 0x000ea20000000800 */
[----:B------:R-:W-:Y:S01]  /*33d0*/  @!P0 IMAD.MOV.U32 R14, RZ, RZ, -0x1 ;  /* 0xffffffffff0e8424 */ /* 0x000fe200078e00ff */
[----:B------:R-:W-:Y:S02]  /*33e0*/  ISETP.GE.U32.AND P4, PT, R12, UR4, PT ;  /* 0x000000040c007c0c */ /* 0x000fe4000bf86070 */
[----:B------:R4:W-:Y:S01]  /*33f0*/  @!P1 STG.E desc[UR8][R2.64+0x1800], R11 ;  /* 0x0018000b02009986 */ /* 0x0009e2000c101908 */
[----:B------:R-:W-:Y:S01]  /*3400*/  @!P2 SEL R10, R10, 0x80000000, P3 ;  /* 0x800000000a0aa807 */ /* 0x000fe20001800000 */
[----:B------:R-:W-:Y:S01]  /*3410*/  @!P6 IMAD.MOV.U32 R12, RZ, RZ, -0x1 ;  /* 0xffffffffff0ce424 */ /* 0x000fe200078e00ff */
[----:B-----5:R-:W-:Y:S01]  /*3420*/  @!P0 ISETP.GT.AND P1, PT, R6, -0x1, PT ;  /* 0xffffffff0600880c */ /* 0x020fe20003f24270 */
[----:B------:R-:W5:Y:S01]  /*3430*/  LDS R9, [R33+0x3000] ;  /* 0x0030000021097984 */ /* 0x000f620000000800 */
[----:B---3--:R-:W-:-:S02]  /*3440*/  @!P2 LOP3.LUT R13, R10, R5, RZ, 0x3c, !PT ;  /* 0x000000050a0da212 */ /* 0x008fc400078e3cff */
[----:B------:R-:W-:Y:S01]  /*3450*/  @!P0 SEL R5, R14, 0x80000000, P1 ;  /* 0x800000000e058807 */ /* 0x000fe20000800000 */
[C---:B------:R-:W-:Y:S01]  /*3460*/  VIADD R14, R0.reuse, 0xf00 ;  /* 0x00000f00000e7836 */ /* 0x040fe20000000000 */
[----:B0-----:R-:W-:Y:S01]  /*3470*/  @!P6 ISETP.GT.AND P3, PT, R7, -0x1, PT ;  /* 0xffffffff0700e80c */ /* 0x001fe20003f64270 */
[----:B------:R0:W-:Y:S01]  /*3480*/  @!P2 STG.E desc[UR8][R2.64+0x1c00], R13 ;  /* 0x001c000d0200a986 */ /* 0x0001e2000c101908 */
[----:B------:R-:W-:Y:S02]  /*3490*/  ISETP.GE.U32.AND.EX P5, PT, RZ, UR5, PT, P5 ;  /* 0x00000005ff007c0c */ /* 0x000fe4000bfa6150 */
[----:B----4-:R-:W-:Y:S01]  /*34a0*/  @!P0 LOP3.LUT R11, R5, R6, RZ, 0x3c, !PT ;  /* 0x00000006050b8212 */ /* 0x010fe200078e3cff */
[----:B------:R-:W-:Y:S01]  /*34b0*/  VIADD R5, R0, 0xd00 ;  /* 0x00000d0000057836 */ /* 0x000fe20000000000 */
[----:B------:R-:W-:Y:S01]  /*34c0*/  @!P6 SEL R6, R12, 0x80000000, P3 ;  /* 0x800000000c06e807 */ /* 0x000fe20001800000 */
[C---:B------:R-:W-:Y:S01]  /*34d0*/  VIADD R12, R0.reuse, 0xe00 ;  /* 0x00000e00000c7836 */ /* 0x040fe20000000000 */
[----:B------:R-:W-:Y:S01]  /*34e0*/  LOP3.LUT R10, R0, 0xc00, RZ, 0xfc, !PT ;  /* 0x00000c00000a7812 */ /* 0x000fe200078efcff */
[----:B------:R-:W-:Y:S01]  /*34f0*/  @!P0 STG.E desc[UR8][R2.64+0x2000], R11 ;  /* 0x0020000b02008986 */ /* 0x000fe2000c101908 */
[----:B------:R-:W-:-:S02]  /*3500*/  @!P6 LOP3.LUT R15, R6, R7, RZ, 0x3c, !PT ;  /* 0x00000007060fe212 */ /* 0x000fc400078e3cff */
[----:B------:R-:W-:Y:S01]  /*3510*/  ISETP.GE.U32.AND P3, PT, R5, UR4, PT ;  /* 0x0000000405007c0c */ /* 0x000fe2000bf66070 */
[----:B------:R-:W3:Y:S01]  /*3520*/  LDS R6, [R33+0x3800] ;  /* 0x0038000021067984 */ /* 0x000ee20000000800 */
[----:B------:R-:W-:Y:S01]  /*3530*/  ISETP.GE.U32.AND P1, PT, R10, UR4, PT ;  /* 0x000000040a007c0c */ /* 0x000fe2000bf26070 */
[----:B------:R-:W-:Y:S01]  /*3540*/  @!P5 IMAD.MOV.U32 R16, RZ, RZ, -0x1 ;  /* 0xffffffffff10d424 */ /* 0x000fe200078e00ff */
[----:B------:R-:W-:Y:S01]  /*3550*/  ISETP.GE.U32.AND.EX P2, PT, RZ, UR5, PT, P4 ;  /* 0x00000005ff007c0c */ /* 0x000fe2000bf46140 */
[----:B------:R-:W4:Y:S01]  /*3560*/  LDS R5, [R33+0x3400] ;  /* 0x0034000021057984 */ /* 0x000f220000000800 */
[----:B-1----:R-:W-:Y:S02]  /*3570*/  @!P5 ISETP.GT.AND P0, PT, R8, -0x1, PT ;  /* 0xffffffff0800d80c */ /* 0x002fe40003f04270 */
[----:B------:R-:W-:Y:S01]  /*3580*/  ISETP.GE.U32.AND.EX P1, PT, RZ, UR5, PT, P1 ;  /* 0x00000005ff007c0c */ /* 0x000fe2000bf26110 */
[----:B------:R-:W1:Y:S01]  /*3590*/  LDS R10, [R33+0x4000] ;  /* 0x00400000210a7984 */ /* 0x000e620000000800 */
[----:B0-----:R-:W-:-:S02]  /*35a0*/  @!P5 SEL R13, R16, 0x80000000, P0 ;  /* 0x80000000100dd807 */ /* 0x001fc40000000000 */
[----:B------:R-:W-:Y:S01]  /*35b0*/  ISETP.GE.U32.AND P0, PT, R12, UR4, PT ;  /* 0x000000040c007c0c */ /* 0x000fe2000bf06070 */
[----:B------:R-:W0:Y:S01]  /*35c0*/  LDS R7, [R33+0x3c00] ;  /* 0x003c000021077984 */ /* 0x000e220000000800 */
[----:B------:R-:W-:Y:S01]  /*35d0*/  @!P5 LOP3.LUT R13, R13, R8, RZ, 0x3c, !PT ;  /* 0x000000080d0dd212 */ /* 0x000fe200078e3cff */
[C---:B------:R-:W-:Y:S01]  /*35e0*/  VIADD R12, R0.reuse, 0x1100 ;  /* 0x00001100000c7836 */ /* 0x040fe20000000000 */
[----:B------:R-:W-:Y:S01]  /*35f0*/  LOP3.LUT R8, R0, 0x1000, RZ, 0xfc, !PT ;  /* 0x0000100000087812 */ /* 0x000fe200078efcff */
[----:B------:R-:W0:Y:S01]  /*3600*/  LDS R11, [R33+0x4400] ;  /* 0x00440000210b7984 */ /* 0x000e220000000800 */
[----:B------:R-:W-:Y:S01]  /*3610*/  @!P2 IMAD.MOV.U32 R17, RZ, RZ, -0x1 ;  /* 0xffffffffff11a424 */ /* 0x000fe200078e00ff */
[----:B------:R-:W-:Y:S02]  /*3620*/  ISETP.GE.U32.AND.EX P0, PT, RZ, UR5, PT, P0 ;  /* 0x00000005ff007c0c */ /* 0x000fe4000bf06100 */
[----:B------:R-:W-:Y:S01]  /*3630*/  @!P6 STG.E desc[UR8][R2.64+0x2400], R15 ;  /* 0x0024000f0200e986 */ /* 0x000fe2000c101908 */
[----:B--2---:R-:W-:-:S02]  /*3640*/  @!P2 ISETP.GT.AND P6, PT, R4, -0x1, PT ;  /* 0xffffffff0400a80c */ /* 0x004fc40003fc4270 */
[----:B------:R-:W-:Y:S01]  /*3650*/  ISETP.GE.U32.AND.EX P3, PT, RZ, UR5, PT, P3 ;  /* 0x00000005ff007c0c */ /* 0x000fe2000bf66130 */
[----:B------:R2:W-:Y:S01]  /*3660*/  @!P5 STG.E desc[UR8][R2.64+0x2800], R13 ;  /* 0x0028000d0200d986 */ /* 0x0005e2000c101908 */
[----:B------:R-:W-:Y:S01]  /*3670*/  ISETP.GE.U32.AND P5, PT, R8, UR4, PT ;  /* 0x0000000408007c0c */ /* 0x000fe2000bfa6070 */
[----:B------:R-:W-:Y:S01]  /*3680*/  @!P1 IMAD.MOV.U32 R8, RZ, RZ, -0x1 ;  /* 0xffffffffff089424 */ /* 0x000fe200078e00ff */
[----:B------:R-:W-:Y:S02]  /*3690*/  @!P2 SEL R17, R17, 0x80000000, P6 ;  /* 0x800000001111a807 */ /* 0x000fe40003000000 */
[----:B-----5:R-:W-:Y:S02]  /*36a0*/  @!P1 ISETP.GT.AND P6, PT, R9, -0x1, PT ;  /* 0xffffffff0900980c */ /* 0x020fe40003fc4270 */
[----:B------:R-:W-:Y:S02]  /*36b0*/  ISETP.GE.U32.AND P4, PT, R14, UR4, PT ;  /* 0x000000040e007c0c */ /* 0x000fe4000bf86070 */
[----:B------:R-:W-:-:S02]  /*36c0*/  @!P1 SEL R8, R8, 0x80000000, P6 ;  /* 0x8000000008089807 */ /* 0x000fc40003000000 */
[----:B------:R-:W-:Y:S01]  /*36d0*/  ISETP.GE.U32.AND.EX P5, PT, RZ, UR5, PT, P5 ;  /* 0x00000005ff007c0c */ /* 0x000fe2000bfa6150 */
[----:B--2---:R-:W-:Y:S01]  /*36e0*/  @!P0 IMAD.MOV.U32 R13, RZ, RZ, -0x1 ;  /* 0xffffffffff0d8424 */ /* 0x004fe200078e00ff */
[----:B------:R-:W-:Y:S02]  /*36f0*/  ISETP.GE.U32.AND.EX P4, PT, RZ, UR5, PT, P4 ;  /* 0x00000005ff007c0c */ /* 0x000fe4000bf86140 */
[----:B------:R-:W-:Y:S01]  /*3700*/  @!P1 LOP3.LUT R9, R8, R9, RZ, 0x3c, !PT ;  /* 0x0000000908099212 */ /* 0x000fe200078e3cff */
[----:B------:R-:W-:Y:S01]  /*3710*/  VIADD R8, R0, 0x1200 ;  /* 0x0000120000087836 */ /* 0x000fe20000000000 */
[----:B------:R-:W-:Y:S01]  /*3720*/  ISETP.GE.U32.AND P6, PT, R12, UR4, PT ;  /* 0x000000040c007c0c */ /* 0x000fe2000bfc6070 */
[----:B------:R-:W-:Y:S01]  /*3730*/  @!P3 IMAD.MOV.U32 R0, RZ, RZ, -0x1 ;  /* 0xffffffffff00b424 */ /* 0x000fe200078e00ff */
[----:B------:R-:W-:Y:S01]  /*3740*/  @!P2 LOP3.LUT R17, R17, R4, RZ, 0x3c, !PT ;  /* 0x000000041111a212 */ /* 0x000fe200078e3cff */
[----:B------:R2:W-:Y:S01]  /*3750*/  @!P1 STG.E desc[UR8][R2.64+0x3000], R9 ;  /* 0x0030000902009986 */ /* 0x0005e2000c101908 */
[----:B------:R-:W-:-:S02]  /*3760*/  ISETP.GE.U32.AND.EX P6, PT, RZ, UR5, PT, P6 ;  /* 0x00000005ff007c0c */ /* 0x000fc4000bfc6160 */
[----:B---3--:R-:W-:Y:S01]  /*3770*/  @!P0 ISETP.GT.AND P1, PT, R6, -0x1, PT ;  /* 0xffffffff0600880c */ /* 0x008fe20003f24270 */
[----:B------:R3:W-:Y:S01]  /*3780*/  @!P2 STG.E desc[UR8][R2.64+0x2c00], R17 ;  /* 0x002c00110200a986 */ /* 0x0007e2000c101908 */
[----:B----4-:R-:W-:Y:S01]  /*3790*/  @!P3 ISETP.GT.AND P2, PT, R5, -0x1, PT ;  /* 0xffffffff0500b80c */ /* 0x010fe20003f44270 */
[----:B------:R-:W-:Y:S01]  /*37a0*/  @!P5 IMAD.MOV.U32 R12, RZ, RZ, -0x1 ;  /* 0xffffffffff0cd424 */ /* 0x000fe200078e00ff */
[----:B------:R-:W-:Y:S01]  /*37b0*/  @!P0 SEL R13, R13, 0x80000000, P1 ;  /* 0x800000000d0d8807 */ /* 0x000fe20000800000 */
[----:B------:R-:W-:Y:S01]  /*37c0*/  @!P4 IMAD.MOV.U32 R4, RZ, RZ, -0x1 ;  /* 0xffffffffff04c424 */ /* 0x000fe200078e00ff */
[----:B-1----:R-:W-:Y:S02]  /*37d0*/  @!P5 ISETP.GT.AND P1, PT, R10, -0x1, PT ;  /* 0xffffffff0a00d80c */ /* 0x002fe40003f24270 */
[----:B------:R-:W-:Y:S02]  /*37e0*/  @!P3 SEL R0, R0, 0x80000000, P2 ;  /* 0x800000000000b807 */ /* 0x000fe40001000000 */
[----:B0-----:R-:W-:Y:S01]  /*37f0*/  @!P4 ISETP.GT.AND P2, PT, R7, -0x1, PT ;  /* 0xffffffff0700c80c */ /* 0x001fe20003f44270 */
[----:B------:R-:W-:Y:S01]  /*3800*/  @!P6 IMAD.MOV.U32 R14, RZ, RZ, -0x1 ;  /* 0xffffffffff0ee424 */ /* 0x000fe200078e00ff */
[----:B--2---:R-:W-:-:S02]  /*3810*/  @!P5 SEL R9, R12, 0x80000000, P1 ;  /* 0x800000000c09d807 */ /* 0x004fc40000800000 */
[----:B------:R-:W-:Y:S02]  /*3820*/  ISETP.GE.U32.AND P1, PT, R8, UR4, PT ;  /* 0x0000000408007c0c */ /* 0x000fe4000bf26070 */
[----:B------:R-:W-:Y:S02]  /*3830*/  @!P4 SEL R4, R4, 0x80000000, P2 ;  /* 0x800000000404c807 */ /* 0x000fe40001000000 */
[----:B------:R-:W-:Y:S02]  /*3840*/  @!P6 ISETP.GT.AND P2, PT, R11, -0x1, PT ;  /* 0xffffffff0b00e80c */ /* 0x000fe40003f44270 */
[----:B------:R-:W-:Y:S02]  /*3850*/  ISETP.GE.U32.AND.EX P1, PT, RZ, UR5, PT, P1 ;  /* 0x00000005ff007c0c */ /* 0x000fe4000bf26110 */
[----:B------:R-:W-:Y:S02]  /*3860*/  @!P3 LOP3.LUT R5, R0, R5, RZ, 0x3c, !PT ;  /* 0x000000050005b212 */ /* 0x000fe400078e3cff */
[----:B------:R-:W-:-:S02]  /*3870*/  @!P6 SEL R0, R14, 0x80000000, P2 ;  /* 0x800000000e00e807 */ /* 0x000fc40001000000 */
[----:B------:R-:W-:Y:S01]  /*3880*/  @!P0 LOP3.LUT R13, R13, R6, RZ, 0x3c, !PT ;  /* 0x000000060d0d8212 */ /* 0x000fe200078e3cff */
[----:B------:R3:W-:Y:S01]  /*3890*/  @!P3 STG.E desc[UR8][R2.64+0x3400], R5 ;  /* 0x003400050200b986 */ /* 0x0007e2000c101908 */
[----:B------:R-:W-:Y:S02]  /*38a0*/  @!P4 LOP3.LUT R7, R4, R7, RZ, 0x3c, !PT ;  /* 0x000000070407c212 */ /* 0x000fe400078e3cff */
[----:B------:R-:W-:Y:S01]  /*38b0*/  @!P5 LOP3.LUT R9, R9, R10, RZ, 0x3c, !PT ;  /* 0x0000000a0909d212 */ /* 0x000fe200078e3cff */
[----:B------:R3:W-:Y:S01]  /*38c0*/  @!P0 STG.E desc[UR8][R2.64+0x3800], R13 ;  /* 0x0038000d02008986 */ /* 0x0007e2000c101908 */
[----:B------:R-:W-:-:S03]  /*38d0*/  @!P6 LOP3.LUT R11, R0, R11, RZ, 0x3c, !PT ;  /* 0x0000000b000be212 */ /* 0x000fc600078e3cff */
[----:B------:R3:W-:Y:S04]  /*38e0*/  @!P4 STG.E desc[UR8][R2.64+0x3c00], R7 ;  /* 0x003c00070200c986 */ /* 0x0007e8000c101908 */
[----:B------:R3:W-:Y:S04]  /*38f0*/  @!P5 STG.E desc[UR8][R2.64+0x4000], R9 ;  /* 0x004000090200d986 */ /* 0x0007e8000c101908 */
[----:B------:R3:W-:Y:S01]  /*3900*/  @!P6 STG.E desc[UR8][R2.64+0x4400], R11 ;  /* 0x0044000b0200e986 */ /* 0x0007e2000c101908 */
[----:B------:R-:W-:Y:S05]  /*3910*/  @P1 EXIT ;  /* 0x000000000000194d */ /* 0x000fea0003800000 */
[----:B------:R-:W0:Y:S01]  /*3920*/  LDS R33, [R33+0x4800] ;  /* 0x0048000021217984 */ /* 0x000e220000000800 */
[----:B------:R-:W-:Y:S01]  /*3930*/  IMAD.MOV.U32 R0, RZ, RZ, -0x1 ;  /* 0xffffffffff007424 */ /* 0x000fe200078e00ff */
[----:B0-----:R-:W-:-:S04]  /*3940*/  ISETP.GT.AND P0, PT, R33, -0x1, PT ;  /* 0xffffffff2100780c */ /* 0x001fc80003f04270 */
[----:B------:R-:W-:-:S04]  /*3950*/  SEL R0, R0, 0x80000000, P0 ;  /* 0x8000000000007807 */ /* 0x000fc80000000000 */
[----:B---3--:R-:W-:-:S05]  /*3960*/  LOP3.LUT R5, R0, R33, RZ, 0x3c, !PT ;  /* 0x0000002100057212 */ /* 0x008fca00078e3cff */
[----:B------:R-:W-:Y:S01]  /*3970*/  STG.E desc[UR8][R2.64+0x4800], R5 ;  /* 0x0048000502007986 */ /* 0x000fe2000c101908 */
[----:B------:R-:W-:Y:S05]  /*3980*/  EXIT ;  /* 0x000000000000794d */ /* 0x000fea0003800000 */
.L_x_219:
        /* <DEDUP_REMOVED lines=15> */
.L_x_503:


//--------------------- .text._ZN3cub18CUB_300001_SM_10006detail6reduce28DeviceReduceSingleTileKernelINS2_10policy_hubIfyN4cuda3std3__44plusIfEEE10Policy1000EPfSC_iS9_ffNS7_10__identityEEEvT0_T1_T2_T3_T4_T6_ --------------------------
	.section	.text._ZN3cub18CUB_300001_SM_10006detail6reduce28DeviceReduceSingleTileKernelINS2_10policy_hubIfyN4cuda3std3__44plusIfEEE10Policy1000EPfSC_iS9_ffNS7_10__identityEEEvT0_T1_T2_T3_T4_T6_,"ax",@progbits
	.align	128
        .global         _ZN3cub18CUB_300001_SM_10006detail6reduce28DeviceReduceSingleTileKernelINS2_10policy_hubIfyN4cuda3std3__44plusIfEEE10Policy1000EPfSC_iS9_ffNS7_10__identityEEEvT0_T1_T2_T3_T4_T6_
        .type           _ZN3cub18CUB_300001_SM_10006detail6reduce28DeviceReduceSingleTileKernelINS2_10policy_hubIfyN4cuda3std3__44plusIfEEE10Policy1000EPfSC_iS9_ffNS7_10__identityEEEvT0_T1_T2_T3_T4_T6_,@function
        .size           _ZN3cub18CUB_300001_SM_10006detail6reduce28DeviceReduceSingleTileKernelINS2_10policy_hubIfyN4cuda3std3__44plusIfEEE10Policy1000EPfSC_iS9_ffNS7_10__identityEEEvT0_T1_T2_T3_T4_T6_,(.L_x_504 - _ZN3cub18CUB_300001_SM_10006detail6reduce28DeviceReduceSingleTileKernelINS2_10policy_hubIfyN4cuda3std3__44plusIfEEE10Policy1000EPfSC_iS9_ffNS7_10__identityEEEvT0_T1_T2_T3_T4_T6_)
        .other          _ZN3cub18CUB_300001_SM_10006detail6reduce28DeviceReduceSingleTileKernelINS2_10policy_hubIfyN4cuda3std3__44plusIfEEE10Policy1000EPfSC_iS9_ffNS7_10__identityEEEvT0_T1_T2_T3_T4_T6_,@"STO_CUDA_ENTRY STV_DEFAULT"
_ZN3cub18CUB_300001_SM_10006detail6reduce28DeviceReduceSingleTileKernelINS2_10policy_hubIfyN4cuda3std3__44plusIfEEE10Policy1000EPfSC_iS9_ffNS7_10__identityEEEvT0_T1_T2_T3_T4_T6_:
.text._ZN3cub18CUB_300001_SM_10006detail6reduce28DeviceReduceSingleTileKernelINS2_10policy_hubIfyN4cuda3std3__44plusIfEEE10Policy1000EPfSC_iS9_ffNS7_10__identityEEEvT0_T1_T2_T3_T4_T6_:
[----:B------:R-:W-:Y:S01]  /*0000*/  LDC R1, c[0x0][0x37c] ;  /* 0x0000df00ff017b82 */ /* 0x000fe20000000800 */
[----:B------:R-:W0:Y:S01]  /*0010*/  LDCU UR4, c[0x0][0x390] ;  /* 0x00007200ff0477ac */ /* 0x000e220008000800 */
[----:B------:R-:W1:Y:S01]  /*0020*/  LDCU.64 UR6, c[0x0][0x358] ;  /* 0x00006b00ff0677ac */ /* 0x000e620008000a00 */
[----:B0-----:R-:W-:-:S04]  /*0030*/  MOV R20, UR4 ;  /* 0x0000000400147c02 */ /* 0x001fc80008000f00 */
[----:B------:R-:W-:-:S13]  /*0040*/  ISETP.NE.AND P0, PT, R20, RZ, PT ;  /* 0x000000ff1400720c */ /* 0x000fda0003f05270 */
[----:B-1----:R-:W-:Y:S05]  /*0050*/  @P0 BRA `(.L_x_220) ;  /* 0x00000000001c0947 */ /* 0x002fea0003800000 */
[----:B------:R-:W0:Y:S02]  /*0060*/  S2R R0, SR_TID.X ;  /* 0x0000000000007919 */ /* 0x000e240000002100 */
[----:B0-----:R-:W-:-:S13]  /*0070*/  ISETP.NE.AND P0, PT, R0, RZ, PT ;  /* 0x000000ff0000720c */ /* 0x001fda0003f05270 */
[----:B------:R-:W-:Y:S05]  /*0080*/  @P0 EXIT ;  /* 0x000000000000094d */ /* 0x000fea0003800000 */
[----:B------:R-:W0:Y:S08]  /*0090*/  LDC R5, c[0x0][0x398] ;  /* 0x0000e600ff057b82 */ /* 0x000e300000000800 */
[----:B------:R-:W0:Y:S02]  /*00a0*/  LDC.64 R2, c[0x0][0x388] ;  /* 0x0000e200ff027b82 */ /* 0x000e240000000a00 */
[----:B0-----:R-:W-:Y:S01]  /*00b0*/  STG.E desc[UR6][R2.64], R5 ;  /* 0x0000000502007986 */ /* 0x001fe2000c101906 */
[----:B------:R-:W-:Y:S05]  /*00c0*/  EXIT ;  /* 0x000000000000794d */ /* 0x000fea0003800000 */
.L_x_220:
[----:B------:R-:W0:Y:S01]  /*00d0*/  LDCU UR4, c[0x0][0x380] ;  /* 0x00007000ff0477ac */ /* 0x000e220008000800 */
[----:B------:R-:W-:Y:S01]  /*00e0*/  BSSY.RECONVERGENT B0, `(.L_x_221) ;  /* 0x00003ca000007945 */ /* 0x000fe20003800200 */
[----:B0-----:R-:W-:-:S09]  /*00f0*/  ULOP3.LUT UP0, URZ, UR4, 0xf, URZ, 0xc0, !UPT ;  /* 0x0000000f04ff7892 */ /* 0x001fd2000f80c0ff */
[----:B------:R-:W-:Y:S05]  /*0100*/  BRA.U UP0, `(.L_x_222) ;  /* 0x0000001d00607547 */ /* 0x000fea000b800000 */
[----:B------:R-:W-:-:S13]  /*0110*/  ISETP.GT.AND P0, PT, R20, 0xfff, PT ;  /* 0x00000fff1400780c */ /* 0x000fda0003f04270 */
[----:B------:R-:W-:Y:S05]  /*0120*/  @P0 BRA `(.L_x_223) ;  /* 0x0000000c00a80947 */ /* 0x000fea0003800000 */
[----:B------:R-:W0:Y:S01]  /*0130*/  S2R R9, SR_TID.X ;  /* 0x0000000000097919 */ /* 0x000e220000002100 */
[----:B------:R-:W-:Y:S01]  /*0140*/  BSSY.RECONVERGENT B1, `(.L_x_224) ;  /* 0x0000009000017945 */ /* 0x000fe20003800200 */
[----:B------:R-:W-:Y:S01]  /*0150*/  HFMA2 R0, -RZ, RZ, 0, 0 ;  /* 0x00000000ff007431 */ /* 0x000fe200000001ff */
[----:B0-----:R-:W-:Y:S02]  /*0160*/  ISETP.GE.AND P0, PT, R9, R20, PT ;  /* 0x000000140900720c */ /* 0x001fe40003f06270 */
[----:B------:R-:W-:-:S11]  /*0170*/  MOV R11, R9 ;  /* 0x00000009000b7202 */ /* 0x000fd60000000f00 */
[----:B------:R-:W-:Y:S05]  /*0180*/  @P0 BRA `(.L_x_225) ;  /* 0x0000000000100947 */ /* 0x000fea0003800000 */
[----:B------:R-:W0:Y:S02]  /*0190*/  LDC.64 R2, c[0x0][0x380] ;  /* 0x0000e000ff027b82 */ /* 0x000e240000000a00 */
[----:B0-----:R-:W-:-:S05]  /*01a0*/  IMAD.WIDE.U32 R2, R9, 0x4, R2 ;  /* 0x0000000409027825 */ /* 0x001fca00078e0002 */
[----:B------:R0:W5:Y:S01]  /*01b0*/  LDG.E.CONSTANT R0, desc[UR6][R2.64] ;  /* 0x0000000602007981 */ /* 0x000162000c1e9900 */
[----:B------:R-:W-:-:S07]  /*01c0*/  IADD3 R11, PT, PT, R9, 0x100, RZ ;  /* 0x00000100090b7810 */ /* 0x000fce0007ffe0ff */
.L_x_225:
[----:B------:R-:W-:Y:S05]  /*01d0*/  BSYNC.RECONVERGENT B1 ;  /* 0x0000000000017941 */ /* 0x000fea0003800200 */
.L_x_224:
[----:B------:R-:W-:Y:S01]  /*01e0*/  ISETP.GE.AND P0, PT, R11, R20, PT ;  /* 0x000000140b00720c */ /* 0x000fe20003f06270 */
[----:B------:R-:W-:-:S12]  /*01f0*/  BSSY.RECONVERGENT B1, `(.L_x_226) ;  /* 0x0000074000017945 */ /* 0x000fd80003800200 */
[----:B------:R-:W-:Y:S05]  /*0200*/  @P0 BRA `(.L_x_227) ;  /* 0x0000000400c80947 */ /* 0x000fea0003800000 */
[----:B0-----:R-:W-:Y:S01]  /*0210*/  LOP3.LUT R3, RZ, R11, RZ, 0x33, !PT ;  /* 0x0000000bff037212 */ /* 0x001fe200078e33ff */
[----:B------:R-:W-:Y:S03]  /*0220*/  BSSY.RECONVERGENT B2, `(.L_x_228) ;  /* 0x0000015000027945 */ /* 0x000fe60003800200 */
[----:B------:R-:W-:-:S04]  /*0230*/  IADD3 R4, PT, PT, R3, R20, RZ ;  /* 0x0000001403047210 */ /* 0x000fc80007ffe0ff */
[C---:B------:R-:W-:Y:S02]  /*0240*/  LOP3.LUT R2, R4.reuse, 0x300, RZ, 0xc0, !PT ;  /* 0x0000030004027812 */ /* 0x040fe400078ec0ff */
[----:B------:R-:W-:Y:S02]  /*0250*/  ISETP.GE.U32.AND P1, PT, R4, 0x300, PT ;  /* 0x000003000400780c */ /* 0x000fe40003f26070 */
[----:B------:R-:W-:-:S13]  /*0260*/  ISETP.NE.AND P0, PT, R2, 0x300, PT ;  /* 0x000003000200780c */ /* 0x000fda0003f05270 */
[----:B------:R-:W-:Y:S05]  /*0270*/  @!P0 BRA `(.L_x_229) ;  /* 0x00000000003c8947 */ /* 0x000fea0003800000 */
[----:B------:R-:W0:Y:S01]  /*0280*/  LDC.64 R2, c[0x0][0x380] ;  /* 0x0000e000ff027b82 */ /* 0x000e220000000a00 */
[----:B------:R-:W-:-:S04]  /*0290*/  LEA.HI R4, R4, 0x1, RZ, 0x18 ;  /* 0x0000000104047811 */ /* 0x000fc800078fc0ff */
[----:B------:R-:W-:-:S04]  /*02a0*/  LOP3.LUT R4, R4, 0x3, RZ, 0xc0, !PT ;  /* 0x0000000304047812 */ /* 0x000fc800078ec0ff */
[----:B------:R-:W-:Y:S01]  /*02b0*/  IADD3 R4, PT, PT, -R4, RZ, RZ ;  /* 0x000000ff04047210 */ /* 0x000fe20007ffe1ff */
[----:B0-----:R-:W-:-:S05]  /*02c0*/  IMAD.WIDE.U32 R2, R11, 0x4, R2 ;  /* 0x000000040b027825 */ /* 0x001fca00078e0002 */
[----:B------:R-:W-:-:S07]  /*02d0*/  MOV R5, R3 ;  /* 0x0000000300057202 */ /* 0x000fce0000000f00 */
.L_x_230:
[----:B------:R-:W-:-:S06]  /*02e0*/  MOV R3, R5 ;  /* 0x0000000500037202 */ /* 0x000fcc0000000f00 */
[----:B------:R0:W2:Y:S01]  /*02f0*/  LDG.E.CONSTANT R3, desc[UR6][R2.64] ;  /* 0x0000000602037981 */ /* 0x0000a2000c1e9900 */
[----:B------:R-:W-:Y:S01]  /*0300*/  IADD3 R4, PT, PT, R4, 0x1, RZ ;  /* 0x0000000104047810 */ /* 0x000fe20007ffe0ff */
[----:B------:R-:W-:-:S03]  /*0310*/  VIADD R11, R11, 0x100 ;  /* 0x000001000b0b7836 */ /* 0x000fc60000000000 */
[----:B------:R-:W-:Y:S02]  /*0320*/  ISETP.NE.AND P0, PT, R4, RZ, PT ;  /* 0x000000ff0400720c */ /* 0x000fe40003f05270 */
[----:B0-----:R-:W-:-:S04]  /*0330*/  IADD3 R2, P2, PT, R2, 0x400, RZ ;  /* 0x0000040002027810 */ /* 0x001fc80007f5e0ff */
[----:B------:R-:W-:Y:S01]  /*0340*/  IADD3.X R5, PT, PT, RZ, R5, RZ, P2, !PT ;  /* 0x00000005ff057210 */ /* 0x000fe200017fe4ff */
[----:B--2--5:R-:W-:-:S06]  /*0350*/  FADD R0, R3, R0 ;  /* 0x0000000003007221 */ /* 0x024fcc0000000000 */
[----:B------:R-:W-:Y:S05]  /*0360*/  @P0 BRA `(.L_x_230) ;  /* 0xfffffffc00dc0947 */ /* 0x000fea000383ffff */
.L_x_229:
[----:B------:R-:W-:Y:S05]  /*0370*/  BSYNC.RECONVERGENT B2 ;  /* 0x0000000000027941 */ /* 0x000fea0003800200 */
.L_x_228:
[----:B------:R-:W-:Y:S05]  /*0380*/  @!P1 BRA `(.L_x_227) ;  /* 0x0000000400689947 */ /* 0x000fea0003800000 */
[----:B------:R-:W-:Y:S01]  /*0390*/  IADD3 R2, PT, PT, -R11, R20, RZ ;  /* 0x000000140b027210 */ /* 0x000fe20007ffe1ff */
[----:B------:R-:W-:Y:S01]  /*03a0*/  BSSY.RECONVERGENT B2, `(.L_x_231) ;  /* 0x0000031000027945 */ /* 0x000fe20003800200 */
[----:B------:R-:W-:Y:S02]  /*03b0*/  PLOP3.LUT P0, PT, PT, PT, PT, 0x80, 0x8 ;  /* 0x000000000008781c */ /* 0x000fe40003f0f070 */
[----:B------:R-:W-:-:S13]  /*03c0*/  ISETP.GT.AND P1, PT, R2, 0xc00, PT ;  /* 0x00000c000200780c */ /* 0x000fda0003f24270 */
[----:B------:R-:W-:Y:S05]  /*03d0*/  @!P1 BRA `(.L_x_232) ;  /* 0x0000000000b49947 */ /* 0x000fea0003800000 */
[----:B------:R-:W-:Y:S02]  /*03e0*/  PLOP3.LUT P0, PT, PT, PT, PT, 0x8, 0x80 ;  /* 0x000000000080781c */ /* 0x000fe40003f0e170 */
[----:B------:R-:W-:-:S11]  /*03f0*/  IADD3 R8, PT, PT, R20, -0xc00, RZ ;  /* 0xfffff40014087810 */ /* 0x000fd60007ffe0ff */
.L_x_233:
[----:B------:R-:W0:Y:S01]  /*0400*/  LDC.64 R6, c[0x0][0x380] ;  /* 0x0000e000ff067b82 */ /* 0x000e220000000a00 */
[C---:B------:R-:W-:Y:S01]  /*0410*/  IADD3 R5, PT, PT, R11.reuse, 0x400, RZ ;  /* 0x000004000b057810 */ /* 0x040fe20007ffe0ff */
[----:B0-----:R-:W-:-:S05]  /*0420*/  IMAD.WIDE R24, R11, 0x4, R6 ;  /* 0x000000040b187825 */ /* 0x001fca00078e0206 */
[----:B------:R-:W2:Y:S04]  /*0430*/  LDG.E.CONSTANT R13, desc[UR6][R24.64] ;  /* 0x00000006180d7981 */ /* 0x000ea8000c1e9900 */
[----:B------:R-:W3:Y:S01]  /*0440*/  LDG.E.CONSTANT R10, desc[UR6][R24.64+0x400] ;  /* 0x00040006180a7981 */ /* 0x000ee2000c1e9900 */
[----:B------:R-:W-:-:S03]  /*0450*/  IMAD.WIDE R4, R5, 0x4, R6 ;  /* 0x0000000405047825 */ /* 0x000fc600078e0206 */
[----:B------:R-:W4:Y:S04]  /*0460*/  LDG.E.CONSTANT R12, desc[UR6][R24.64+0x800] ;  /* 0x00080006180c7981 */ /* 0x000f28000c1e9900 */
[----:B------:R-:W4:Y:S04]  /*0470*/  LDG.E.CONSTANT R17, desc[UR6][R24.64+0xc00] ;  /* 0x000c000618117981 */ /* 0x000f28000c1e9900 */
[----:B------:R-:W4:Y:S01]  /*0480*/  LDG.E.CONSTANT R16, desc[UR6][R4.64] ;  /* 0x0000000604107981 */ /* 0x000f22000c1e9900 */
[----:B------:R-:W-:-:S03]  /*0490*/  IADD3 R3, PT, PT, R11, 0x800, RZ ;  /* 0x000008000b037810 */ /* 0x000fc60007ffe0ff */
[----:B------:R-:W4:Y:S04]  /*04a0*/  LDG.E.CONSTANT R15, desc[UR6][R4.64+0x400] ;  /* 0x00040006040f7981 */ /* 0x000f28000c1e9900 */
[----:B------:R-:W4:Y:S01]  /*04b0*/  LDG.E.CONSTANT R14, desc[UR6][R4.64+0x800] ;  /* 0x00080006040e7981 */ /* 0x000f22000c1e9900 */
[----:B------:R-:W-:-:S03]  /*04c0*/  IMAD.WIDE R2, R3, 0x4, R6 ;  /* 0x0000000403027825 */ /* 0x000fc600078e0206 */
[----:B------:R-:W4:Y:S04]  /*04d0*/  LDG.E.CONSTANT R22, desc[UR6][R4.64+0xc00] ;  /* 0x000c000604167981 */ /* 0x000f28000c1e9900 */
[----:B------:R-:W4:Y:S01]  /*04e0*/  LDG.E.CONSTANT R21, desc[UR6][R2.64] ;  /* 0x0000000602157981 */ /* 0x000f22000c1e9900 */
[----:B------:R-:W-:-:S03]  /*04f0*/  IADD3 R23, PT, PT, R11, 0xc00, RZ ;  /* 0x00000c000b177810 */ /* 0x000fc60007ffe0ff */
[----:B------:R-:W4:Y:S04]  /*0500*/  LDG.E.CONSTANT R19, desc[UR6][R2.64+0x400] ;  /* 0x0004000602137981 */ /* 0x000f28000c1e9900 */
[----:B------:R-:W4:Y:S01]  /*0510*/  LDG.E.CONSTANT R18, desc[UR6][R2.64+0x800] ;  /* 0x0008000602127981 */ /* 0x000f22000c1e9900 */
[----:B------:R-:W-:-:S03]  /*0520*/  IMAD.WIDE R6, R23, 0x4, R6 ;  /* 0x0000000417067825 */ /* 0x000fc600078e0206 */
[----:B------:R-:W4:Y:S04]  /*0530*/  LDG.E.CONSTANT R26, desc[UR6][R2.64+0xc00] ;  /* 0x000c0006021a7981 */ /* 0x000f28000c1e9900 */
[----:B------:R-:W4:Y:S04]  /*0540*/  LDG.E.CONSTANT R25, desc[UR6][R6.64] ;  /* 0x0000000606197981 */ /* 0x000f28000c1e9900 */
[----:B------:R-:W4:Y:S04]  /*0550*/  LDG.E.CONSTANT R23, desc[UR6][R6.64+0x400] ;  /* 0x0004000606177981 */ /* 0x000f28000c1e9900 */
[----:B------:R-:W4:Y:S04]  /*0560*/  LDG.E.CONSTANT R24, desc[UR6][R6.64+0x800] ;  /* 0x0008000606187981 */ /* 0x000f28000c1e9900 */
[----:B------:R-:W4:Y:S01]  /*0570*/  LDG.E.CONSTANT R27, desc[UR6][R6.64+0xc00] ;  /* 0x000c0006061b7981 */ /* 0x000f22000c1e9900 */
[----:B------:R-:W-:-:S04]  /*0580*/  IADD3 R11, PT, PT, R11, 0x1000, RZ ;  /* 0x000010000b0b7810 */ /* 0x000fc80007ffe0ff */
[----:B------:R-:W-:Y:S01]  /*0590*/  ISETP.GE.AND P1, PT, R11, R8, PT ;  /* 0x000000080b00720c */ /* 0x000fe20003f26270 */
[----:B--2--5:R-:W-:-:S04]  /*05a0*/  FADD R13, R13, R0 ;  /* 0x000000000d0d7221 */ /* 0x024fc80000000000 */
[----:B---3--:R-:W-:-:S04]  /*05b0*/  FADD R13, R13, R10 ;  /* 0x0000000a0d0d7221 */ /* 0x008fc80000000000 */
[----:B----4-:R-:W-:-:S04]  /*05c0*/  FADD R12, R13, R12 ;  /* 0x0000000c0d0c7221 */ /* 0x010fc80000000000 */
[----:B------:R-:W-:-:S04]  /*05d0*/  FADD R17, R12, R17 ;  /* 0x000000110c117221 */ /* 0x000fc80000000000 */
        /* <DEDUP_REMOVED lines=11> */
[----:B------:R-:W-:Y:S01]  /*0690*/  FADD R0, R24, R27 ;  /* 0x0000001b18007221 */ /* 0x000fe20000000000 */
[----:B------:R-:W-:Y:S06]  /*06a0*/  @!P1 BRA `(.L_x_233) ;  /* 0xfffffffc00549947 */ /* 0x000fec000383ffff */
.L_x_232:
[----:B------:R-:W-:Y:S05]  /*06b0*/  BSYNC.RECONVERGENT B2 ;  /* 0x0000000000027941 */ /* 0x000fea0003800200 */
.L_x_231:
[----:B------:R-:W-:Y:S01]  /*06c0*/  IADD3 R2, PT, PT, -R11, R20, RZ ;  /* 0x000000140b027210 */ /* 0x000fe20007ffe1ff */
[----:B------:R-:W-:Y:S03]  /*06d0*/  BSSY.RECONVERGENT B2, `(.L_x_234) ;  /* 0x0000019000027945 */ /* 0x000fe60003800200 */
[----:B------:R-:W-:-:S13]  /*06e0*/  ISETP.GT.AND P1, PT, R2, 0x400, PT ;  /* 0x000004000200780c */ /* 0x000fda0003f24270 */
[----:B------:R-:W-:Y:S05]  /*06f0*/  @!P1 BRA `(.L_x_235) ;  /* 0x0000000000589947 */ /* 0x000fea0003800000 */
[----:B------:R-:W0:Y:S01]  /*0700*/  LDC.64 R4, c[0x0][0x380] ;  /* 0x0000e000ff047b82 */ /* 0x000e220000000a00 */
[C---:B------:R-:W-:Y:S02]  /*0710*/  VIADD R15, R11.reuse, 0x400 ;  /* 0x000004000b0f7836 */ /* 0x040fe40000000000 */
[----:B0-----:R-:W-:-:S05]  /*0720*/  IMAD.WIDE R2, R11, 0x4, R4 ;  /* 0x000000040b027825 */ /* 0x001fca00078e0204 */
[----:B------:R-:W2:Y:S04]  /*0730*/  LDG.E.CONSTANT R7, desc[UR6][R2.64] ;  /* 0x0000000602077981 */ /* 0x000ea8000c1e9900 */
[----:B------:R-:W3:Y:S01]  /*0740*/  LDG.E.CONSTANT R6, desc[UR6][R2.64+0x400] ;  /* 0x0004000602067981 */ /* 0x000ee2000c1e9900 */
[----:B------:R-:W-:-:S03]  /*0750*/  IMAD.WIDE R4, R15, 0x4, R4 ;  /* 0x000000040f047825 */ /* 0x000fc600078e0204 */
[----:B------:R-:W4:Y:S04]  /*0760*/  LDG.E.CONSTANT R13, desc[UR6][R2.64+0x800] ;  /* 0x00080006020d7981 */ /* 0x000f28000c1e9900 */
[----:B------:R-:W4:Y:S04]  /*0770*/  LDG.E.CONSTANT R15, desc[UR6][R2.64+0xc00] ;  /* 0x000c0006020f7981 */ /* 0x000f28000c1e9900 */
[----:B------:R-:W4:Y:S04]  /*0780*/  LDG.E.CONSTANT R17, desc[UR6][R4.64] ;  /* 0x0000000604117981 */ /* 0x000f28000c1e9900 */
[----:B------:R-:W4:Y:S04]  /*0790*/  LDG.E.CONSTANT R19, desc[UR6][R4.64+0x400] ;  /* 0x0004000604137981 */ /* 0x000f28000c1e9900 */
[----:B------:R-:W4:Y:S04]  /*07a0*/  LDG.E.CONSTANT R21, desc[UR6][R4.64+0x800] ;  /* 0x0008000604157981 */ /* 0x000f28000c1e9900 */
[----:B------:R-:W4:Y:S01]  /*07b0*/  LDG.E.CONSTANT R23, desc[UR6][R4.64+0xc00] ;  /* 0x000c000604177981 */ /* 0x000f22000c1e9900 */
[----:B------:R-:W-:-:S02]  /*07c0*/  PLOP3.LUT P0, PT, PT, PT, PT, 0x8, 0x80 ;  /* 0x000000000080781c */ /* 0x000fc40003f0e170 */
[----:B------:R-:W-:Y:S01]  /*07d0*/  IADD3 R11, PT, PT, R11, 0x800, RZ ;  /* 0x000008000b0b7810 */ /* 0x000fe20007ffe0ff */
[----:B--2--5:R-:W-:-:S04]  /*07e0*/  FADD R7, R0, R7 ;  /* 0x0000000700077221 */ /* 0x024fc80000000000 */
[----:B---3--:R-:W-:-:S04]  /*07f0*/  FADD R6, R7, R6 ;  /* 0x0000000607067221 */ /* 0x008fc80000000000 */
[----:B----4-:R-:W-:-:S04]  /*0800*/  FADD R6, R6, R13 ;  /* 0x0000000d06067221 */ /* 0x010fc80000000000 */
[----:B------:R-:W-:-:S04]  /*0810*/  FADD R6, R6, R15 ;  /* 0x0000000f06067221 */ /* 0x000fc80000000000 */
[----:B------:R-:W-:-:S04]  /*0820*/  FADD R6, R6, R17 ;  /* 0x0000001106067221 */ /* 0x000fc80000000000 */
[----:B------:R-:W-:-:S04]  /*0830*/  FADD R6, R6, R19 ;  /* 0x0000001306067221 */ /* 0x000fc80000000000 */
[----:B------:R-:W-:-:S04]  /*0840*/  FADD R6, R6, R21 ;  /* 0x0000001506067221 */ /* 0x000fc80000000000 */
[----:B------:R-:W-:-:S07]  /*0850*/  FADD R0, R6, R23 ;  /* 0x0000001706007221 */ /* 0x000fce0000000000 */
.L_x_235:
[----:B------:R-:W-:Y:S05]  /*0860*/  BSYNC.RECONVERGENT B2 ;  /* 0x0000000000027941 */ /* 0x000fea0003800200 */
.L_x_234:
[----:B------:R-:W-:-:S13]  /*0870*/  ISETP.LT.OR P0, PT, R11, R20, P0 ;  /* 0x000000140b00720c */ /* 0x000fda0000701670 */
[----:B------:R-:W-:Y:S05]  /*0880*/  @!P0 BRA `(.L_x_227) ;  /* 0x0000000000288947 */ /* 0x000fea0003800000 */
[----:B------:R-:W0:Y:S02]  /*0890*/  LDC.64 R2, c[0x0][0x380] ;  /* 0x0000e000ff027b82 */ /* 0x000e240000000a00 */
[----:B0-----:R-:W-:-:S05]  /*08a0*/  IMAD.WIDE R2, R11, 0x4, R2 ;  /* 0x000000040b027825 */ /* 0x001fca00078e0202 */
[----:B------:R-:W2:Y:S04]  /*08b0*/  LDG.E.CONSTANT R5, desc[UR6][R2.64] ;  /* 0x0000000602057981 */ /* 0x000ea8000c1e9900 */
[----:B------:R-:W3:Y:S04]  /*08c0*/  LDG.E.CONSTANT R4, desc[UR6][R2.64+0x400] ;  /* 0x0004000602047981 */ /* 0x000ee8000c1e9900 */
[----:B------:R-:W4:Y:S04]  /*08d0*/  LDG.E.CONSTANT R7, desc[UR6][R2.64+0x800] ;  /* 0x0008000602077981 */ /* 0x000f28000c1e9900 */
[----:B------:R-:W4:Y:S01]  /*08e0*/  LDG.E.CONSTANT R11, desc[UR6][R2.64+0xc00] ;  /* 0x000c0006020b7981 */ /* 0x000f22000c1e9900 */
[----:B--2--5:R-:W-:-:S04]  /*08f0*/  FADD R5, R0, R5 ;  /* 0x0000000500057221 */ /* 0x024fc80000000000 */
[----:B---3--:R-:W-:-:S04]  /*0900*/  FADD R4, R5, R4 ;  /* 0x0000000405047221 */ /* 0x008fc80000000000 */
[----:B----4-:R-:W-:-:S04]  /*0910*/  FADD R4, R4, R7 ;  /* 0x0000000704047221 */ /* 0x010fc80000000000 */
[----:B------:R-:W-:-:S07]  /*0920*/  FADD R0, R4, R11 ;  /* 0x0000000b04007221 */ /* 0x000fce0000000000 */
.L_x_227:
[----:B------:R-:W-:Y:S05]  /*0930*/  BSYNC.RECONVERGENT B1 ;  /* 0x0000000000017941 */ /* 0x000fea0003800200 */
.L_x_226:
[----:B------:R-:W-:Y:S02]  /*0940*/  ISETP.GE.AND P0, PT, R20, 0x100, PT ;  /* 0x000001001400780c */ /* 0x000fe40003f06270 */
[----:B-----5:R-:W-:-:S11]  /*0950*/  MOV R7, R0 ;  /* 0x0000000000077202 */ /* 0x020fd60000000f00 */
[----:B------:R-:W-:Y:S05]  /*0960*/  @!P0 BRA `(.L_x_236) ;  /* 0x0000000000ac8947 */ /* 0x000fea0003800000 */
[----:B------:R-:W1:Y:S01]  /*0970*/  S2R R6, SR_LANEID ;  /* 0x0000000000067919 */ /* 0x000e620000000000 */
[----:B------:R-:W2:Y:S02]  /*0980*/  SHFL.DOWN PT, R0, R7, 0x1, 0x1f ;  /* 0x08201f0007007f89 */ /* 0x000ea400000e0000 */
[----:B--2---:R-:W-:Y:S01]  /*0990*/  FADD R0, R0, R7 ;  /* 0x0000000700007221 */ /* 0x004fe20000000000 */
[C---:B-1----:R-:W-:Y:S02]  /*09a0*/  ISETP.GT.AND P0, PT, R6.reuse, 0x1e, PT ;  /* 0x0000001e0600780c */ /* 0x042fe40003f04270 */
[C---:B------:R-:W-:Y:S02]  /*09b0*/  ISETP.NE.AND P1, PT, R6.reuse, RZ, PT ;  /* 0x000000ff0600720c */ /* 0x040fe40003f25270 */
[----:B------:R-:W-:Y:S02]  /*09c0*/  FSEL R0, R7, R0, P0 ;  /* 0x0000000007007208 */ /* 0x000fe40000000000 */
[----:B------:R-:W-:-:S03]  /*09d0*/  ISETP.GT.AND P0, PT, R6, 0x1d, PT ;  /* 0x0000001d0600780c */ /* 0x000fc60003f04270 */
[----:B0-----:R-:W0:Y:S06]  /*09e0*/  SHFL.DOWN PT, R3, R0, 0x2, 0x1f ;  /* 0x08401f0000037f89 */ /* 0x001e2c00000e0000 */
[----:B------:R-:W1:Y:S01]  /*09f0*/  @!P1 S2R R5, SR_CgaCtaId ;  /* 0x0000000000059919 */ /* 0x000e620000008800 */
[----:B------:R-:W-:Y:S02]  /*0a00*/  @!P1 MOV R4, 0x400 ;  /* 0x0000040000049802 */ /* 0x000fe40000000f00 */
[----:B------:R-:W-:-:S04]  /*0a10*/  @!P1 SHF.R.U32.HI R2, RZ, 0x3, R9 ;  /* 0x00000003ff029819 */ /* 0x000fc80000011609 */
[----:B------:R-:W-:Y:S01]  /*0a20*/  @!P1 LOP3.LUT R2, R2, 0x7c, RZ, 0xc0, !PT ;  /* 0x0000007c02029812 */ /* 0x000fe200078ec0ff */
[----:B0-----:R-:W-:Y:S01]  /*0a30*/  @!P0 FADD R0, R0, R3 ;  /* 0x0000000300008221 */ /* 0x001fe20000000000 */
[----:B------:R-:W-:-:S04]  /*0a40*/  ISETP.GT.AND P0, PT, R6, 0x1b, PT ;  /* 0x0000001b0600780c */ /* 0x000fc80003f04270 */
[----:B------:R-:W0:Y:S01]  /*0a50*/  SHFL.DOWN PT, R3, R0, 0x4, 0x1f ;  /* 0x08801f0000037f89 */ /* 0x000e2200000e0000 */
[----:B-1----:R-:W-:-:S04]  /*0a60*/  @!P1 LEA R5, R5, R4, 0x18 ;  /* 0x0000000405059211 */ /* 0x002fc800078ec0ff */
[----:B------:R-:W-:-:S04]  /*0a70*/  @!P1 IADD3 R2, PT, PT, R2, R5, RZ ;  /* 0x0000000502029210 */ /* 0x000fc80007ffe0ff */
[----:B0-----:R-:W-:Y:S01]  /*0a80*/  @!P0 FADD R0, R0, R3 ;  /* 0x0000000300008221 */ /* 0x001fe20000000000 */
[----:B------:R-:W-:-:S04]  /*0a90*/  ISETP.GT.AND P0, PT, R6, 0x17, PT ;  /* 0x000000170600780c */ /* 0x000fc80003f04270 */
[----:B------:R-:W0:Y:S09]  /*0aa0*/  SHFL.DOWN PT, R3, R0, 0x8, 0x1f ;  /* 0x09001f0000037f89 */ /* 0x000e3200000e0000 */
[----:B0-----:R-:W-:Y:S01]  /*0ab0*/  @!P0 FADD R0, R0, R3 ;  /* 0x0000000300008221 */ /* 0x001fe20000000000 */
[----:B------:R-:W-:-:S04]  /*0ac0*/  ISETP.NE.AND P0, PT, R9, RZ, PT ;  /* 0x000000ff0900720c */ /* 0x000fc80003f05270 */
[----:B------:R-:W0:Y:S02]  /*0ad0*/  SHFL.DOWN PT, R3, R0, 0x10, 0x1f ;  /* 0x0a001f0000037f89 */ /* 0x000e2400000e0000 */
[----:B0-----:R-:W-:-:S05]  /*0ae0*/  FADD R3, R0, R3 ;  /* 0x0000000300037221 */ /* 0x001fca0000000000 */
[----:B------:R0:W-:Y:S01]  /*0af0*/  @!P1 STS [R2+0x8], R3 ;  /* 0x0000080302009388 */ /* 0x0001e20000000800 */
[----:B------:R-:W-:Y:S01]  /*0b00*/  BAR.SYNC.DEFER_BLOCKING 0x0 ;  /* 0x0000000000007b1d */ /* 0x000fe20000010000 */
[----:B------:R-:W-:-:S04]  /*0b10*/  ISETP.GT.AND P1, PT, R6, 0xf, PT ;  /* 0x0000000f0600780c */ /* 0x000fc80003f24270 */
[----:B------:R-:W-:Y:S01]  /*0b20*/  FSEL R0, R0, R3, P1 ;  /* 0x0000000300007208 */ /* 0x000fe20000800000 */
[----:B------:R-:W-:Y:S08]  /*0b30*/  @P0 BRA `(.L_x_237) ;  /* 0x0000003000900947 */ /* 0x000ff00003800000 */
[----:B------:R-:W1:Y:S01]  /*0b40*/  S2UR UR5, SR_CgaCtaId ;  /* 0x00000000000579c3 */ /* 0x000e620000008800 */
[----:B------:R-:W-:Y:S02]  /*0b50*/  UMOV UR4, 0x400 ;  /* 0x0000040000047882 */ /* 0x000fe40000000000 */
[----:B-1----:R-:W-:-:S09]  /*0b60*/  ULEA UR4, UR5, UR4, 0x18 ;  /* 0x0000000405047291 */ /* 0x002fd2000f8ec0ff */
[----:B0-----:R-:W0:Y:S04]  /*0b70*/  LDS R3, [UR4+0xc] ;  /* 0x00000c04ff037984 */ /* 0x001e280008000800 */
[----:B------:R-:W1:Y:S04]  /*0b80*/  LDS.128 R4, [UR4+0x10] ;  /* 0x00001004ff047984 */ /* 0x000e680008000c00 */
[----:B------:R-:W2:Y:S01]  /*0b90*/  LDS.64 R8, [UR4+0x20] ;  /* 0x00002004ff087984 */ /* 0x000ea20008000a00 */
[----:B0-----:R-:W-:-:S04]  /*0ba0*/  FADD R3, R0, R3 ;  /* 0x0000000300037221 */ /* 0x001fc80000000000 */
[----:B-1----:R-:W-:-:S04]  /*0bb0*/  FADD R4, R3, R4 ;  /* 0x0000000403047221 */ /* 0x002fc80000000000 */
[----:B------:R-:W-:-:S04]  /*0bc0*/  FADD R5, R4, R5 ;  /* 0x0000000504057221 */ /* 0x000fc80000000000 */
[----:B------:R-:W-:-:S04]  /*0bd0*/  FADD R6, R5, R6 ;  /* 0x0000000605067221 */ /* 0x000fc80000000000 */
[----:B------:R-:W-:-:S04]  /*0be0*/  FADD R7, R6, R7 ;  /* 0x0000000706077221 */ /* 0x000fc80000000000 */
[----:B--2---:R-:W-:-:S04]  /*0bf0*/  FADD R8, R7, R8 ;  /* 0x0000000807087221 */ /* 0x004fc80000000000 */
[----:B------:R-:W-:Y:S01]  /*0c00*/  FADD R0, R8, R9 ;  /* 0x0000000908007221 */ /* 0x000fe20000000000 */
[----:B------:R-:W-:Y:S06]  /*0c10*/  BRA `(.L_x_237) ;  /* 0x0000003000587947 */ /* 0x000fec0003800000 */
.L_x_236:
[----:B------:R-:W1:Y:S01]  /*0c20*/  S2R R4, SR_LANEID ;  /* 0x0000000000047919 */ /* 0x000e620000000000 */
[----:B------:R-:W-:-:S04]  /*0c30*/  LOP3.LUT R0, R9, 0x3e0, RZ, 0xc0, !PT ;  /* 0x000003e009007812 */ /* 0x000fc800078ec0ff */
[----:B0-----:R-:W-:Y:S02]  /*0c40*/  IADD3 R3, PT, PT, R0, 0x20, RZ ;  /* 0x0000002000037810 */ /* 0x001fe40007ffe0ff */
[----:B------:R-:W-:Y:S02]  /*0c50*/  LOP3.LUT R5, RZ, R0, RZ, 0x33, !PT ;  /* 0x00000000ff057212 */ /* 0x000fe400078e33ff */
[-C--:B------:R-:W-:Y:S02]  /*0c60*/  ISETP.GT.AND P0, PT, R3, R20.reuse, PT ;  /* 0x000000140300720c */ /* 0x080fe40003f04270 */
[----:B------:R-:W-:-:S04]  /*0c70*/  IADD3 R5, PT, PT, R5, R20, RZ ;  /* 0x0000001405057210 */ /* 0x000fc80007ffe0ff */
[----:B------:R-:W-:-:S05]  /*0c80*/  SEL R5, R5, 0x1f, P0 ;  /* 0x0000001f05057807 */ /* 0x000fca0000000000 */
[----:B------:R-:W0:Y:S01]  /*0c90*/  SHFL.DOWN PT, R0, R7, 0x1, R5 ;  /* 0x0820000007007989 */ /* 0x000e2200000e0005 */
[C---:B-1----:R-:W-:Y:S02]  /*0ca0*/  ISETP.GE.AND P0, PT, R4.reuse, R5, PT ;  /* 0x000000050400720c */ /* 0x042fe40003f06270 */
[C---:B------:R-:W-:Y:S02]  /*0cb0*/  IADD3 R2, PT, PT, R4.reuse, 0x2, RZ ;  /* 0x0000000204027810 */ /* 0x040fe40007ffe0ff */
[----:B------:R-:W-:-:S09]  /*0cc0*/  ISETP.NE.AND P1, PT, R4, RZ, PT ;  /* 0x000000ff0400720c */ /* 0x000fd20003f25270 */
[----:B0-----:R-:W-:Y:S01]  /*0cd0*/  @!P0 FADD R7, R0, R7 ;  /* 0x0000000700078221 */ /* 0x001fe20000000000 */
[-C--:B------:R-:W-:Y:S02]  /*0ce0*/  ISETP.GT.AND P0, PT, R2, R5.reuse, PT ;  /* 0x000000050200720c */ /* 0x080fe40003f04270 */
[----:B------:R-:W-:Y:S01]  /*0cf0*/  IADD3 R2, PT, PT, R4, 0x4, RZ ;  /* 0x0000000404027810 */ /* 0x000fe20007ffe0ff */
[----:B------:R-:W0:Y:S01]  /*0d00*/  @!P1 S2R R6, SR_CgaCtaId ;  /* 0x0000000000069919 */ /* 0x000e220000008800 */
[----:B------:R-:W-:Y:S01]  /*0d10*/  @!P1 MOV R3, 0x400 ;  /* 0x0000040000039802 */ /* 0x000fe20000000f00 */
[----:B------:R-:W1:Y:S08]  /*0d20*/  SHFL.DOWN PT, R0, R7, 0x2, R5 ;  /* 0x0840000007007989 */ /* 0x000e7000000e0005 */
[----:B-1----:R-:W-:Y:S01]  /*0d30*/  @!P0 FADD R7, R7, R0 ;  /* 0x0000000007078221 */ /* 0x002fe20000000000 */
[----:B------:R-:W-:-:S02]  /*0d40*/  ISETP.GT.AND P0, PT, R2, R5, PT ;  /* 0x000000050200720c */ /* 0x000fc40003f04270 */
[----:B------:R-:W-:Y:S02]  /*0d50*/  IADD3 R2, PT, PT, R4, 0x8, RZ ;  /* 0x0000000804027810 */ /* 0x000fe40007ffe0ff */
[----:B------:R-:W1:Y:S01]  /*0d60*/  SHFL.DOWN PT, R0, R7, 0x4, R5 ;  /* 0x0880000007007989 */ /* 0x000e6200000e0005 */
[----:B0-----:R-:W-:-:S08]  /*0d70*/  @!P1 LEA R3, R6, R3, 0x18 ;  /* 0x0000000306039211 */ /* 0x001fd000078ec0ff */
[----:B-1----:R-:W-:Y:S01]  /*0d80*/  @!P0 FADD R7, R7, R0 ;  /* 0x0000000007078221 */ /* 0x002fe20000000000 */
[----:B------:R-:W-:Y:S01]  /*0d90*/  ISETP.GT.AND P0, PT, R2, R5, PT ;  /* 0x000000050200720c */ /* 0x000fe20003f04270 */
[----:B------:R-:W-:-:S03]  /*0da0*/  VIADD R2, R4, 0x10 ;  /* 0x0000001004027836 */ /* 0x000fc60000000000 */
[----:B------:R-:W0:Y:S09]  /*0db0*/  SHFL.DOWN PT, R0, R7, 0x8, R5 ;  /* 0x0900000007007989 */ /* 0x000e3200000e0005 */
[----:B0-----:R-:W-:Y:S01]  /*0dc0*/  @!P0 FADD R7, R7, R0 ;  /* 0x0000000007078221 */ /* 0x001fe20000000000 */
[----:B------:R-:W-:-:S02]  /*0dd0*/  ISETP.GT.AND P0, PT, R2, R5, PT ;  /* 0x000000050200720c */ /* 0x000fc40003f04270 */
[----:B------:R-:W-:Y:S02]  /*0de0*/  @!P1 SHF.R.U32.HI R2, RZ, 0x3, R9 ;  /* 0x00000003ff029819 */ /* 0x000fe40000011609 */
[----:B------:R-:W0:Y:S02]  /*0df0*/  SHFL.DOWN PT, R0, R7, 0x10, R5 ;  /* 0x0a00000007007989 */ /* 0x000e2400000e0005 */
[----:B------:R-:W-:-:S04]  /*0e00*/  @!P1 LOP3.LUT R2, R2, 0x7c, RZ, 0xc0, !PT ;  /* 0x0000007c02029812 */ /* 0x000fc800078ec0ff */
[----:B------:R-:W-:-:S03]  /*0e10*/  @!P1 IADD3 R3, PT, PT, R2, R3, RZ ;  /* 0x0000000302039210 */ /* 0x000fc60007ffe0ff */
[----:B0-----:R-:W-:Y:S01]  /*0e20*/  @!P0 FADD R7, R7, R0 ;  /* 0x0000000007078221 */ /* 0x001fe20000000000 */
[----:B------:R-:W-:-:S04]  /*0e30*/  ISETP.NE.AND P0, PT, R9, RZ, PT ;  /* 0x000000ff0900720c */ /* 0x000fc80003f05270 */
[----:B------:R-:W-:-:S05]  /*0e40*/  MOV R0, R7 ;  /* 0x0000000700007202 */ /* 0x000fca0000000f00 */
[----:B------:R4:W-:Y:S01]  /*0e50*/  @!P1 STS [R3+0x8], R0 ;  /* 0x0000080003009388 */ /* 0x0009e20000000800 */
[----:B------:R-:W-:Y:S06]  /*0e60*/  BAR.SYNC.DEFER_BLOCKING 0x0 ;  /* 0x0000000000007b1d */ /* 0x000fec0000010000 */
[----:B------:R-:W-:Y:S05]  /*0e70*/  @P0 BRA `(.L_x_237) ;  /* 0x0000002c00c00947 */ /* 0x000fea0003800000 */
[----:B------:R-:W0:Y:S01]  /*0e80*/  S2UR UR5, SR_CgaCtaId ;  /* 0x00000000000579c3 */ /* 0x000e220000008800 */
[----:B------:R-:W-:Y:S01]  /*0e90*/  UMOV UR4, 0x400 ;  /* 0x0000040000047882 */ /* 0x000fe20000000000 */
[C---:B------:R-:W-:Y:S02]  /*0ea0*/  ISETP.GT.AND P2, PT, R20.reuse, 0x20, PT ;  /* 0x000000201400780c */ /* 0x040fe40003f44270 */
[C---:B------:R-:W-:Y:S02]  /*0eb0*/  ISETP.GT.AND P4, PT, R20.reuse, 0x40, PT ;  /* 0x000000401400780c */ /* 0x040fe40003f84270 */
[C---:B------:R-:W-:Y:S02]  /*0ec0*/  ISETP.GT.AND P3, PT, R20.reuse, 0x60, PT ;  /* 0x000000601400780c */ /* 0x040fe40003f64270 */
[----:B------:R-:W-:Y:S01]  /*0ed0*/  ISETP.GT.AND P1, PT, R20, 0x80, PT ;  /* 0x000000801400780c */ /* 0x000fe20003f24270 */
[----:B0-----:R-:W-:-:S09]  /*0ee0*/  ULEA UR4, UR5, UR4, 0x18 ;  /* 0x0000000405047291 */ /* 0x001fd2000f8ec0ff */
[----:B----4-:R-:W0:Y:S04]  /*0ef0*/  LDS R3, [UR4+0xc] ;  /* 0x00000c04ff037984 */ /* 0x010e280008000800 */
[----:B------:R-:W1:Y:S04]  /*0f00*/  LDS.128 R4, [UR4+0x10] ;  /* 0x00001004ff047984 */ /* 0x000e680008000c00 */
[----:B------:R-:W2:Y:S01]  /*0f10*/  LDS.64 R8, [UR4+0x20] ;  /* 0x00002004ff087984 */ /* 0x000ea20008000a00 */
[----:B0-----:R-:W-:Y:S01]  /*0f20*/  @P2 FADD R0, R0, R3 ;  /* 0x0000000300002221 */ /* 0x001fe20000000000 */
[----:B------:R-:W-:-:S03]  /*0f30*/  ISETP.GT.AND P2, PT, R20, 0xa0, PT ;  /* 0x000000a01400780c */ /* 0x000fc60003f44270 */
[----:B-1----:R-:W-:Y:S01]  /*0f40*/  @P4 FADD R0, R0, R4 ;  /* 0x0000000400004221 */ /* 0x002fe20000000000 */
[----:B------:R-:W-:-:S03]  /*0f50*/  ISETP.GT.AND P4, PT, R20, 0xc0, PT ;  /* 0x000000c01400780c */ /* 0x000fc60003f84270 */
[----:B------:R-:W-:Y:S01]  /*0f60*/  @P3 FADD R0, R0, R5 ;  /* 0x0000000500003221 */ /* 0x000fe20000000000 */
[----:B------:R-:W-:-:S03]  /*0f70*/  ISETP.GT.AND P3, PT, R20, 0xe0, PT ;  /* 0x000000e01400780c */ /* 0x000fc60003f64270 */
[----:B------:R-:W-:-:S04]  /*0f80*/  @P1 FADD R0, R0, R6 ;  /* 0x0000000600001221 */ /* 0x000fc80000000000 */
[----:B------:R-:W-:-:S04]  /*0f90*/  @P2 FADD R0, R0, R7 ;  /* 0x0000000700002221 */ /* 0x000fc80000000000 */
[----:B--2---:R-:W-:-:S04]  /*0fa0*/  @P4 FADD R0, R0, R8 ;  /* 0x0000000800004221 */ /* 0x004fc80000000000 */
[----:B------:R-:W-:Y:S01]  /*0fb0*/  @P3 FADD R0, R0, R9 ;  /* 0x0000000900003221 */ /* 0x000fe20000000000 */
[----:B------:R-:W-:Y:S06]  /*0fc0*/  BRA `(.L_x_237) ;  /* 0x0000002c006c7947 */ /* 0x000fec0003800000 */
.L_x_223:
[----:B------:R-:W0:Y:S01]  /*0fd0*/  S2R R0, SR_TID.X ;  /* 0x0000000000007919 */ /* 0x000e220000002100 */
[----:B------:R-:W1:Y:S01]  /*0fe0*/  LDC.64 R2, c[0x0][0x380] ;  /* 0x0000e000ff027b82 */ /* 0x000e620000000a00 */
[----:B0-----:R-:W-:-:S05]  /*0ff0*/  SHF.L.U32 R5, R0, 0x2, RZ ;  /* 0x0000000200057819 */ /* 0x001fca00000006ff */
[----:B-1----:R-:W-:-:S05]  /*1000*/  IMAD.WIDE.U32 R2, R5, 0x4, R2 ;  /* 0x0000000405027825 */ /* 0x002fca00078e0002 */
[----:B------:R-:W2:Y:S04]  /*1010*/  LDG.E.128.CONSTANT R4, desc[UR6][R2.64] ;  /* 0x0000000602047981 */ /* 0x000ea8000c1e9d00 */
[----:B------:R-:W3:Y:S04]  /*1020*/  LDG.E.128.CONSTANT R8, desc[UR6][R2.64+0x1000] ;  /* 0x0010000602087981 */ /* 0x000ee8000c1e9d00 */
[----:B------:R-:W4:Y:S04]  /*1030*/  LDG.E.128.CONSTANT R12, desc[UR6][R2.64+0x2000] ;  /* 0x00200006020c7981 */ /* 0x000f28000c1e9d00 */
[----:B------:R-:W5:Y:S01]  /*1040*/  LDG.E.128.CONSTANT R16, desc[UR6][R2.64+0x3000] ;  /* 0x0030000602107981 */ /* 0x000f62000c1e9d00 */
[----:B------:R-:W-:Y:S01]  /*1050*/  ISETP.GE.U32.AND P0, PT, R20, 0x2000, PT ;  /* 0x000020001400780c */ /* 0x000fe20003f06070 */
[----:B------:R-:W-:-:S02]  /*1060*/  HFMA2 R23, -RZ, RZ, 0, 0.00048828125 ;  /* 0x00001000ff177431 */ /* 0x000fc400000001ff */
[----:B--2---:R-:W-:Y:S01]  /*1070*/  FADD R4, R4, R5 ;  /* 0x0000000504047221 */ /* 0x004fe20000000000 */
[----:B------:R-:W-:Y:S01]  /*1080*/  FADD R7, R6, R7 ;  /* 0x0000000706077221 */ /* 0x000fe20000000000 */
[----:B---3--:R-:W-:Y:S01]  /*1090*/  FADD R8, R8, R9 ;  /* 0x0000000908087221 */ /* 0x008fe20000000000 */
[----:B------:R-:W-:Y:S02]  /*10a0*/  FADD R11, R10, R11 ;  /* 0x0000000b0a0b7221 */ /* 0x000fe40000000000 */
[----:B------:R-:W-:Y:S01]  /*10b0*/  FADD R4, R4, R7 ;  /* 0x0000000704047221 */ /* 0x000fe20000000000 */
[----:B----4-:R-:W-:Y:S01]  /*10c0*/  FADD R12, R12, R13 ;  /* 0x0000000d0c0c7221 */ /* 0x010fe20000000000 */
[----:B------:R-:W-:Y:S01]  /*10d0*/  FADD R15, R14, R15 ;  /* 0x0000000f0e0f7221 */ /* 0x000fe20000000000 */
[----:B------:R-:W-:Y:S01]  /*10e0*/  FADD R11, R8, R11 ;  /* 0x0000000b080b7221 */ /* 0x000fe20000000000 */
[----:B-----5:R-:W-:Y:S01]  /*10f0*/  FADD R16, R16, R17 ;  /* 0x0000001110107221 */ /* 0x020fe20000000000 */
[----:B------:R-:W-:Y:S01]  /*1100*/  FADD R19, R18, R19 ;  /* 0x0000001312137221 */ /* 0x000fe20000000000 */
[----:B------:R-:W-:Y:S01]  /*1110*/  FADD R12, R12, R15 ;  /* 0x0000000f0c0c7221 */ /* 0x000fe20000000000 */
[----:B------:R-:W-:-:S02]  /*1120*/  FADD R4, R4, R11 ;  /* 0x0000000b04047221 */ /* 0x000fc40000000000 */
[----:B------:R-:W-:-:S04]  /*1130*/  FADD R19, R16, R19 ;  /* 0x0000001310137221 */ /* 0x000fc80000000000 */
[----:B------:R-:W-:-:S04]  /*1140*/  FADD R19, R12, R19 ;  /* 0x000000130c137221 */ /* 0x000fc80000000000 */
[----:B------:R-:W-:Y:S01]  /*1150*/  FADD R21, R4, R19 ;  /* 0x0000001304157221 */ /* 0x000fe20000000000 */
[----:B------:R-:W-:Y:S06]  /*1160*/  @!P0 BRA `(.L_x_238) ;  /* 0x00000000007c8947 */ /* 0x000fec0003800000 */
[----:B------:R-:W0:Y:S01]  /*1170*/  LDC R24, c[0x0][0x390] ;  /* 0x0000e400ff187b82 */ /* 0x000e220000000800 */
[----:B------:R-:W-:Y:S02]  /*1180*/  IADD3 R22, PT, PT, R20, -0x1000, RZ ;  /* 0xfffff00014167810 */ /* 0x000fe40007ffe0ff */
[----:B------:R-:W-:-:S07]  /*1190*/  MOV R23, 0x1000 ;  /* 0x0000100000177802 */ /* 0x000fce0000000f00 */
.L_x_240:
[----:B------:R-:W-:-:S05]  /*11a0*/  IMAD.WIDE R26, R23, 0x4, R2 ;  /* 0x00000004171a7825 */ /* 0x000fca00078e0202 */
[----:B------:R-:W2:Y:S04]  /*11b0*/  LDG.E.128.CONSTANT R16, desc[UR6][R26.64+0x2000] ;  /* 0x002000061a107981 */ /* 0x000ea8000c1e9d00 */
[----:B------:R-:W3:Y:S04]  /*11c0*/  LDG.E.128.CONSTANT R4, desc[UR6][R26.64+0x3000] ;  /* 0x003000061a047981 */ /* 0x000ee8000c1e9d00 */
[----:B------:R-:W4:Y:S04]  /*11d0*/  LDG.E.128.CONSTANT R8, desc[UR6][R26.64] ;  /* 0x000000061a087981 */ /* 0x000f28000c1e9d00 */
[----:B------:R-:W5:Y:S01]  /*11e0*/  LDG.E.128.CONSTANT R12, desc[UR6][R26.64+0x1000] ;  /* 0x001000061a0c7981 */ /* 0x000f62000c1e9d00 */
[----:B0-----:R-:W-:Y:S01]  /*11f0*/  MOV R20, R24 ;  /* 0x0000001800147202 */ /* 0x001fe20000000f00 */
[----:B--2---:R-:W-:Y:S01]  /*1200*/  FADD R17, R17, R18 ;  /* 0x0000001211117221 */ /* 0x004fe20000000000 */
[----:B---3--:R-:W-:-:S02]  /*1210*/  FADD R18, R19, R4 ;  /* 0x0000000413127221 */ /* 0x008fc40000000000 */
[----:B------:R-:W-:Y:S01]  /*1220*/  IADD3 R4, PT, PT, -R23, R20, RZ ;  /* 0x0000001417047210 */ /* 0x000fe20007ffe1ff */
[----:B------:R-:W-:Y:S01]  /*1230*/  FADD R5, R5, R6 ;  /* 0x0000000605057221 */ /* 0x000fe20000000000 */
[----:B----4-:R-:W-:Y:S01]  /*1240*/  FADD R9, R9, R10 ;  /* 0x0000000a09097221 */ /* 0x010fe20000000000 */
[----:B------:R-:W-:Y:S01]  /*1250*/  FADD R8, R8, R21 ;  /* 0x0000001508087221 */ /* 0x000fe20000000000 */
[----:B------:R-:W-:Y:S01]  /*1260*/  ISETP.GE.AND P0, PT, R4, 0x1000, PT ;  /* 0x000010000400780c */ /* 0x000fe20003f06270 */
[----:B-----5:R-:W-:Y:S01]  /*1270*/  FADD R13, R13, R14 ;  /* 0x0000000e0d0d7221 */ /* 0x020fe20000000000 */
[----:B------:R-:W-:Y:S01]  /*1280*/  FADD R10, R11, R12 ;  /* 0x0000000c0b0a7221 */ /* 0x000fe20000000000 */
[----:B------:R-:W-:Y:S01]  /*1290*/  FADD R14, R15, R16 ;  /* 0x000000100f0e7221 */ /* 0x000fe20000000000 */
[----:B------:R-:W-:Y:S01]  /*12a0*/  FADD R8, R8, R9 ;  /* 0x0000000908087221 */ /* 0x000fe20000000000 */
[----:B------:R-:W-:Y:S01]  /*12b0*/  FADD R5, R18, R5 ;  /* 0x0000000512057221 */ /* 0x000fe20000000000 */
[----:B------:R-:W-:Y:S01]  /*12c0*/  FADD R13, R10, R13 ;  /* 0x0000000d0a0d7221 */ /* 0x000fe20000000000 */
[----:B------:R-:W-:-:S03]  /*12d0*/  FADD R14, R14, R17 ;  /* 0x000000110e0e7221 */ /* 0x000fc60000000000 */
[----:B------:R-:W-:Y:S01]  /*12e0*/  FADD R8, R8, R13 ;  /* 0x0000000d08087221 */ /* 0x000fe20000000000 */
[----:B------:R-:W-:-:S04]  /*12f0*/  FADD R5, R14, R5 ;  /* 0x000000050e057221 */ /* 0x000fc80000000000 */
[----:B------:R-:W-:-:S04]  /*1300*/  FADD R5, R8, R5 ;  /* 0x0000000508057221 */ /* 0x000fc80000000000 */
[----:B------:R-:W-:Y:S01]  /*1310*/  FADD R21, R7, R5 ;  /* 0x0000000507157221 */ /* 0x000fe20000000000 */
[----:B------:R-:W-:Y:S06]  /*1320*/  @!P0 BRA `(.L_x_239) ;  /* 0x0000000800308947 */ /* 0x000fec0003800000 */
[----:B------:R-:W-:-:S04]  /*1330*/  IADD3 R23, PT, PT, R23, 0x1000, RZ ;  /* 0x0000100017177810 */ /* 0x000fc80007ffe0ff */
[----:B------:R-:W-:-:S13]  /*1340*/  ISETP.GT.AND P0, PT, R23, R22, PT ;  /* 0x000000161700720c */ /* 0x000fda0003f04270 */
[----:B------:R-:W-:Y:S05]  /*1350*/  @!P0 BRA `(.L_x_240) ;  /* 0xfffffffc00908947 */ /* 0x000fea000383ffff */
.L_x_238:
[----:B------:R-:W-:-:S13]  /*1360*/  ISETP.GE.AND P0, PT, R23, R20, PT ;  /* 0x000000141700720c */ /* 0x000fda0003f06270 */
[----:B------:R-:W-:Y:S05]  /*1370*/  @P0 BRA `(.L_x_239) ;  /* 0x00000008001c0947 */ /* 0x000fea0003800000 */
[----:B------:R-:W-:Y:S01]  /*1380*/  IMAD.IADD R9, R20, 0x1, -R23 ;  /* 0x0000000114097824 */ /* 0x000fe200078e0a17 */
[----:B------:R-:W-:Y:S04]  /*1390*/  BSSY.RECONVERGENT B1, `(.L_x_239) ;  /* 0x0000085000017945 */ /* 0x000fe80003800200 */
[----:B------:R-:W-:-:S13]  /*13a0*/  ISETP.GE.AND P0, PT, R0, R9, PT ;  /* 0x000000090000720c */ /* 0x000fda0003f06270 */
[----:B------:R-:W-:Y:S05]  /*13b0*/  @P0 BRA `(.L_x_241) ;  /* 0x0000000800080947 */ /* 0x000fea0003800000 */
[-C--:B------:R-:W-:Y:S01]  /*13c0*/  LOP3.LUT R2, RZ, R0.reuse, RZ, 0x33, !PT ;  /* 0x00000000ff027212 */ /* 0x080fe200078e33ff */
[----:B------:R-:W-:Y:S01]  /*13d0*/  BSSY.RECONVERGENT B2, `(.L_x_242) ;  /* 0x0000015000027945 */ /* 0x000fe20003800200 */
[----:B------:R-:W-:Y:S02]  /*13e0*/  MOV R8, R0 ;  /* 0x0000000000087202 */ /* 0x000fe40000000f00 */
[----:B------:R-:W-:-:S04]  /*13f0*/  IADD3 R2, PT, PT, -R23, R20, R2 ;  /* 0x0000001417027210 */ /* 0x000fc80007ffe102 */
[C---:B------:R-:W-:Y:S02]  /*1400*/  LOP3.LUT R3, R2.reuse, 0x300, RZ, 0xc0, !PT ;  /* 0x0000030002037812 */ /* 0x040fe400078ec0ff */
[----:B------:R-:W-:Y:S02]  /*1410*/  ISETP.GE.U32.AND P1, PT, R2, 0x300, PT ;  /* 0x000003000200780c */ /* 0x000fe40003f26070 */
[----:B------:R-:W-:-:S13]  /*1420*/  ISETP.NE.AND P0, PT, R3, 0x300, PT ;  /* 0x000003000300780c */ /* 0x000fda0003f05270 */
[----:B------:R-:W-:Y:S05]  /*1430*/  @!P0 BRA `(.L_x_243) ;  /* 0x0000000000388947 */ /* 0x000fea0003800000 */
[----:B------:R-:W0:Y:S01]  /*1440*/  LDC.64 R4, c[0x0][0x380] ;  /* 0x0000e000ff047b82 */ /* 0x000e220000000a00 */
[----:B------:R-:W-:Y:S02]  /*1450*/  LEA.HI R2, R2, 0x1, RZ, 0x18 ;  /* 0x0000000102027811 */ /* 0x000fe400078fc0ff */
[----:B------:R-:W-:Y:S02]  /*1460*/  IADD3 R7, PT, PT, R0, R23, RZ ;  /* 0x0000001700077210 */ /* 0x000fe40007ffe0ff */
[----:B------:R-:W-:Y:S02]  /*1470*/  LOP3.LUT R2, R2, 0x3, RZ, 0xc0, !PT ;  /* 0x0000000302027812 */ /* 0x000fe400078ec0ff */
[----:B------:R-:W-:Y:S02]  /*1480*/  MOV R8, R0 ;  /* 0x0000000000087202 */ /* 0x000fe40000000f00 */
[----:B------:R-:W-:-:S07]  /*1490*/  IADD3 R6, PT, PT, -R2, RZ, RZ ;  /* 0x000000ff02067210 */ /* 0x000fce0007ffe1ff */
.L_x_244:
[----:B0-----:R-:W-:-:S06]  /*14a0*/  IMAD.WIDE.U32 R2, R7, 0x4, R4 ;  /* 0x0000000407027825 */ /* 0x001fcc00078e0004 */
[----:B------:R-:W2:Y:S01]  /*14b0*/  LDG.E.CONSTANT R2, desc[UR6][R2.64] ;  /* 0x0000000602027981 */ /* 0x000ea2000c1e9900 */
[----:B------:R-:W-:Y:S02]  /*14c0*/  IADD3 R6, PT, PT, R6, 0x1, RZ ;  /* 0x0000000106067810 */ /* 0x000fe40007ffe0ff */
[----:B------:R-:W-:Y:S02]  /*14d0*/  IADD3 R8, PT, PT, R8, 0x100, RZ ;  /* 0x0000010008087810 */ /* 0x000fe40007ffe0ff */
[----:B------:R-:W-:Y:S02]  /*14e0*/  ISETP.NE.AND P0, PT, R6, RZ, PT ;  /* 0x000000ff0600720c */ /* 0x000fe40003f05270 */
[----:B------:R-:W-:Y:S01]  /*14f0*/  IADD3 R7, PT, PT, R7, 0x100, RZ ;  /* 0x0000010007077810 */ /* 0x000fe20007ffe0ff */
[----:B--2---:R-:W-:-:S10]  /*1500*/  FADD R21, R2, R21 ;  /* 0x0000001502157221 */ /* 0x004fd40000000000 */
[----:B------:R-:W-:Y:S05]  /*1510*/  @P0 BRA `(.L_x_244) ;  /* 0xfffffffc00e00947 */ /* 0x000fea000383ffff */
.L_x_243:
[----:B------:R-:W-:Y:S05]  /*1520*/  BSYNC.RECONVERGENT B2 ;  /* 0x0000000000027941 */ /* 0x000fea0003800200 */
.L_x_242:
[----:B------:R-:W-:Y:S05]  /*1530*/  @!P1 BRA `(.L_x_241) ;  /* 0x0000000400a89947 */ /* 0x000fea0003800000 */
[----:B------:R-:W0:Y:S01]  /*1540*/  LDCU.64 UR4, c[0x0][0x380] ;  /* 0x00007000ff0477ac */ /* 0x000e220008000a00 */
[----:B------:R-:W-:Y:S01]  /*1550*/  IADD3 R5, PT, PT, R9, -R8, RZ ;  /* 0x8000000809057210 */ /* 0x000fe20007ffe0ff */
[----:B------:R-:W-:Y:S01]  /*1560*/  BSSY.RECONVERGENT B2, `(.L_x_245) ;  /* 0x000003b000027945 */ /* 0x000fe20003800200 */
[CC--:B------:R-:W-:Y:S02]  /*1570*/  IADD3 R3, P0, PT, R8.reuse, R23.reuse, RZ ;  /* 0x0000001708037210 */ /* 0x0c0fe40007f1e0ff */
[----:B------:R-:W-:Y:S02]  /*1580*/  ISETP.GT.AND P1, PT, R5, 0xc00, PT ;  /* 0x00000c000500780c */ /* 0x000fe40003f24270 */
[----:B------:R-:W-:Y:S02]  /*1590*/  IADD3.X R4, PT, PT, RZ, RZ, RZ, P0, !PT ;  /* 0x000000ffff047210 */ /* 0x000fe400007fe4ff */
[----:B------:R-:W-:Y:S02]  /*15a0*/  IADD3 R11, PT, PT, R8, R23, RZ ;  /* 0x00000017080b7210 */ /* 0x000fe40007ffe0ff */
[----:B0-----:R-:W-:-:S04]  /*15b0*/  LEA R2, P0, R3, UR4, 0x2 ;  /* 0x0000000403027c11 */ /* 0x001fc8000f8010ff */
[----:B------:R-:W-:Y:S02]  /*15c0*/  LEA.HI.X R3, R3, UR5, R4, 0x2, P0 ;  /* 0x0000000503037c11 */ /* 0x000fe400080f1404 */
[----:B------:R-:W-:-:S05]  /*15d0*/  IADD3 R2, P0, PT, R2, 0x800, RZ ;  /* 0x0000080002027810 */ /* 0x000fca0007f1e0ff */
[----:B------:R-:W-:Y:S01]  /*15e0*/  IMAD.X R3, RZ, RZ, R3, P0 ;  /* 0x000000ffff037224 */ /* 0x000fe200000e0603 */
[----:B------:R-:W-:Y:S01]  /*15f0*/  PLOP3.LUT P0, PT, PT, PT, PT, 0x80, 0x8 ;  /* 0x000000000008781c */ /* 0x000fe20003f0f070 */
[----:B------:R-:W-:-:S12]  /*1600*/  @!P1 BRA `(.L_x_246) ;  /* 0x0000000000c09947 */ /* 0x000fd80003800000 */
[----:B------:R-:W-:Y:S02]  /*1610*/  PLOP3.LUT P0, PT, PT, PT, PT, 0x8, 0x80 ;  /* 0x000000000080781c */ /* 0x000fe40003f0e170 */
[----:B------:R-:W-:-:S11]  /*1620*/  IADD3 R13, PT, PT, R9, -0xc00, RZ ;  /* 0xfffff400090d7810 */ /* 0x000fd60007ffe0ff */
.L_x_247:
[----:B------:R-:W0:Y:S01]  /*1630*/  LDC.64 R4, c[0x0][0x380] ;  /* 0x0000e000ff047b82 */ /* 0x000e220000000a00 */
[----:B------:R-:W2:Y:S01]  /*1640*/  LDG.E.CONSTANT R10, desc[UR6][R2.64+-0x400] ;  /* 0xfffc0006020a7981 */ /* 0x000ea2000c1e9900 */
[----:B------:R-:W-:-:S03]  /*1650*/  IADD3 R25, PT, PT, R11, 0x400, RZ ;  /* 0x000004000b197810 */ /* 0x000fc60007ffe0ff */
[----:B------:R-:W3:Y:S04]  /*1660*/  LDG.E.CONSTANT R19, desc[UR6][R2.64] ;  /* 0x0000000602137981 */ /* 0x000ee8000c1e9900 */
[----:B------:R-:W4:Y:S01]  /*1670*/  LDG.E.CONSTANT R18, desc[UR6][R2.64+0x400] ;  /* 0x0004000602127981 */ /* 0x000f22000c1e9900 */
[----:B------:R-:W-:-:S03]  /*1680*/  IADD3 R7, PT, PT, R11, 0x800, RZ ;  /* 0x000008000b077810 */ /* 0x000fc60007ffe0ff */
[----:B------:R-:W5:Y:S04]  /*1690*/  LDG.E.CONSTANT R16, desc[UR6][R2.64+0xc00] ;  /* 0x000c000602107981 */ /* 0x000f68000c1e9900 */
[----:B------:R-:W5:Y:S04]  /*16a0*/  LDG.E.CONSTANT R15, desc[UR6][R2.64+0x1000] ;  /* 0x00100006020f7981 */ /* 0x000f68000c1e9900 */
[----:B------:R-:W5:Y:S01]  /*16b0*/  LDG.E.CONSTANT R14, desc[UR6][R2.64+0x1400] ;  /* 0x00140006020e7981 */ /* 0x000f62000c1e9900 */
[----:B0-----:R-:W-:-:S03]  /*16c0*/  IMAD.WIDE.U32 R22, R11, 0x4, R4 ;  /* 0x000000040b167825 */ /* 0x001fc600078e0004 */
[----:B------:R-:W5:Y:S04]  /*16d0*/  LDG.E.CONSTANT R20, desc[UR6][R2.64+0x2000] ;  /* 0x0020000602147981 */ /* 0x000f68000c1e9900 */
[----:B------:R0:W2:Y:S01]  /*16e0*/  LDG.E.CONSTANT R12, desc[UR6][R22.64] ;  /* 0x00000006160c7981 */ /* 0x0000a2000c1e9900 */
[----:B------:R-:W-:-:S03]  /*16f0*/  IMAD.WIDE.U32 R24, R25, 0x4, R4 ;  /* 0x0000000419187825 */ /* 0x000fc600078e0004 */
[----:B------:R-:W5:Y:S04]  /*1700*/  LDG.E.CONSTANT R26, desc[UR6][R2.64+0x3000] ;  /* 0x00300006021a7981 */ /* 0x000f68000c1e9900 */
[----:B------:R-:W5:Y:S01]  /*1710*/  LDG.E.CONSTANT R17, desc[UR6][R24.64] ;  /* 0x0000000618117981 */ /* 0x000f62000c1e9900 */
[--C-:B------:R-:W-:Y:S01]  /*1720*/  IMAD.WIDE.U32 R6, R7, 0x4, R4.reuse ;  /* 0x0000000407067825 */ /* 0x100fe200078e0004 */
[----:B0-----:R-:W-:Y:S02]  /*1730*/  IADD3 R23, PT, PT, R11, 0xc00, RZ ;  /* 0x00000c000b177810 */ /* 0x001fe40007ffe0ff */
[----:B------:R-:W5:Y:S04]  /*1740*/  LDG.E.CONSTANT R22, desc[UR6][R2.64+0x1c00] ;  /* 0x001c000602167981 */ /* 0x000f68000c1e9900 */
[----:B------:R-:W5:Y:S01]  /*1750*/  LDG.E.CONSTANT R6, desc[UR6][R6.64] ;  /* 0x0000000606067981 */ /* 0x000f62000c1e9900 */
[----:B------:R-:W-:-:S03]  /*1760*/  IMAD.WIDE.U32 R4, R23, 0x4, R4 ;  /* 0x0000000417047825 */ /* 0x000fc600078e0004 */
[----:B------:R-:W5:Y:S04]  /*1770*/  LDG.E.CONSTANT R23, desc[UR6][R2.64+0x2400] ;  /* 0x0024000602177981 */ /* 0x000f68000c1e9900 */
[----:B------:R-:W5:Y:S04]  /*1780*/  LDG.E.CONSTANT R4, desc[UR6][R4.64] ;  /* 0x0000000604047981 */ /* 0x000f68000c1e9900 */
[----:B------:R-:W5:Y:S04]  /*1790*/  LDG.E.CONSTANT R24, desc[UR6][R2.64+0x2c00] ;  /* 0x002c000602187981 */ /* 0x000f68000c1e9900 */
[----:B------:R0:W5:Y:S01]  /*17a0*/  LDG.E.CONSTANT R25, desc[UR6][R2.64+0x3400] ;  /* 0x0034000602197981 */ /* 0x000162000c1e9900 */
[----:B------:R-:W-:-:S04]  /*17b0*/  IADD3 R8, PT, PT, R8, 0x1000, RZ ;  /* 0x0000100008087810 */ /* 0x000fc80007ffe0ff */
[----:B------:R-:W-:Y:S02]  /*17c0*/  ISETP.GE.AND P1, PT, R8, R13, PT ;  /* 0x0000000d0800720c */ /* 0x000fe40003f26270 */
[----:B0-----:R-:W-:Y:S02]  /*17d0*/  IADD3 R2, P2, PT, R2, 0x4000, RZ ;  /* 0x0000400002027810 */ /* 0x001fe40007f5e0ff */
[----:B------:R-:W-:Y:S02]  /*17e0*/  IADD3 R11, PT, PT, R11, 0x1000, RZ ;  /* 0x000010000b0b7810 */ /* 0x000fe40007ffe0ff */
[----:B------:R-:W-:Y:S01]  /*17f0*/  IADD3.X R3, PT, PT, RZ, R3, RZ, P2, !PT ;  /* 0x00000003ff037210 */ /* 0x000fe200017fe4ff */
[----:B--2---:R-:W-:-:S04]  /*1800*/  FADD R21, R12, R21 ;  /* 0x000000150c157221 */ /* 0x004fc80000000000 */
[----:B------:R-:W-:-:S04]  /*1810*/  FADD R10, R21, R10 ;  /* 0x0000000a150a7221 */ /* 0x000fc80000000000 */
[----:B---3--:R-:W-:-:S04]  /*1820*/  FADD R19, R10, R19 ;  /* 0x000000130a137221 */ /* 0x008fc80000000000 */
[----:B----4-:R-:W-:-:S04]  /*1830*/  FADD R18, R19, R18 ;  /* 0x0000001213127221 */ /* 0x010fc80000000000 */
[----:B-----5:R-:W-:-:S04]  /*1840*/  FADD R17, R18, R17 ;  /* 0x0000001112117221 */ /* 0x020fc80000000000 */
        /* <DEDUP_REMOVED lines=12> */
.L_x_246:
[----:B------:R-:W-:Y:S05]  /*1910*/  BSYNC.RECONVERGENT B2 ;  /* 0x0000000000027941 */ /* 0x000fea0003800200 */
.L_x_245:
[----:B------:R-:W-:Y:S01]  /*1920*/  IADD3 R4, PT, PT, R9, -R8, RZ ;  /* 0x8000000809047210 */ /* 0x000fe20007ffe0ff */
[----:B------:R-:W-:Y:S03]  /*1930*/  BSSY.RECONVERGENT B2, `(.L_x_248) ;  /* 0x000001e000027945 */ /* 0x000fe60003800200 */
[----:B------:R-:W-:-:S13]  /*1940*/  ISETP.GT.AND P1, PT, R4, 0x400, PT ;  /* 0x000004000400780c */ /* 0x000fda0003f24270 */
[----:B------:R-:W-:Y:S05]  /*1950*/  @!P1 BRA `(.L_x_249) ;  /* 0x00000000006c9947 */ /* 0x000fea0003800000 */
[----:B------:R-:W0:Y:S01]  /*1960*/  LDC.64 R6, c[0x0][0x380] ;  /* 0x0000e000ff067b82 */ /* 0x000e220000000a00 */
[----:B------:R-:W2:Y:S01]  /*1970*/  LDG.E.CONSTANT R10, desc[UR6][R2.64+-0x400] ;  /* 0xfffc0006020a7981 */ /* 0x000ea2000c1e9900 */
[----:B------:R-:W-:-:S03]  /*1980*/  VIADD R15, R11, 0x400 ;  /* 0x000004000b0f7836 */ /* 0x000fc60000000000 */
[----:B------:R-:W3:Y:S04]  /*1990*/  LDG.E.CONSTANT R13, desc[UR6][R2.64] ;  /* 0x00000006020d7981 */ /* 0x000ee8000c1e9900 */
[----:B------:R-:W4:Y:S04]  /*19a0*/  LDG.E.CONSTANT R17, desc[UR6][R2.64+0xc00] ;  /* 0x000c000602117981 */ /* 0x000f28000c1e9900 */
[----:B------:R-:W5:Y:S04]  /*19b0*/  LDG.E.CONSTANT R19, desc[UR6][R2.64+0x1000] ;  /* 0x0010000602137981 */ /* 0x000f68000c1e9900 */
[----:B------:R1:W5:Y:S01]  /*19c0*/  LDG.E.CONSTANT R23, desc[UR6][R2.64+0x1400] ;  /* 0x0014000602177981 */ /* 0x000362000c1e9900 */
[----:B0-----:R-:W-:-:S06]  /*19d0*/  IMAD.WIDE.U32 R4, R11, 0x4, R6 ;  /* 0x000000040b047825 */ /* 0x001fcc00078e0006 */
[----:B------:R-:W2:Y:S01]  /*19e0*/  LDG.E.CONSTANT R4, desc[UR6][R4.64] ;  /* 0x0000000604047981 */ /* 0x000ea2000c1e9900 */
[----:B------:R-:W-:-:S03]  /*19f0*/  IMAD.WIDE.U32 R6, R15, 0x4, R6 ;  /* 0x000000040f067825 */ /* 0x000fc600078e0006 */
[----:B------:R-:W4:Y:S04]  /*1a00*/  LDG.E.CONSTANT R15, desc[UR6][R2.64+0x400] ;  /* 0x00040006020f7981 */ /* 0x000f28000c1e9900 */
[----:B------:R-:W5:Y:S01]  /*1a10*/  LDG.E.CONSTANT R7, desc[UR6][R6.64] ;  /* 0x0000000606077981 */ /* 0x000f62000c1e9900 */
[----:B------:R-:W-:Y:S02]  /*1a20*/  PLOP3.LUT P0, PT, PT, PT, PT, 0x8, 0x80 ;  /* 0x000000000080781c */ /* 0x000fe40003f0e170 */
[----:B------:R-:W-:Y:S02]  /*1a30*/  IADD3 R8, PT, PT, R8, 0x800, RZ ;  /* 0x0000080008087810 */ /* 0x000fe40007ffe0ff */
[----:B------:R-:W-:Y:S01]  /*1a40*/  IADD3 R11, PT, PT, R11, 0x800, RZ ;  /* 0x000008000b0b7810 */ /* 0x000fe20007ffe0ff */
[----:B--2---:R-:W-:-:S04]  /*1a50*/  FADD R21, R21, R4 ;  /* 0x0000000415157221 */ /* 0x004fc80000000000 */
[----:B------:R-:W-:-:S04]  /*1a60*/  FADD R10, R21, R10 ;  /* 0x0000000a150a7221 */ /* 0x000fc80000000000 */
[----:B---3--:R-:W-:-:S04]  /*1a70*/  FADD R10, R10, R13 ;  /* 0x0000000d0a0a7221 */ /* 0x008fc80000000000 */
[----:B----4-:R-:W-:-:S04]  /*1a80*/  FADD R10, R10, R15 ;  /* 0x0000000f0a0a7221 */ /* 0x010fc80000000000 */
[----:B-----5:R-:W-:Y:S01]  /*1a90*/  FADD R10, R10, R7 ;  /* 0x000000070a0a7221 */ /* 0x020fe20000000000 */
[----:B------:R-:W-:-:S03]  /*1aa0*/  IADD3 R4, P1, PT, R2, 0x2000, RZ ;  /* 0x0000200002047810 */ /* 0x000fc60007f3e0ff */
[----:B------:R-:W-:Y:S01]  /*1ab0*/  FADD R10, R10, R17 ;  /* 0x000000110a0a7221 */ /* 0x000fe20000000000 */
[----:B------:R-:W-:-:S03]  /*1ac0*/  IADD3.X R5, PT, PT, RZ, R3, RZ, P1, !PT ;  /* 0x00000003ff057210 */ /* 0x000fc60000ffe4ff */
[----:B------:R-:W-:Y:S01]  /*1ad0*/  FADD R10, R10, R19 ;  /* 0x000000130a0a7221 */ /* 0x000fe20000000000 */
[----:B-1----:R-:W-:Y:S02]  /*1ae0*/  MOV R2, R4 ;  /* 0x0000000400027202 */ /* 0x002fe40000000f00 */
[----:B------:R-:W-:Y:S01]  /*1af0*/  MOV R3, R5 ;  /* 0x0000000500037202 */ /* 0x000fe20000000f00 */
[----:B------:R-:W-:-:S07]  /*1b00*/  FADD R21, R10, R23 ;  /* 0x000000170a157221 */ /* 0x000fce0000000000 */
.L_x_249:
[----:B------:R-:W-:Y:S05]  /*1b10*/  BSYNC.RECONVERGENT B2 ;  /* 0x0000000000027941 */ /* 0x000fea0003800200 */
.L_x_248:
[----:B------:R-:W-:-:S13]  /*1b20*/  ISETP.LT.OR P0, PT, R8, R9, P0 ;  /* 0x000000090800720c */ /* 0x000fda0000701670 */
[----:B------:R-:W-:Y:S05]  /*1b30*/  @!P0 BRA `(.L_x_241) ;  /* 0x0000000000288947 */ /* 0x000fea0003800000 */
[----:B------:R-:W0:Y:S01]  /*1b40*/  LDC.64 R4, c[0x0][0x380] ;  /* 0x0000e000ff047b82 */ /* 0x000e220000000a00 */
[----:B------:R-:W2:Y:S04]  /*1b50*/  LDG.E.CONSTANT R6, desc[UR6][R2.64+-0x400] ;  /* 0xfffc000602067981 */ /* 0x000ea8000c1e9900 */
[----:B------:R-:W3:Y:S04]  /*1b60*/  LDG.E.CONSTANT R7, desc[UR6][R2.64] ;  /* 0x0000000602077981 */ /* 0x000ee8000c1e9900 */
[----:B------:R-:W4:Y:S01]  /*1b70*/  LDG.E.CONSTANT R9, desc[UR6][R2.64+0x400] ;  /* 0x0004000602097981 */ /* 0x000f22000c1e9900 */
[----:B0-----:R-:W-:-:S06]  /*1b80*/  IMAD.WIDE.U32 R4, R11, 0x4, R4 ;  /* 0x000000040b047825 */ /* 0x001fcc00078e0004 */
[----:B------:R-:W5:Y:S02]  /*1b90*/  LDG.E.CONSTANT R4, desc[UR6][R4.64] ;  /* 0x0000000604047981 */ /* 0x000f64000c1e9900 */
[----:B-----5:R-:W-:-:S04]  /*1ba0*/  FADD R21, R21, R4 ;  /* 0x0000000415157221 */ /* 0x020fc80000000000 */
[----:B--2---:R-:W-:-:S04]  /*1bb0*/  FADD R6, R21, R6 ;  /* 0x0000000615067221 */ /* 0x004fc80000000000 */
[----:B---3--:R-:W-:-:S04]  /*1bc0*/  FADD R6, R6, R7 ;  /* 0x0000000706067221 */ /* 0x008fc80000000000 */
[----:B----4-:R-:W-:-:S07]  /*1bd0*/  FADD R21, R6, R9 ;  /* 0x0000000906157221 */ /* 0x010fce0000000000 */
.L_x_241:
[----:B------:R-:W-:Y:S05]  /*1be0*/  BSYNC.RECONVERGENT B1 ;  /* 0x0000000000017941 */ /* 0x000fea0003800200 */
.L_x_239:
[----:B------:R-:W0:Y:S01]  /*1bf0*/  S2R R6, SR_LANEID ;  /* 0x0000000000067919 */ /* 0x000e220000000000 */
[----:B------:R-:W1:Y:S01]  /*1c00*/  SHFL.DOWN PT, R2, R21, 0x1, 0x1f ;  /* 0x08201f0015027f89 */ /* 0x000e6200000e0000 */
[C---:B0-----:R-:W-:Y:S02]  /*1c10*/  ISETP.GT.AND P0, PT, R6.reuse, 0x1e, PT ;  /* 0x0000001e0600780c */ /* 0x041fe40003f04270 */
[----:B------:R-:W-:-:S11]  /*1c20*/  ISETP.NE.AND P1, PT, R6, RZ, PT ;  /* 0x000000ff0600720c */ /* 0x000fd60003f25270 */
[----:B-1----:R-:W-:Y:S01]  /*1c30*/  @!P0 FADD R21, R2, R21 ;  /* 0x0000001502158221 */ /* 0x002fe20000000000 */
[----:B------:R-:W-:Y:S01]  /*1c40*/  ISETP.GT.AND P0, PT, R6, 0x1d, PT ;  /* 0x0000001d0600780c */ /* 0x000fe20003f04270 */
[----:B------:R-:W0:Y:S01]  /*1c50*/  @!P1 S2R R5, SR_CgaCtaId ;  /* 0x0000000000059919 */ /* 0x000e220000008800 */
[----:B------:R-:W-:Y:S02]  /*1c60*/  @!P1 MOV R4, 0x400 ;  /* 0x0000040000049802 */ /* 0x000fe40000000f00 */
[----:B------:R-:W-:Y:S01]  /*1c70*/  @!P1 SHF.R.U32.HI R3, RZ, 0x3, R0 ;  /* 0x00000003ff039819 */ /* 0x000fe20000011600 */
[----:B------:R-:W1:Y:S03]  /*1c80*/  SHFL.DOWN PT, R2, R21, 0x2, 0x1f ;  /* 0x08401f0015027f89 */ /* 0x000e6600000e0000 */
[----:B------:R-:W-:-:S05]  /*1c90*/  @!P1 LOP3.LUT R3, R3, 0x7c, RZ, 0xc0, !PT ;  /* 0x0000007c03039812 */ /* 0x000fca00078ec0ff */
[----:B-1----:R-:W-:Y:S01]  /*1ca0*/  @!P0 FADD R21, R21, R2 ;  /* 0x0000000215158221 */ /* 0x002fe20000000000 */
[----:B------:R-:W-:Y:S02]  /*1cb0*/  ISETP.GT.AND P0, PT, R6, 0x1b, PT ;  /* 0x0000001b0600780c */ /* 0x000fe40003f04270 */
[----:B0-----:R-:W-:Y:S02]  /*1cc0*/  @!P1 LEA R4, R5, R4, 0x18 ;  /* 0x0000000405049211 */ /* 0x001fe400078ec0ff */
[----:B------:R-:W0:Y:S02]  /*1cd0*/  SHFL.DOWN PT, R2, R21, 0x4, 0x1f ;  /* 0x08801f0015027f89 */ /* 0x000e2400000e0000 */
[----:B------:R-:W-:-:S07]  /*1ce0*/  @!P1 IADD3 R3, PT, PT, R3, R4, RZ ;  /* 0x0000000403039210 */ /* 0x000fce0007ffe0ff */
        /* <DEDUP_REMOVED lines=12> */
[----:B------:R-:W0:Y:S01]  /*1db0*/  S2UR UR5, SR_CgaCtaId ;  /* 0x00000000000579c3 */ /* 0x000e220000008800 */
[----:B------:R-:W-:Y:S02]  /*1dc0*/  UMOV UR4, 0x400 ;  /* 0x0000040000047882 */ /* 0x000fe40000000000 */
[----:B0-----:R-:W-:-:S09]  /*1dd0*/  ULEA UR4, UR5, UR4, 0x18 ;  /* 0x0000000405047291 */ /* 0x001fd2000f8ec0ff */
[----:B---3--:R-:W0:Y:S04]  /*1de0*/  LDS R3, [UR4+0xc] ;  /* 0x00000c04ff037984 */ /* 0x008e280008000800 */
        /* <DEDUP_REMOVED lines=10> */
.L_x_222:
        /* <DEDUP_REMOVED lines=12> */
.L_x_252:
[----:B------:R-:W-:Y:S05]  /*1f50*/  BSYNC.RECONVERGENT B1 ;  /* 0x0000000000017941 */ /* 0x000fea0003800200 */
.L_x_251:
[----:B------:R-:W-:Y:S01]  /*1f60*/  ISETP.GE.AND P0, PT, R11, R20, PT ;  /* 0x000000140b00720c */ /* 0x000fe20003f06270 */
[----:B------:R-:W-:-:S12]  /*1f70*/  BSSY.RECONVERGENT B1, `(.L_x_253) ;  /* 0x0000074000017945 */ /* 0x000fd80003800200 */
[----:B------:R-:W-:Y:S05]  /*1f80*/  @P0 BRA `(.L_x_254) ;  /* 0x0000000400c80947 */ /* 0x000fea0003800000 */
[----:B0-----:R-:W-:Y:S01]  /*1f90*/  LOP3.LUT R3, RZ, R11, RZ, 0x33, !PT ;  /* 0x0000000bff037212 */ /* 0x001fe200078e33ff */
[----:B------:R-:W-:Y:S04]  /*1fa0*/  BSSY.RECONVERGENT B2, `(.L_x_255) ;  /* 0x0000015000027945 */ /* 0x000fe80003800200 */
[----:B------:R-:W-:-:S05]  /*1fb0*/  IMAD.IADD R4, R3, 0x1, R20 ;  /* 0x0000000103047824 */ /* 0x000fca00078e0214 */
        /* <DEDUP_REMOVED lines=10> */
.L_x_257:
[----:B------:R-:W-:-:S06]  /*2060*/  MOV R3, R5 ;  /* 0x0000000500037202 */ /* 0x000fcc0000000f00 */
[----:B------:R0:W2:Y:S01]  /*2070*/  LDG.E.CONSTANT R3, desc[UR6][R2.64] ;  /* 0x0000000602037981 */ /* 0x0000a2000c1e9900 */
[----:B------:R-:W-:Y:S02]  /*2080*/  IADD3 R4, PT, PT, R4, 0x1, RZ ;  /* 0x0000000104047810 */ /* 0x000fe40007ffe0ff */
[----:B------:R-:W-:Y:S02]  /*2090*/  IADD3 R11, PT, PT, R11, 0x100, RZ ;  /* 0x000001000b0b7810 */ /* 0x000fe40007ffe0ff */
[----:B------:R-:W-:Y:S02]  /*20a0*/  ISETP.NE.AND P0, PT, R4, RZ, PT ;  /* 0x000000ff0400720c */ /* 0x000fe40003f05270 */
[----:B0-----:R-:W-:-:S04]  /*20b0*/  IADD3 R2, P2, PT, R2, 0x400, RZ ;  /* 0x0000040002027810 */ /* 0x001fc80007f5e0ff */
[----:B------:R-:W-:Y:S01]  /*20c0*/  IADD3.X R5, PT, PT, RZ, R5, RZ, P2, !PT ;  /* 0x00000005ff057210 */ /* 0x000fe200017fe4ff */
[----:B--2--5:R-:W-:-:S06]  /*20d0*/  FADD R0, R3, R0 ;  /* 0x0000000003007221 */ /* 0x024fcc0000000000 */
[----:B------:R-:W-:Y:S05]  /*20e0*/  @P0 BRA `(.L_x_257) ;  /* 0xfffffffc00dc0947 */ /* 0x000fea000383ffff */
.L_x_256:
[----:B------:R-:W-:Y:S05]  /*20f0*/  BSYNC.RECONVERGENT B2 ;  /* 0x0000000000027941 */ /* 0x000fea0003800200 */
.L_x_255:
        /* <DEDUP_REMOVED lines=8> */
.L_x_260:
        /* <DEDUP_REMOVED lines=9> */
[----:B------:R-:W-:-:S03]  /*2210*/  VIADD R3, R11, 0x800 ;  /* 0x000008000b037836 */ /* 0x000fc60000000000 */
[----:B------:R-:W4:Y:S01]  /*2220*/  LDG.E.CONSTANT R15, desc[UR6][R4.64+0x400] ;  /* 0x00040006040f7981 */ /* 0x000f22000c1e9900 */
        /* <DEDUP_REMOVED lines=32> */
.L_x_259:
[----:B------:R-:W-:Y:S05]  /*2430*/  BSYNC.RECONVERGENT B2 ;  /* 0x0000000000027941 */ /* 0x000fea0003800200 */
.L_x_258:
[----:B------:R-:W-:Y:S01]  /*2440*/  IADD3 R2, PT, PT, -R11, R20, RZ ;  /* 0x000000140b027210 */ /* 0x000fe20007ffe1ff */
[----:B------:R-:W-:Y:S03]  /*2450*/  BSSY.RECONVERGENT B2, `(.L_x_261) ;  /* 0x0000019000027945 */ /* 0x000fe60003800200 */
[----:B------:R-:W-:-:S13]  /*2460*/  ISETP.GT.AND P1, PT, R2, 0x400, PT ;  /* 0x000004000200780c */ /* 0x000fda0003f24270 */
[----:B------:R-:W-:Y:S05]  /*2470*/  @!P1 BRA `(.L_x_262) ;  /* 0x0000000000589947 */ /* 0x000fea0003800000 */
        /* <DEDUP_REMOVED lines=22> */
.L_x_262:
[----:B------:R-:W-:Y:S05]  /*25e0*/  BSYNC.RECONVERGENT B2 ;  /* 0x0000000000027941 */ /* 0x000fea0003800200 */
.L_x_261:
        /* <DEDUP_REMOVED lines=12> */
.L_x_254:
[----:B------:R-:W-:Y:S05]  /*26b0*/  BSYNC.RECONVERGENT B1 ;  /* 0x0000000000017941 */ /* 0x000fea0003800200 */
.L_x_253:
        /* <DEDUP_REMOVED lines=35> */
[----:B--2---:R-:W0:Y:S04]  /*28f0*/  LDS R3, [UR4+0xc] ;  /* 0x00000c04ff037984 */ /* 0x004e280008000800 */
        /* <DEDUP_REMOVED lines=10> */
.L_x_263:
[----:B0-----:R-:W0:Y:S01]  /*29a0*/  S2R R2, SR_LANEID ;  /* 0x0000000000027919 */ /* 0x001e220000000000 */
[----:B------:R-:W-:-:S04]  /*29b0*/  LOP3.LUT R0, R9, 0x3e0, RZ, 0xc0, !PT ;  /* 0x000003e009007812 */ /* 0x000fc800078ec0ff */
[----:B------:R-:W-:Y:S02]  /*29c0*/  IADD3 R3, PT, PT, R0, 0x20, RZ ;  /* 0x0000002000037810 */ /* 0x000fe40007ffe0ff */
[----:B------:R-:W-:Y:S02]  /*29d0*/  LOP3.LUT R7, RZ, R0, RZ, 0x33, !PT ;  /* 0x00000000ff077212 */ /* 0x000fe400078e33ff */
[-C--:B------:R-:W-:Y:S02]  /*29e0*/  ISETP.GT.AND P0, PT, R3, R20.reuse, PT ;  /* 0x000000140300720c */ /* 0x080fe40003f04270 */
[----:B------:R-:W-:-:S04]  /*29f0*/  IADD3 R7, PT, PT, R7, R20, RZ ;  /* 0x0000001407077210 */ /* 0x000fc80007ffe0ff */
[----:B------:R-:W-:-:S05]  /*2a00*/  SEL R4, R7, 0x1f, P0 ;  /* 0x0000001f07047807 */ /* 0x000fca0000000000 */
[----:B------:R-:W1:Y:S01]  /*2a10*/  SHFL.DOWN PT, R0, R5, 0x1, R4 ;  /* 0x0820000005007989 */ /* 0x000e6200000e0004 */
[C---:B0-----:R-:W-:Y:S01]  /*2a20*/  ISETP.GE.AND P0, PT, R2.reuse, R4, PT ;  /* 0x000000040200720c */ /* 0x041fe20003f06270 */
[C---:B------:R-:W-:Y:S01]  /*2a30*/  VIADD R3, R2.reuse, 0x2 ;  /* 0x0000000202037836 */ /* 0x040fe20000000000 */
[----:B------:R-:W-:-:S11]  /*2a40*/  ISETP.NE.AND P1, PT, R2, RZ, PT ;  /* 0x000000ff0200720c */ /* 0x000fd60003f25270 */
[----:B-1----:R-:W-:Y:S01]  /*2a50*/  @!P0 FADD R5, R0, R5 ;  /* 0x0000000500058221 */ /* 0x002fe20000000000 */
[-C--:B------:R-:W-:Y:S01]  /*2a60*/  ISETP.GT.AND P0, PT, R3, R4.reuse, PT ;  /* 0x000000040300720c */ /* 0x080fe20003f04270 */
[----:B------:R-:W0:Y:S01]  /*2a70*/  @!P1 S2R R6, SR_CgaCtaId ;  /* 0x0000000000069919 */ /* 0x000e220000008800 */
[----:B------:R-:W-:Y:S02]  /*2a80*/  IADD3 R3, PT, PT, R2, 0x4, RZ ;  /* 0x0000000402037810 */ /* 0x000fe40007ffe0ff */
[----:B------:R-:W1:Y:S09]  /*2a90*/  SHFL.DOWN PT, R0, R5, 0x2, R4 ;  /* 0x0840000005007989 */ /* 0x000e7200000e0004 */
[----:B-1----:R-:W-:Y:S01]  /*2aa0*/  @!P0 FADD R5, R5, R0 ;  /* 0x0000000005058221 */ /* 0x002fe20000000000 */
[----:B------:R-:W-:-:S02]  /*2ab0*/  ISETP.GT.AND P0, PT, R3, R4, PT ;  /* 0x000000040300720c */ /* 0x000fc40003f04270 */
[----:B------:R-:W-:Y:S02]  /*2ac0*/  IADD3 R3, PT, PT, R2, 0x8, RZ ;  /* 0x0000000802037810 */ /* 0x000fe40007ffe0ff */
[----:B------:R-:W1:Y:S09]  /*2ad0*/  SHFL.DOWN PT, R0, R5, 0x4, R4 ;  /* 0x0880000005007989 */ /* 0x000e7200000e0004 */
[----:B-1----:R-:W-:Y:S01]  /*2ae0*/  @!P0 FADD R5, R5, R0 ;  /* 0x0000000005058221 */ /* 0x002fe20000000000 */
[----:B------:R-:W-:-:S02]  /*2af0*/  ISETP.GT.AND P0, PT, R3, R4, PT ;  /* 0x000000040300720c */ /* 0x000fc40003f04270 */
[----:B------:R-:W-:Y:S02]  /*2b00*/  IADD3 R3, PT, PT, R2, 0x10, RZ ;  /* 0x0000001002037810 */ /* 0x000fe40007ffe0ff */
[----:B------:R-:W1:Y:S01]  /*2b10*/  SHFL.DOWN PT, R0, R5, 0x8, R4 ;  /* 0x0900000005007989 */ /* 0x000e6200000e0004 */
[----:B------:R-:W-:-:S04]  /*2b20*/  @!P1 SHF.R.U32.HI R2, RZ, 0x3, R9 ;  /* 0x00000003ff029819 */ /* 0x000fc80000011609 */
[----:B------:R-:W-:-:S04]  /*2b30*/  @!P1 LOP3.LUT R2, R2, 0x7c, RZ, 0xc0, !PT ;  /* 0x0000007c02029812 */ /* 0x000fc800078ec0ff */
[----:B-1----:R-:W-:Y:S01]  /*2b40*/  @!P0 FADD R5, R5, R0 ;  /* 0x0000000005058221 */ /* 0x002fe20000000000 */
[----:B------:R-:W-:Y:S02]  /*2b50*/  ISETP.GT.AND P0, PT, R3, R4, PT ;  /* 0x000000040300720c */ /* 0x000fe40003f04270 */
[----:B------:R-:W-:Y:S02]  /*2b60*/  @!P1 MOV R3, 0x400 ;  /* 0x0000040000039802 */ /* 0x000fe40000000f00 */
[----:B------:R-:W1:Y:S02]  /*2b70*/  SHFL.DOWN PT, R0, R5, 0x10, R4 ;  /* 0x0a00000005007989 */ /* 0x000e6400000e0004 */
[----:B0-----:R-:W-:-:S04]  /*2b80*/  @!P1 LEA R3, R6, R3, 0x18 ;  /* 0x0000000306039211 */ /* 0x001fc800078ec0ff */
[----:B------:R-:W-:-:S03]  /*2b90*/  @!P1 IADD3 R3, PT, PT, R2, R3, RZ ;  /* 0x0000000302039210 */ /* 0x000fc60007ffe0ff */
[----:B-1----:R-:W-:Y:S01]  /*2ba0*/  @!P0 FADD R5, R5, R0 ;  /* 0x0000000005058221 */ /* 0x002fe20000000000 */
        /* <DEDUP_REMOVED lines=12> */
[----:B-1----:R-:W0:Y:S04]  /*2c70*/  LDS R3, [UR4+0xc] ;  /* 0x00000c04ff037984 */ /* 0x002e280008000800 */
        /* <DEDUP_REMOVED lines=13> */
.L_x_250:
[----:B------:R-:W0:Y:S01]  /*2d50*/  S2R R8, SR_TID.X ;  /* 0x0000000000087919 */ /* 0x000e220000002100 */
[----:B------:R-:W0:Y:S02]  /*2d60*/  LDC.64 R2, c[0x0][0x380] ;  /* 0x0000e000ff027b82 */ /* 0x000e240000000a00 */
[----:B0-----:R-:W-:-:S05]  /*2d70*/  IMAD.WIDE.U32 R2, R8, 0x4, R2 ;  /* 0x0000000408027825 */ /* 0x001fca00078e0002 */
[----:B------:R-:W2:Y:S04]  /*2d80*/  LDG.E.CONSTANT R19, desc[UR6][R2.64] ;  /* 0x0000000602137981 */ /* 0x000ea8000c1e9900 */
[----:B------:R-:W2:Y:S04]  /*2d90*/  LDG.E.CONSTANT R0, desc[UR6][R2.64+0x400] ;  /* 0x0004000602007981 */ /* 0x000ea8000c1e9900 */
[----:B------:R-:W3:Y:S04]  /*2da0*/  LDG.E.CONSTANT R4, desc[UR6][R2.64+0x800] ;  /* 0x0008000602047981 */ /* 0x000ee8000c1e9900 */
[----:B------:R-:W3:Y:S04]  /*2db0*/  LDG.E.CONSTANT R5, desc[UR6][R2.64+0xc00] ;  /* 0x000c000602057981 */ /* 0x000ee8000c1e9900 */
[----:B------:R-:W4:Y:S04]  /*2dc0*/  LDG.E.CONSTANT R6, desc[UR6][R2.64+0x1000] ;  /* 0x0010000602067981 */ /* 0x000f28000c1e9900 */
[----:B------:R-:W4:Y:S04]  /*2dd0*/  LDG.E.CONSTANT R7, desc[UR6][R2.64+0x1400] ;  /* 0x0014000602077981 */ /* 0x000f28000c1e9900 */
[----:B------:R-:W5:Y:S04]  /*2de0*/  LDG.E.CONSTANT R9, desc[UR6][R2.64+0x1800] ;  /* 0x0018000602097981 */ /* 0x000f68000c1e9900 */
        /* <DEDUP_REMOVED lines=8> */
[----:B------:R-:W5:Y:S01]  /*2e70*/  LDG.E.CONSTANT R18, desc[UR6][R2.64+0x3c00] ;  /* 0x003c000602127981 */ /* 0x000f62000c1e9900 */
[----:B------:R-:W-:Y:S01]  /*2e80*/  ISETP.GE.U32.AND P0, PT, R20, 0x2000, PT ;  /* 0x000020001400780c */ /* 0x000fe20003f06070 */
[----:B--2---:R-:W-:Y:S01]  /*2e90*/  FADD R0, R19, R0 ;  /* 0x0000000013007221 */ /* 0x004fe20000000000 */
[----:B---3--:R-:W-:-:S04]  /*2ea0*/  FADD R5, R4, R5 ;  /* 0x0000000504057221 */ /* 0x008fc80000000000 */
[----:B------:R-:W-:Y:S01]  /*2eb0*/  FADD R0, R0, R5 ;  /* 0x0000000500007221 */ /* 0x000fe20000000000 */
[----:B----4-:R-:W-:Y:S01]  /*2ec0*/  FADD R6, R6, R7 ;  /* 0x0000000706067221 */ /* 0x010fe20000000000 */
[----:B-----5:R-:W-:-:S04]  /*2ed0*/  FADD R9, R9, R10 ;  /* 0x0000000a09097221 */ /* 0x020fc80000000000 */
[----:B------:R-:W-:Y:S01]  /*2ee0*/  FADD R9, R6, R9 ;  /* 0x0000000906097221 */ /* 0x000fe20000000000 */
[----:B------:R-:W-:-:S03]  /*2ef0*/  FADD R11, R11, R12 ;  /* 0x0000000c0b0b7221 */ /* 0x000fc60000000000 */
[----:B------:R-:W-:Y:S01]  /*2f00*/  FADD R0, R0, R9 ;  /* 0x0000000900007221 */ /* 0x000fe20000000000 */
[----:B------:R-:W-:-:S04]  /*2f10*/  FADD R14, R13, R14 ;  /* 0x0000000e0d0e7221 */ /* 0x000fc80000000000 */
[----:B------:R-:W-:Y:S01]  /*2f20*/  FADD R11, R11, R14 ;  /* 0x0000000e0b0b7221 */ /* 0x000fe20000000000 */
[----:B------:R-:W-:Y:S01]  /*2f30*/  FADD R15, R15, R16 ;  /* 0x000000100f0f7221 */ /* 0x000fe20000000000 */
[----:B------:R-:W-:-:S04]  /*2f40*/  FADD R18, R17, R18 ;  /* 0x0000001211127221 */ /* 0x000fc80000000000 */
[----:B------:R-:W-:-:S04]  /*2f50*/  FADD R18, R15, R18 ;  /* 0x000000120f127221 */ /* 0x000fc80000000000 */
[----:B------:R-:W-:Y:S01]  /*2f60*/  FADD R5, R11, R18 ;  /* 0x000000120b057221 */ /* 0x000fe20000000000 */
[----:B------:R-:W-:-:S03]  /*2f70*/  HFMA2 R11, -RZ, RZ, 0, 0.00048828125 ;  /* 0x00001000ff0b7431 */ /* 0x000fc600000001ff */
[----:B------:R-:W-:Y:S01]  /*2f80*/  FADD R0, R0, R5 ;  /* 0x0000000500007221 */ /* 0x000fe20000000000 */
[----:B------:R-:W-:Y:S06]  /*2f90*/  @!P0 BRA `(.L_x_264) ;  /* 0x0000000000ac8947 */ /* 0x000fec0003800000 */
[----:B------:R-:W0:Y:S01]  /*2fa0*/  LDC R7, c[0x0][0x390] ;  /* 0x0000e400ff077b82 */ /* 0x000e220000000800 */
[----:B------:R-:W-:Y:S02]  /*2fb0*/  IADD3 R6, PT, PT, R20, -0x1000, RZ ;  /* 0xfffff00014067810 */ /* 0x000fe40007ffe0ff */
[----:B------:R-:W-:-:S07]  /*2fc0*/  MOV R11, 0x1000 ;  /* 0x00001000000b7802 */ /* 0x000fce0000000f00 */
.L_x_266:
[----:B------:R-:W-:-:S05]  /*2fd0*/  IMAD.WIDE R4, R11, 0x4, R2 ;  /* 0x000000040b047825 */ /* 0x000fca00078e0202 */
[----:B------:R-:W2:Y:S04]  /*2fe0*/  LDG.E.CONSTANT R20, desc[UR6][R4.64+0x400] ;  /* 0x0004000604147981 */ /* 0x000ea8000c1e9900 */
[----:B------:R-:W2:Y:S04]  /*2ff0*/  LDG.E.CONSTANT R21, desc[UR6][R4.64+0x800] ;  /* 0x0008000604157981 */ /* 0x000ea8000c1e9900 */
        /* <DEDUP_REMOVED lines=13> */
[----:B------:R1:W5:Y:S01]  /*30d0*/  LDG.E.CONSTANT R18, desc[UR6][R4.64+0x3c00] ;  /* 0x003c000604127981 */ /* 0x000362000c1e9900 */
[----:B--2---:R-:W-:Y:S01]  /*30e0*/  FADD R21, R20, R21 ;  /* 0x0000001514157221 */ /* 0x004fe20000000000 */
[----:B0-----:R-:W-:-:S05]  /*30f0*/  MOV R20, R7 ;  /* 0x0000000700147202 */ /* 0x001fca0000000f00 */
[----:B-1----:R-:W-:Y:S02]  /*3100*/  IMAD.IADD R4, R20, 0x1, -R11 ;  /* 0x0000000114047824 */ /* 0x002fe400078e0a0b */
[----:B---3--:R-:W-:-:S03]  /*3110*/  FADD R0, R19, R0 ;  /* 0x0000000013007221 */ /* 0x008fc60000000000 */
[----:B------:R-:W-:Y:S01]  /*3120*/  ISETP.GE.AND P0, PT, R4, 0x1000, PT ;  /* 0x000010000400780c */ /* 0x000fe20003f06270 */
[----:B----4-:R-:W-:Y:S01]  /*3130*/  FADD R22, R22, R23 ;  /* 0x0000001716167221 */ /* 0x010fe20000000000 */
[----:B------:R-:W-:Y:S01]  /*3140*/  FADD R0, R0, R21 ;  /* 0x0000001500007221 */ /* 0x000fe20000000000 */
[----:B-----5:R-:W-:-:S04]  /*3150*/  FADD R25, R24, R25 ;  /* 0x0000001918197221 */ /* 0x020fc80000000000 */
[----:B------:R-:W-:Y:S01]  /*3160*/  FADD R25, R22, R25 ;  /* 0x0000001916197221 */ /* 0x000fe20000000000 */
[----:B------:R-:W-:Y:S01]  /*3170*/  FADD R16, R16, R17 ;  /* 0x0000001110107221 */ /* 0x000fe20000000000 */
[----:B------:R-:W-:-:S04]  /*3180*/  FADD R15, R15, R10 ;  /* 0x0000000a0f0f7221 */ /* 0x000fc80000000000 */
[----:B------:R-:W-:Y:S01]  /*3190*/  FADD R15, R16, R15 ;  /* 0x0000000f100f7221 */ /* 0x000fe20000000000 */
[----:B------:R-:W-:Y:S01]  /*31a0*/  FADD R9, R14, R9 ;  /* 0x000000090e097221 */ /* 0x000fe20000000000 */
[----:B------:R-:W-:-:S04]  /*31b0*/  FADD R12, R13, R12 ;  /* 0x0000000c0d0c7221 */ /* 0x000fc80000000000 */
[----:B------:R-:W-:Y:S01]  /*31c0*/  FADD R12, R9, R12 ;  /* 0x0000000c090c7221 */ /* 0x000fe20000000000 */
[----:B------:R-:W-:-:S03]  /*31d0*/  FADD R0, R0, R25 ;  /* 0x0000001900007221 */ /* 0x000fc60000000000 */
[----:B------:R-:W-:-:S04]  /*31e0*/  FADD R15, R15, R12 ;  /* 0x0000000c0f0f7221 */ /* 0x000fc80000000000 */
[----:B------:R-:W-:-:S04]  /*31f0*/  FADD R15, R0, R15 ;  /* 0x0000000f000f7221 */ /* 0x000fc80000000000 */
[----:B------:R-:W-:Y:S01]  /*3200*/  FADD R0, R18, R15 ;  /* 0x0000000f12007221 */ /* 0x000fe20000000000 */
[----:B------:R-:W-:Y:S06]  /*3210*/  @!P0 BRA `(.L_x_265) ;  /* 0x0000000800308947 */ /* 0x000fec0003800000 */
[----:B------:R-:W-:-:S04]  /*3220*/  IADD3 R11, PT, PT, R11, 0x1000, RZ ;  /* 0x000010000b0b7810 */ /* 0x000fc80007ffe0ff */
[----:B------:R-:W-:-:S13]  /*3230*/  ISETP.GT.AND P0, PT, R11, R6, PT ;  /* 0x000000060b00720c */ /* 0x000fda0003f04270 */
[----:B------:R-:W-:Y:S05]  /*3240*/  @!P0 BRA `(.L_x_266) ;  /* 0xfffffffc00608947 */ /* 0x000fea000383ffff */
.L_x_264:
[----:B------:R-:W-:-:S13]  /*3250*/  ISETP.GE.AND P0, PT, R11, R20, PT ;  /* 0x000000140b00720c */ /* 0x000fda0003f06270 */
[----:B------:R-:W-:Y:S05]  /*3260*/  @P0 BRA `(.L_x_265) ;  /* 0x00000008001c0947 */ /* 0x000fea0003800000 */
[----:B------:R-:W-:Y:S01]  /*3270*/  IADD3 R9, PT, PT, -R11, R20, RZ ;  /* 0x000000140b097210 */ /* 0x000fe20007ffe1ff */
[----:B------:R-:W-:Y:S03]  /*3280*/  BSSY.RECONVERGENT B1, `(.L_x_265) ;  /* 0x0000085000017945 */ /* 0x000fe60003800200 */
        /* <DEDUP_REMOVED lines=16> */
.L_x_270:
        /* <DEDUP_REMOVED lines=8> */
.L_x_269:
[----:B------:R-:W-:Y:S05]  /*3410*/  BSYNC.RECONVERGENT B2 ;  /* 0x0000000000027941 */ /* 0x000fea0003800200 */
.L_x_268:
[----:B------:R-:W-:Y:S05]  /*3420*/  @!P1 BRA `(.L_x_267) ;  /* 0x0000000400a89947 */ /* 0x000fea0003800000 */
[----:B------:R-:W0:Y:S01]  /*3430*/  LDCU.64 UR4, c[0x0][0x380] ;  /* 0x00007000ff0477ac */ /* 0x000e220008000a00 */
[----:B------:R-:W-:Y:S01]  /*3440*/  IADD3 R5, PT, PT, R9, -R10, RZ ;  /* 0x8000000a09057210 */ /* 0x000fe20007ffe0ff */
[----:B------:R-:W-:Y:S01]  /*3450*/  BSSY.RECONVERGENT B2, `(.L_x_271) ;  /* 0x000003b000027945 */ /* 0x000fe20003800200 */
[CC--:B------:R-:W-:Y:S02]  /*3460*/  IADD3 R3, P0, PT, R10.reuse, R11.reuse, RZ ;  /* 0x0000000b0a037210 */ /* 0x0c0fe40007f1e0ff */
[----:B------:R-:W-:Y:S02]  /*3470*/  ISETP.GT.AND P1, PT, R5, 0xc00, PT ;  /* 0x00000c000500780c */ /* 0x000fe40003f24270 */
[----:B------:R-:W-:Y:S01]  /*3480*/  IADD3 R11, PT, PT, R10, R11, RZ ;  /* 0x0000000b0a0b7210 */ /* 0x000fe20007ffe0ff */
[----:B------:R-:W-:Y:S01]  /*3490*/  IMAD.X R4, RZ, RZ, RZ, P0 ;  /* 0x000000ffff047224 */ /* 0x000fe200000e06ff */
[----:B0-----:R-:W-:-:S04]  /*34a0*/  LEA R2, P0, R3, UR4, 0x2 ;  /* 0x0000000403027c11 */ /* 0x001fc8000f8010ff */
[----:B------:R-:W-:Y:S02]  /*34b0*/  LEA.HI.X R3, R3, UR5, R4, 0x2, P0 ;  /* 0x0000000503037c11 */ /* 0x000fe400080f1404 */
[----:B------:R-:W-:-:S04]  /*34c0*/  IADD3 R2, P0, PT, R2, 0x800, RZ ;  /* 0x0000080002027810 */ /* 0x000fc80007f1e0ff */
[----:B------:R-:W-:Y:S02]  /*34d0*/  IADD3.X R3, PT, PT, RZ, R3, RZ, P0, !PT ;  /* 0x00000003ff037210 */ /* 0x000fe400007fe4ff */
[----:B------:R-:W-:Y:S01]  /*34e0*/  PLOP3.LUT P0, PT, PT, PT, PT, 0x80, 0x8 ;  /* 0x000000000008781c */ /* 0x000fe20003f0f070 */
[----:B------:R-:W-:-:S12]  /*34f0*/  @!P1 BRA `(.L_x_272) ;  /* 0x0000000000c09947 */ /* 0x000fd80003800000 */
[----:B------:R-:W-:Y:S02]  /*3500*/  PLOP3.LUT P0, PT, PT, PT, PT, 0x8, 0x80 ;  /* 0x000000000080781c */ /* 0x000fe40003f0e170 */
[----:B------:R-:W-:-:S11]  /*3510*/  IADD3 R13, PT, PT, R9, -0xc00, RZ ;  /* 0xfffff400090d7810 */ /* 0x000fd60007ffe0ff */
.L_x_273:
[----:B------:R-:W0:Y:S01]  /*3520*/  LDC.64 R4, c[0x0][0x380] ;  /* 0x0000e000ff047b82 */ /* 0x000e220000000a00 */
[----:B------:R-:W2:Y:S01]  /*3530*/  LDG.E.CONSTANT R12, desc[UR6][R2.64+-0x400] ;  /* 0xfffc0006020c7981 */ /* 0x000ea2000c1e9900 */
[----:B------:R-:W-:-:S03]  /*3540*/  IADD3 R25, PT, PT, R11, 0x400, RZ ;  /* 0x000004000b197810 */ /* 0x000fc60007ffe0ff */
[----:B------:R-:W3:Y:S04]  /*3550*/  LDG.E.CONSTANT R20, desc[UR6][R2.64] ;  /* 0x0000000602147981 */ /* 0x000ee8000c1e9900 */
[----:B------:R-:W4:Y:S01]  /*3560*/  LDG.E.CONSTANT R19, desc[UR6][R2.64+0x400] ;  /* 0x0004000602137981 */ /* 0x000f22000c1e9900 */
[----:B------:R-:W-:-:S03]  /*3570*/  IADD3 R7, PT, PT, R11, 0x800, RZ ;  /* 0x000008000b077810 */ /* 0x000fc60007ffe0ff */
[----:B------:R-:W5:Y:S04]  /*3580*/  LDG.E.CONSTANT R17, desc[UR6][R2.64+0xc00] ;  /* 0x000c000602117981 */ /* 0x000f68000c1e9900 */
[----:B------:R-:W5:Y:S01]  /*3590*/  LDG.E.CONSTANT R16, desc[UR6][R2.64+0x1000] ;  /* 0x0010000602107981 */ /* 0x000f62000c1e9900 */
[----:B------:R-:W-:-:S03]  /*35a0*/  IADD3 R23, PT, PT, R11, 0xc00, RZ ;  /* 0x00000c000b177810 */ /* 0x000fc60007ffe0ff */
[----:B------:R-:W5:Y:S01]  /*35b0*/  LDG.E.CONSTANT R22, desc[UR6][R2.64+0x1c00] ;  /* 0x001c000602167981 */ /* 0x000f62000c1e9900 */
[----:B0-----:R-:W-:-:S03]  /*35c0*/  IMAD.WIDE.U32 R14, R11, 0x4, R4 ;  /* 0x000000040b0e7825 */ /* 0x001fc600078e0004 */
[----:B------:R-:W5:Y:S04]  /*35d0*/  LDG.E.CONSTANT R21, desc[UR6][R2.64+0x2000] ;  /* 0x0020000602157981 */ /* 0x000f68000c1e9900 */
[----:B------:R-:W5:Y:S04]  /*35e0*/  LDG.E.CONSTANT R26, desc[UR6][R2.64+0x3000] ;  /* 0x00300006021a7981 */ /* 0x000f68000c1e9900 */
[----:B------:R-:W2:Y:S01]  /*35f0*/  LDG.E.CONSTANT R15, desc[UR6][R14.64] ;  /* 0x000000060e0f7981 */ /* 0x000ea2000c1e9900 */
[----:B------:R-:W-:-:S05]  /*3600*/  IMAD.WIDE.U32 R24, R25, 0x4, R4 ;  /* 0x0000000419187825 */ /* 0x000fca00078e0004 */
[----:B------:R-:W5:Y:S01]  /*3610*/  LDG.E.CONSTANT R18, desc[UR6][R24.64] ;  /* 0x0000000618127981 */ /* 0x000f62000c1e9900 */
[----:B------:R-:W-:-:S03]  /*3620*/  IMAD.WIDE.U32 R6, R7, 0x4, R4 ;  /* 0x0000000407067825 */ /* 0x000fc600078e0004 */
        /* <DEDUP_REMOVED lines=8> */
[----:B------:R-:W-:Y:S01]  /*36b0*/  ISETP.GE.AND P1, PT, R10, R13, PT ;  /* 0x0000000d0a00720c */ /* 0x000fe20003f26270 */
[----:B------:R-:W-:Y:S01]  /*36c0*/  VIADD R11, R11, 0x1000 ;  /* 0x000010000b0b7836 */ /* 0x000fe20000000000 */
[----:B0-----:R-:W-:-:S04]  /*36d0*/  IADD3 R2, P2, PT, R2, 0x4000, RZ ;  /* 0x0000400002027810 */ /* 0x001fc80007f5e0ff */
        /* <DEDUP_REMOVED lines=18> */
.L_x_272:
[----:B------:R-:W-:Y:S05]  /*3800*/  BSYNC.RECONVERGENT B2 ;  /* 0x0000000000027941 */ /* 0x000fea0003800200 */
.L_x_271:
[----:B------:R-:W-:Y:S01]  /*3810*/  IADD3 R4, PT, PT, R9, -R10, RZ ;  /* 0x8000000a09047210 */ /* 0x000fe20007ffe0ff */
[----:B------:R-:W-:Y:S03]  /*3820*/  BSSY.RECONVERGENT B2, `(.L_x_274) ;  /* 0x000001e000027945 */ /* 0x000fe60003800200 */
[----:B------:R-:W-:-:S13]  /*3830*/  ISETP.GT.AND P1, PT, R4, 0x400, PT ;  /* 0x000004000400780c */ /* 0x000fda0003f24270 */
[----:B------:R-:W-:Y:S05]  /*3840*/  @!P1 BRA `(.L_x_275) ;  /* 0x00000000006c9947 */ /* 0x000fea0003800000 */
[----:B------:R-:W0:Y:S01]  /*3850*/  LDC.64 R6, c[0x0][0x380] ;  /* 0x0000e000ff067b82 */ /* 0x000e220000000a00 */
[----:B------:R-:W2:Y:S01]  /*3860*/  LDG.E.CONSTANT R13, desc[UR6][R2.64+-0x400] ;  /* 0xfffc0006020d7981 */ /* 0x000ea2000c1e9900 */
[----:B------:R-:W-:-:S03]  /*3870*/  IADD3 R17, PT, PT, R11, 0x400, RZ ;  /* 0x000004000b117810 */ /* 0x000fc60007ffe0ff */
[----:B------:R-:W3:Y:S04]  /*3880*/  LDG.E.CONSTANT R15, desc[UR6][R2.64] ;  /* 0x00000006020f7981 */ /* 0x000ee8000c1e9900 */
[----:B------:R-:W4:Y:S04]  /*3890*/  LDG.E.CONSTANT R19, desc[UR6][R2.64+0xc00] ;  /* 0x000c000602137981 */ /* 0x000f28000c1e9900 */
[----:B------:R-:W5:Y:S04]  /*38a0*/  LDG.E.CONSTANT R21, desc[UR6][R2.64+0x1000] ;  /* 0x0010000602157981 */ /* 0x000f68000c1e9900 */
[----:B------:R-:W5:Y:S01]  /*38b0*/  LDG.E.CONSTANT R23, desc[UR6][R2.64+0x1400] ;  /* 0x0014000602177981 */ /* 0x000f62000c1e9900 */
[----:B0-----:R-:W-:-:S06]  /*38c0*/  IMAD.WIDE.U32 R4, R11, 0x4, R6 ;  /* 0x000000040b047825 */ /* 0x001fcc00078e0006 */
[----:B------:R0:W2:Y:S01]  /*38d0*/  LDG.E.CONSTANT R5, desc[UR6][R4.64] ;  /* 0x0000000604057981 */ /* 0x0000a2000c1e9900 */
[----:B------:R-:W-:-:S03]  /*38e0*/  IMAD.WIDE.U32 R6, R17, 0x4, R6 ;  /* 0x0000000411067825 */ /* 0x000fc600078e0006 */
[----:B------:R1:W4:Y:S04]  /*38f0*/  LDG.E.CONSTANT R17, desc[UR6][R2.64+0x400] ;  /* 0x0004000602117981 */ /* 0x000328000c1e9900 */
[----:B------:R-:W5:Y:S01]  /*3900*/  LDG.E.CONSTANT R7, desc[UR6][R6.64] ;  /* 0x0000000606077981 */ /* 0x000f62000c1e9900 */
[----:B0-----:R-:W-:Y:S02]  /*3910*/  IADD3 R4, P1, PT, R2, 0x2000, RZ ;  /* 0x0000200002047810 */ /* 0x001fe40007f3e0ff */
[----:B------:R-:W-:Y:S02]  /*3920*/  PLOP3.LUT P0, PT, PT, PT, PT, 0x8, 0x80 ;  /* 0x000000000080781c */ /* 0x000fe40003f0e170 */
[----:B------:R-:W-:Y:S02]  /*3930*/  IADD3 R10, PT, PT, R10, 0x800, RZ ;  /* 0x000008000a0a7810 */ /* 0x000fe40007ffe0ff */
[----:B------:R-:W-:-:S02]  /*3940*/  IADD3 R11, PT, PT, R11, 0x800, RZ ;  /* 0x000008000b0b7810 */ /* 0x000fc40007ffe0ff */
[----:B-1----:R-:W-:Y:S01]  /*3950*/  MOV R2, R4 ;  /* 0x0000000400027202 */ /* 0x002fe20000000f00 */
[----:B--2---:R-:W-:-:S04]  /*3960*/  FADD R0, R0, R5 ;  /* 0x0000000500007221 */ /* 0x004fc80000000000 */
[----:B------:R-:W-:-:S04]  /*3970*/  FADD R0, R0, R13 ;  /* 0x0000000d00007221 */ /* 0x000fc80000000000 */
[----:B---3--:R-:W-:-:S04]  /*3980*/  FADD R0, R0, R15 ;  /* 0x0000000f00007221 */ /* 0x008fc80000000000 */
[----:B----4-:R-:W-:-:S04]  /*3990*/  FADD R0, R0, R17 ;  /* 0x0000001100007221 */ /* 0x010fc80000000000 */
[----:B-----5:R-:W-:-:S04]  /*39a0*/  FADD R0, R0, R7 ;  /* 0x0000000700007221 */ /* 0x020fc80000000000 */
[----:B------:R-:W-:Y:S01]  /*39b0*/  FADD R0, R0, R19 ;  /* 0x0000001300007221 */ /* 0x000fe20000000000 */
[----:B------:R-:W-:-:S03]  /*39c0*/  IADD3.X R5, PT, PT, RZ, R3, RZ, P1, !PT ;  /* 0x00000003ff057210 */ /* 0x000fc60000ffe4ff */
[----:B------:R-:W-:Y:S01]  /*39d0*/  FADD R0, R0, R21 ;  /* 0x0000001500007221 */ /* 0x000fe20000000000 */
[----:B------:R-:W-:-:S03]  /*39e0*/  MOV R3, R5 ;  /* 0x0000000500037202 */ /* 0x000fc60000000f00 */
[----:B------:R-:W-:-:S07]  /*39f0*/  FADD R0, R0, R23 ;  /* 0x0000001700007221 */ /* 0x000fce0000000000 */
.L_x_275:
[----:B------:R-:W-:Y:S05]  /*3a00*/  BSYNC.RECONVERGENT B2 ;  /* 0x0000000000027941 */ /* 0x000fea0003800200 */
.L_x_274:
[----:B------:R-:W-:-:S13]  /*3a10*/  ISETP.LT.OR P0, PT, R10, R9, P0 ;  /* 0x000000090a00720c */ /* 0x000fda0000701670 */
[----:B------:R-:W-:Y:S05]  /*3a20*/  @!P0 BRA `(.L_x_267) ;  /* 0x0000000000288947 */ /* 0x000fea0003800000 */
[----:B------:R-:W0:Y:S01]  /*3a30*/  LDC.64 R4, c[0x0][0x380] ;  /* 0x0000e000ff047b82 */ /* 0x000e220000000a00 */
[----:B------:R-:W2:Y:S04]  /*3a40*/  LDG.E.CONSTANT R7, desc[UR6][R2.64+-0x400] ;  /* 0xfffc000602077981 */ /* 0x000ea8000c1e9900 */
[----:B------:R-:W3:Y:S01]  /*3a50*/  LDG.E.CONSTANT R9, desc[UR6][R2.64] ;  /* 0x0000000602097981 */ /* 0x000ee2000c1e9900 */
[----:B0-----:R-:W-:-:S03]  /*3a60*/  IMAD.WIDE.U32 R4, R11, 0x4, R4 ;  /* 0x000000040b047825 */ /* 0x001fc600078e0004 */
[----:B------:R-:W4:Y:S04]  /*3a70*/  LDG.E.CONSTANT R11, desc[UR6][R2.64+0x400] ;  /* 0x00040006020b7981 */ /* 0x000f28000c1e9900 */
[----:B------:R-:W5:Y:S02]  /*3a80*/  LDG.E.CONSTANT R5, desc[UR6][R4.64] ;  /* 0x0000000604057981 */ /* 0x000f64000c1e9900 */
[----:B-----5:R-:W-:-:S04]  /*3a90*/  FADD R0, R0, R5 ;  /* 0x0000000500007221 */ /* 0x020fc80000000000 */
[----:B--2---:R-:W-:-:S04]  /*3aa0*/  FADD R0, R0, R7 ;  /* 0x0000000700007221 */ /* 0x004fc80000000000 */
[----:B---3--:R-:W-:-:S04]  /*3ab0*/  FADD R0, R0, R9 ;  /* 0x0000000900007221 */ /* 0x008fc80000000000 */
[----:B----4-:R-:W-:-:S07]  /*3ac0*/  FADD R0, R0, R11 ;  /* 0x0000000b00007221 */ /* 0x010fce0000000000 */
.L_x_267:
[----:B------:R-:W-:Y:S05]  /*3ad0*/  BSYNC.RECONVERGENT B1 ;  /* 0x0000000000017941 */ /* 0x000fea0003800200 */
.L_x_265:
[----:B------:R-:W0:Y:S01]  /*3ae0*/  S2R R6, SR_LANEID ;  /* 0x0000000000067919 */ /* 0x000e220000000000 */
[----:B------:R-:W-:-:S05]  /*3af0*/  MOV R3, R0 ;  /* 0x0000000000037202 */ /* 0x000fca0000000f00 */
        /* <DEDUP_REMOVED lines=30> */
[----:B------:R-:W1:Y:S04]  /*3ce0*/  LDS R3, [UR4+0xc] ;  /* 0x00000c04ff037984 */ /* 0x000e680008000800 */
[----:B0-----:R-:W0:Y:S04]  /*3cf0*/  LDS.128 R4, [UR4+0x10] ;  /* 0x00001004ff047984 */ /* 0x001e280008000c00 */
[----:B------:R-:W2:Y:S01]  /*3d00*/  LDS.64 R8, [UR4+0x20] ;  /* 0x00002004ff087984 */ /* 0x000ea20008000a00 */
[----:B-1----:R-:W-:-:S04]  /*3d10*/  FADD R3, R0, R3 ;  /* 0x0000000300037221 */ /* 0x002fc80000000000 */
[----:B0-----:R-:W-:-:S04]  /*3d20*/  FADD R4, R3, R4 ;  /* 0x0000000403047221 */ /* 0x001fc80000000000 */
[----:B------:R-:W-:-:S04]  /*3d30*/  FADD R5, R4, R5 ;  /* 0x0000000504057221 */ /* 0x000fc80000000000 */
[----:B------:R-:W-:-:S04]  /*3d40*/  FADD R6, R5, R6 ;  /* 0x0000000605067221 */ /* 0x000fc80000000000 */
[----:B------:R-:W-:-:S04]  /*3d50*/  FADD R7, R6, R7 ;  /* 0x0000000706077221 */ /* 0x000fc80000000000 */
[----:B--2---:R-:W-:-:S04]  /*3d60*/  FADD R8, R7, R8 ;  /* 0x0000000807087221 */ /* 0x004fc80000000000 */
[----:B------:R-:W-:-:S07]  /*3d70*/  FADD R0, R8, R9 ;  /* 0x0000000908007221 */ /* 0x000fce0000000000 */
.L_x_237:
[----:B------:R-:W-:Y:S05]  /*3d80*/  BSYNC.RECONVERGENT B0 ;  /* 0x0000000000007941 */ /* 0x000fea0003800200 */
.L_x_221:
[----:B------:R-:W-:Y:S05]  /*3d90*/  @P0 EXIT ;  /* 0x000000000000094d */ /* 0x000fea0003800000 */
[----:B01234-:R-:W0:Y:S01]  /*3da0*/  LDC.64 R2, c[0x0][0x388] ;  /* 0x0000e200ff027b82 */ /* 0x01fe220000000a00 */
[----:B------:R-:W1:Y:S02]  /*3db0*/  LDCU UR4, c[0x0][0x398] ;  /* 0x00007300ff0477ac */ /* 0x000e640008000800 */
[----:B-1----:R-:W-:-:S05]  /*3dc0*/  FADD R5, R0, UR4 ;  /* 0x0000000400057e21 */ /* 0x002fca0008000000 */
[----:B0-----:R-:W-:Y:S01]  /*3dd0*/  STG.E desc[UR6][R2.64], R5 ;  /* 0x0000000502007986 */ /* 0x001fe2000c101906 */
[----:B------:R-:W-:Y:S05]  /*3de0*/  EXIT ;  /* 0x000000000000794d */ /* 0x000fea0003800000 */
.L_x_276:
        /* <DEDUP_REMOVED lines=9> */
.L_x_504:


//--------------------- .text._ZN3cub18CUB_300001_SM_10006detail6reduce18DeviceReduceKernelINS2_10policy_hubIfyN4cuda3std3__44plusIfEEE10Policy1000EN6thrust24THRUST_300001_SM_1000_NS6detail15normal_iteratorINSD_10device_ptrIfEEEEyS9_fNS7_10__identityEEEvT0_PT3_T1_NS0_13GridEvenShareISN_EET2_T4_ --------------------------
	.section	.text._ZN3cub18CUB_300001_SM_10006detail6reduce18DeviceReduceKernelINS2_10policy_hubIfyN4cuda3std3__44plusIfEEE10Policy1000EN6thrust24THRUST_300001_SM_1000_NS6detail15normal_iteratorINSD_10device_ptrIfEEEEyS9_fNS7_10__identityEEEvT0_PT3_T1_NS0_13GridEvenShareISN_EET2_T4_,"ax",@progbits
	.align	128
        .global         _ZN3cub18CUB_300001_SM_10006detail6reduce18DeviceReduceKernelINS2_10policy_hubIfyN4cuda3std3__44plusIfEEE10Policy1000EN6thrust24THRUST_300001_SM_1000_NS6detail15normal_iteratorINSD_10device_ptrIfEEEEyS9_fNS7_10__identityEEEvT0_PT3_T1_NS0_13GridEvenShareISN_EET2_T4_
        .type           _ZN3cub18CUB_300001_SM_10006detail6reduce18DeviceReduceKernelINS2_10policy_hubIfyN4cuda3std3__44plusIfEEE10Policy1000EN6thrust24THRUST_300001_SM_1000_NS6detail15normal_iteratorINSD_10device_ptrIfEEEEyS9_fNS7_10__identityEEEvT0_PT3_T1_NS0_13GridEvenShareISN_EET2_T4_,@function
        .size           _ZN3cub18CUB_300001_SM_10006detail6reduce18DeviceReduceKernelINS2_10policy_hubIfyN4cuda3std3__44plusIfEEE10Policy1000EN6thrust24THRUST_300001_SM_1000_NS6detail15normal_iteratorINSD_10device_ptrIfEEEEyS9_fNS7_10__identityEEEvT0_PT3_T1_NS0_13GridEvenShareISN_EET2_T4_,(.L_x_505 - _ZN3cub18CUB_300001_SM_10006detail6reduce18DeviceReduceKernelINS2_10policy_hubIfyN4cuda3std3__44plusIfEEE10Policy1000EN6thrust24THRUST_300001_SM_1000_NS6detail15normal_iteratorINSD_10device_ptrIfEEEEyS9_fNS7_10__identityEEEvT0_PT3_T1_NS0_13GridEvenShareISN_EET2_T4_)
        .other          _ZN3cub18CUB_300001_SM_10006detail6reduce18DeviceReduceKernelINS2_10policy_hubIfyN4cuda3std3__44plusIfEEE10Policy1000EN6thrust24THRUST_300001_SM_1000_NS6detail15normal_iteratorINSD_10device_ptrIfEEEEyS9_fNS7_10__identityEEEvT0_PT3_T1_NS0_13GridEvenShareISN_EET2_T4_,@"STO_CUDA_ENTRY STV_DEFAULT"
_ZN3cub18CUB_300001_SM_10006detail6reduce18DeviceReduceKernelINS2_10policy_hubIfyN4cuda3std3__44plusIfEEE10Policy1000EN6thrust24THRUST_300001_SM_1000_NS6detail15normal_iteratorINSD_10device_ptrIfEEEEyS9_fNS7_10__identityEEEvT0_PT3_T1_NS0_13GridEvenShareISN_EET2_T4_:
.text._ZN3cub18CUB_300001_SM_10006detail6reduce18DeviceReduceKernelINS2_10policy_hubIfyN4cuda3std3__44plusIfEEE10Policy1000EN6thrust24THRUST_300001_SM_1000_NS6detail15normal_iteratorINSD_10device_ptrIfEEEEyS9_fNS7_10__identityEEEvT0_PT3_T1_NS0_13GridEvenShareISN_EET2_T4_:
[----:B------:R-:W-:Y:S08]  /*0000*/  LDC R1, c[0x0][0x37c] ;  /* 0x0000df00ff017b82 */ /* 0x000ff00000000800 */
[----:B------:R-:W0:Y:S01]  /*0010*/  S2UR UR16, SR_CTAID.X ;  /* 0x00000000001079c3 */ /* 0x000e220000002500 */
[----:B------:R-:W1:Y:S01]  /*0020*/  LDCU.64 UR8, c[0x0][0x3b8] ;  /* 0x00007700ff0877ac */ /* 0x000e620008000a00 */
[----:B------:R-:W-:Y:S01]  /*0030*/  BSSY.RECONVERGENT B0, `(.L_x_277) ;  /* 0x0000229000007945 */ /* 0x000fe20003800200 */
[----:B------:R-:W2:Y:S01]  /*0040*/  LDCU UR5, c[0x0][0x3c0] ;  /* 0x00007800ff0577ac */ /* 0x000ea20008000800 */
[----:B------:R-:W3:Y:S01]  /*0050*/  LDCU.64 UR14, c[0x0][0x358] ;  /* 0x00006b00ff0e77ac */ /* 0x000ee20008000a00 */
[----:B-1----:R-:W-:-:S02]  /*0060*/  IMAD.U32 R2, RZ, RZ, UR8 ;  /* 0x00000008ff027e24 */ /* 0x002fc4000f8e00ff */
[----:B------:R-:W-:Y:S01]  /*0070*/  IMAD.U32 R3, RZ, RZ, UR9 ;  /* 0x00000009ff037e24 */ /* 0x000fe2000f8e00ff */
[----:B--2---:R-:W-:Y:S02]  /*0080*/  USHF.L.U32 UR5, UR5, 0xc, URZ ;  /* 0x0000000c05057899 */ /* 0x004fe400080006ff */
[----:B0-----:R-:W-:Y:S02]  /*0090*/  USHF.L.U32 UR7, UR16, 0xc, URZ ;  /* 0x0000000c10077899 */ /* 0x001fe400080006ff */
[----:B------:R-:W-:-:S04]  /*00a0*/  USHF.R.S32.HI UR4, URZ, 0x1f, UR5 ;  /* 0x0000001fff047899 */ /* 0x000fc80008011405 */
[----:B------:R-:W-:-:S04]  /*00b0*/  IADD3 R23, P1, PT, R2, -UR7, RZ ;  /* 0x8000000702177c10 */ /* 0x000fc8000ff3e0ff */
[----:B------:R-:W-:Y:S02]  /*00c0*/  ISETP.GT.U32.AND P0, PT, R23, 0xfff, PT ;  /* 0x00000fff1700780c */ /* 0x000fe40003f04070 */
[----:B------:R-:W-:-:S04]  /*00d0*/  IADD3.X R22, PT, PT, R3, -0x1, RZ, P1, !PT ;  /* 0xffffffff03167810 */ /* 0x000fc80000ffe4ff */
[----:B------:R-:W-:-:S13]  /*00e0*/  ISETP.GT.U32.AND.EX P0, PT, R22, RZ, PT, P0 ;  /* 0x000000ff1600720c */ /* 0x000fda0003f04100 */
[----:B---3--:R-:W-:Y:S05]  /*00f0*/  @P0 BRA `(.L_x_278) ;  /* 0x0000000c00c40947 */ /* 0x008fea0003800000 */
[----:B------:R-:W0:Y:S01]  /*0100*/  S2R R0, SR_TID.X ;  /* 0x0000000000007919 */ /* 0x000e220000002100 */
[----:B------:R-:W-:Y:S01]  /*0110*/  IADD3 R5, PT, PT, R2, -UR7, RZ ;  /* 0x8000000702057c10 */ /* 0x000fe2000fffe0ff */
[----:B------:R-:W-:Y:S01]  /*0120*/  BSSY.RECONVERGENT B1, `(.L_x_279) ;  /* 0x000000a000017945 */ /* 0x000fe20003800200 */
[----:B------:R-:W-:Y:S02]  /*0130*/  IMAD.MOV.U32 R4, RZ, RZ, RZ ;  /* 0x000000ffff047224 */ /* 0x000fe400078e00ff */
[----:B0-----:R-:W-:Y:S02]  /*0140*/  ISETP.GE.AND P0, PT, R0, R5, PT ;  /* 0x000000050000720c */ /* 0x001fe40003f06270 */
[----:B------:R-:W-:-:S11]  /*0150*/  MOV R6, R0 ;  /* 0x0000000000067202 */ /* 0x000fd60000000f00 */
[----:B------:R-:W-:Y:S05]  /*0160*/  @P0 BRA `(.L_x_280) ;  /* 0x0000000000140947 */ /* 0x000fea0003800000 */
[----:B------:R-:W0:Y:S01]  /*0170*/  LDC.64 R8, c[0x0][0x380] ;  /* 0x0000e000ff087b82 */ /* 0x000e220000000a00 */
[----:B------:R-:W-:-:S04]  /*0180*/  VIADD R3, R0, UR7 ;  /* 0x0000000700037c36 */ /* 0x000fc80008000000 */
[----:B0-----:R-:W-:-:S05]  /*0190*/  IMAD.WIDE.U32 R8, R3, 0x4, R8 ;  /* 0x0000000403087825 */ /* 0x001fca00078e0008 */
[----:B------:R0:W5:Y:S01]  /*01a0*/  LDG.E R4, desc[UR14][R8.64] ;  /* 0x0000000e08047981 */ /* 0x000162000c1e1900 */
[----:B------:R-:W-:-:S07]  /*01b0*/  IADD3 R6, PT, PT, R0, 0x100, RZ ;  /* 0x0000010000067810 */ /* 0x000fce0007ffe0ff */
.L_x_280:
[----:B------:R-:W-:Y:S05]  /*01c0*/  BSYNC.RECONVERGENT B1 ;  /* 0x0000000000017941 */ /* 0x000fea0003800200 */
.L_x_279:
[----:B------:R-:W-:Y:S01]  /*01d0*/  ISETP.GE.AND P0, PT, R6, R5, PT ;  /* 0x000000050600720c */ /* 0x000fe20003f06270 */
[----:B------:R-:W-:-:S12]  /*01e0*/  BSSY.RECONVERGENT B1, `(.L_x_281) ;  /* 0x0000079000017945 */ /* 0x000fd80003800200 */
[----:B------:R-:W-:Y:S05]  /*01f0*/  @P0 BRA `(.L_x_282) ;  /* 0x0000000400dc0947 */ /* 0x000fea0003800000 */
[----:B------:R-:W-:Y:S01]  /*0200*/  LOP3.LUT R3, RZ, R6, RZ, 0x33, !PT ;  /* 0x00000006ff037212 */ /* 0x000fe200078e33ff */
[----:B------:R-:W-:Y:S03]  /*0210*/  BSSY.RECONVERGENT B2, `(.L_x_283) ;  /* 0x0000037000027945 */ /* 0x000fe60003800200 */
[----:B------:R-:W-:-:S04]  /*0220*/  IADD3 R3, PT, PT, R2, -UR7, R3 ;  /* 0x8000000702037c10 */ /* 0x000fc8000fffe003 */
[C---:B------:R-:W-:Y:S02]  /*0230*/  ISETP.GE.U32.AND P1, PT, R3.reuse, 0xf00, PT ;  /* 0x00000f000300780c */ /* 0x040fe40003f26070 */
[----:B------:R-:W-:-:S04]  /*0240*/  LEA.HI R7, R3, 0x1, RZ, 0x18 ;  /* 0x0000000103077811 */ /* 0x000fc800078fc0ff */
[----:B------:R-:W-:-:S04]  /*0250*/  LOP3.LUT R22, R7, 0xf, RZ, 0xc0, !PT ;  /* 0x0000000f07167812 */ /* 0x000fc800078ec0ff */
[----:B------:R-:W-:-:S03]  /*0260*/  ISETP.NE.AND P0, PT, R22, RZ, PT ;  /* 0x000000ff1600720c */ /* 0x000fc60003f05270 */
[----:B------:R-:W-:Y:S10]  /*0270*/  @!P1 BRA `(.L_x_284) ;  /* 0x0000000000c09947 */ /* 0x000ff40003800000 */
[----:B------:R-:W1:Y:S01]  /*0280*/  LDCU.64 UR8, c[0x0][0x380] ;  /* 0x00007000ff0877ac */ /* 0x000e620008000a00 */
[----:B------:R-:W-:Y:S01]  /*0290*/  IMAD.WIDE.U32 R2, R6, 0x4, RZ ;  /* 0x0000000406027825 */ /* 0x000fe200078e00ff */
[----:B------:R-:W-:Y:S01]  /*02a0*/  LOP3.LUT R11, R7, 0x1fffff0, RZ, 0xc0, !PT ;  /* 0x01fffff0070b7812 */ /* 0x000fe200078ec0ff */
[----:B------:R-:W-:-:S04]  /*02b0*/  UIMAD.WIDE.U32 UR4, UR16, 0x4000, URZ ;  /* 0x00004000100478a5 */ /* 0x000fc8000f8e00ff */
[----:B------:R-:W-:Y:S02]  /*02c0*/  IMAD.MOV R11, RZ, RZ, -R11 ;  /* 0x000000ffff0b7224 */ /* 0x000fe400078e0a0b */
[----:B------:R-:W-:Y:S02]  /*02d0*/  LOP3.LUT R2, R2, UR4, RZ, 0xfc, !PT ;  /* 0x0000000402027c12 */ /* 0x000fe4000f8efcff */
[----:B------:R-:W-:Y:S02]  /*02e0*/  LOP3.LUT R3, R3, UR5, RZ, 0xfc, !PT ;  /* 0x0000000503037c12 */ /* 0x000fe4000f8efcff */
[----:B-1----:R-:W-:-:S04]  /*02f0*/  IADD3 R2, P1, PT, R2, UR8, RZ ;  /* 0x0000000802027c10 */ /* 0x002fc8000ff3e0ff */
[----:B------:R-:W-:-:S04]  /*0300*/  IADD3 R2, P2, PT, R2, 0x2000, RZ ;  /* 0x0000200002027810 */ /* 0x000fc80007f5e0ff */
[----:B------:R-:W-:-:S09]  /*0310*/  IADD3.X R3, PT, PT, RZ, UR9, R3, P2, P1 ;  /* 0x00000009ff037c10 */ /* 0x000fd200097e2403 */
.L_x_285:
[----:B------:R-:W2:Y:S04]  /*0320*/  LDG.E R21, desc[UR14][R2.64+-0x2000] ;  /* 0xffe0000e02157981 */ /* 0x000ea8000c1e1900 */
[----:B------:R-:W3:Y:S04]  /*0330*/  LDG.E R20, desc[UR14][R2.64+-0x1c00] ;  /* 0xffe4000e02147981 */ /* 0x000ee8000c1e1900 */
[----:B------:R-:W4:Y:S04]  /*0340*/  LDG.E R23, desc[UR14][R2.64+-0x1800] ;  /* 0xffe8000e02177981 */ /* 0x000f28000c1e1900 */
        /* <DEDUP_REMOVED lines=11> */
[----:B0-----:R-:W4:Y:S04]  /*0400*/  LDG.E R9, desc[UR14][R2.64+0x1800] ;  /* 0x0018000e02097981 */ /* 0x001f28000c1e1900 */
[----:B------:R0:W4:Y:S01]  /*0410*/  LDG.E R8, desc[UR14][R2.64+0x1c00] ;  /* 0x001c000e02087981 */ /* 0x000122000c1e1900 */
[----:B------:R-:W-:-:S02]  /*0420*/  IADD3 R11, PT, PT, R11, 0x10, RZ ;  /* 0x000000100b0b7810 */ /* 0x000fc40007ffe0ff */
[----:B------:R-:W-:Y:S02]  /*0430*/  IADD3 R6, PT, PT, R6, 0x1000, RZ ;  /* 0x0000100006067810 */ /* 0x000fe40007ffe0ff */
[----:B------:R-:W-:Y:S02]  /*0440*/  ISETP.NE.AND P1, PT, R11, RZ, PT ;  /* 0x000000ff0b00720c */ /* 0x000fe40003f25270 */
[----:B0-----:R-:W-:-:S05]  /*0450*/  IADD3 R2, P2, PT, R2, 0x4000, RZ ;  /* 0x0000400002027810 */ /* 0x001fca0007f5e0ff */
[----:B------:R-:W-:Y:S02]  /*0460*/  IMAD.X R3, RZ, RZ, R3, P2 ;  /* 0x000000ffff037224 */ /* 0x000fe400010e0603 */
        /* <DEDUP_REMOVED lines=16> */
[----:B------:R-:W-:Y:S06]  /*0570*/  @P1 BRA `(.L_x_285) ;  /* 0xfffffffc00681947 */ /* 0x000fec000383ffff */
.L_x_284:
[----:B------:R-:W-:Y:S05]  /*0580*/  BSYNC.RECONVERGENT B2 ;  /* 0x0000000000027941 */ /* 0x000fea0003800200 */
.L_x_283:
[----:B------:R-:W-:Y:S05]  /*0590*/  @!P0 BRA `(.L_x_282) ;  /* 0x0000000000f48947 */ /* 0x000fea0003800000 */
[----:B------:R-:W-:Y:S01]  /*05a0*/  ISETP.GE.U32.AND P0, PT, R22, 0x8, PT ;  /* 0x000000081600780c */ /* 0x000fe20003f06070 */
[----:B------:R-:W-:Y:S01]  /*05b0*/  BSSY.RECONVERGENT B2, `(.L_x_286) ;  /* 0x000001a000027945 */ /* 0x000fe20003800200 */
[----:B------:R-:W-:-:S04]  /*05c0*/  LOP3.LUT R10, R7, 0x7, RZ, 0xc0, !PT ;  /* 0x00000007070a7812 */ /* 0x000fc800078ec0ff */
[----:B------:R-:W-:-:S07]  /*05d0*/  ISETP.NE.AND P1, PT, R10, RZ, PT ;  /* 0x000000ff0a00720c */ /* 0x000fce0003f25270 */
[----:B------:R-:W-:Y:S06]  /*05e0*/  @!P0 BRA `(.L_x_287) ;  /* 0x0000000000588947 */ /* 0x000fec0003800000 */
[----:B------:R-:W1:Y:S01]  /*05f0*/  LDCU.64 UR4, c[0x0][0x380] ;  /* 0x00007000ff0477ac */ /* 0x000e620008000a00 */
[----:B------:R-:W-:-:S04]  /*0600*/  IADD3 R3, P0, PT, R6, UR7, RZ ;  /* 0x0000000706037c10 */ /* 0x000fc8000ff1e0ff */
[----:B0-----:R-:W-:Y:S02]  /*0610*/  LEA.HI.X.SX32 R8, R6, RZ, 0x1, P0 ;  /* 0x000000ff06087211 */ /* 0x001fe400000f0eff */
[----:B-1----:R-:W-:-:S04]  /*0620*/  LEA R2, P0, R3, UR4, 0x2 ;  /* 0x0000000403027c11 */ /* 0x002fc8000f8010ff */
[----:B------:R-:W-:-:S05]  /*0630*/  LEA.HI.X R3, R3, UR5, R8, 0x2, P0 ;  /* 0x0000000503037c11 */ /* 0x000fca00080f1408 */
[----:B------:R-:W2:Y:S04]  /*0640*/  LDG.E R9, desc[UR14][R2.64] ;  /* 0x0000000e02097981 */ /* 0x000ea8000c1e1900 */
[----:B------:R-:W3:Y:S04]  /*0650*/  LDG.E R8, desc[UR14][R2.64+0x400] ;  /* 0x0004000e02087981 */ /* 0x000ee8000c1e1900 */
[----:B------:R-:W4:Y:S04]  /*0660*/  LDG.E R11, desc[UR14][R2.64+0x800] ;  /* 0x0008000e020b7981 */ /* 0x000f28000c1e1900 */
[----:B------:R-:W4:Y:S04]  /*0670*/  LDG.E R13, desc[UR14][R2.64+0xc00] ;  /* 0x000c000e020d7981 */ /* 0x000f28000c1e1900 */
[----:B------:R-:W4:Y:S04]  /*0680*/  LDG.E R15, desc[UR14][R2.64+0x1000] ;  /* 0x0010000e020f7981 */ /* 0x000f28000c1e1900 */
[----:B------:R-:W4:Y:S04]  /*0690*/  LDG.E R17, desc[UR14][R2.64+0x1400] ;  /* 0x0014000e02117981 */ /* 0x000f28000c1e1900 */
[----:B------:R-:W4:Y:S04]  /*06a0*/  LDG.E R19, desc[UR14][R2.64+0x1800] ;  /* 0x0018000e02137981 */ /* 0x000f28000c1e1900 */
[----:B------:R-:W4:Y:S01]  /*06b0*/  LDG.E R21, desc[UR14][R2.64+0x1c00] ;  /* 0x001c000e02157981 */ /* 0x000f22000c1e1900 */
[----:B------:R-:W-:-:S02]  /*06c0*/  VIADD R6, R6, 0x800 ;  /* 0x0000080006067836 */ /* 0x000fc40000000000 */
        /* <DEDUP_REMOVED lines=8> */
.L_x_287:
[----:B------:R-:W-:Y:S05]  /*0750*/  BSYNC.RECONVERGENT B2 ;  /* 0x0000000000027941 */ /* 0x000fea0003800200 */
.L_x_286:
        /* <DEDUP_REMOVED lines=14> */
[----:B------:R-:W4:Y:S01]  /*0840*/  LDG.E R13, desc[UR14][R2.64+0xc00] ;  /* 0x000c000e020d7981 */ /* 0x000f22000c1e1900 */
[----:B------:R-:W-:Y:S01]  /*0850*/  IADD3 R6, PT, PT, R6, 0x400, RZ ;  /* 0x0000040006067810 */ /* 0x000fe20007ffe0ff */
[----:B--2--5:R-:W-:-:S04]  /*0860*/  FADD R9, R4, R9 ;  /* 0x0000000904097221 */ /* 0x024fc80000000000 */
[----:B---3--:R-:W-:-:S04]  /*0870*/  FADD R8, R9, R8 ;  /* 0x0000000809087221 */ /* 0x008fc80000000000 */
[----:B----4-:R-:W-:-:S04]  /*0880*/  FADD R8, R8, R11 ;  /* 0x0000000b08087221 */ /* 0x010fc80000000000 */
[----:B------:R-:W-:-:S07]  /*0890*/  FADD R4, R8, R13 ;  /* 0x0000000d08047221 */ /* 0x000fce0000000000 */
.L_x_289:
[----:B------:R-:W-:Y:S05]  /*08a0*/  BSYNC.RECONVERGENT B2 ;  /* 0x0000000000027941 */ /* 0x000fea0003800200 */
.L_x_288:
[----:B------:R-:W-:Y:S05]  /*08b0*/  @!P1 BRA `(.L_x_282) ;  /* 0x00000000002c9947 */ /* 0x000fea0003800000 */
[----:B------:R-:W1:Y:S01]  /*08c0*/  LDC.64 R2, c[0x0][0x380] ;  /* 0x0000e000ff027b82 */ /* 0x000e620000000a00 */
[----:B0-----:R-:W-:Y:S01]  /*08d0*/  IMAD.U32 R9, RZ, RZ, UR16 ;  /* 0x00000010ff097e24 */ /* 0x001fe2000f8e00ff */
[----:B------:R-:W-:-:S03]  /*08e0*/  IADD3 R7, PT, PT, -R7, RZ, RZ ;  /* 0x000000ff07077210 */ /* 0x000fc60007ffe1ff */
[----:B-1----:R-:W-:-:S07]  /*08f0*/  IMAD.WIDE.U32 R2, R9, 0x4000, R2 ;  /* 0x0000400009027825 */ /* 0x002fce00078e0002 */
.L_x_290:
[----:B------:R-:W-:-:S06]  /*0900*/  IMAD.WIDE R8, R6, 0x4, R2 ;  /* 0x0000000406087825 */ /* 0x000fcc00078e0202 */
[----:B------:R-:W2:Y:S01]  /*0910*/  LDG.E R9, desc[UR14][R8.64] ;  /* 0x0000000e08097981 */ /* 0x000ea2000c1e1900 */
[----:B------:R-:W-:Y:S01]  /*0920*/  VIADD R7, R7, 0x1 ;  /* 0x0000000107077836 */ /* 0x000fe20000000000 */
[----:B------:R-:W-:-:S04]  /*0930*/  IADD3 R6, PT, PT, R6, 0x100, RZ ;  /* 0x0000010006067810 */ /* 0x000fc80007ffe0ff */
[----:B------:R-:W-:Y:S01]  /*0940*/  ISETP.NE.AND P0, PT, R7, RZ, PT ;  /* 0x000000ff0700720c */ /* 0x000fe20003f05270 */
[----:B--2--5:R-:W-:-:S12]  /*0950*/  FADD R4, R9, R4 ;  /* 0x0000000409047221 */ /* 0x024fd80000000000 */
[----:B------:R-:W-:Y:S05]  /*0960*/  @P0 BRA `(.L_x_290) ;  /* 0xfffffffc00e40947 */ /* 0x000fea000383ffff */
.L_x_282:
[----:B------:R-:W-:Y:S05]  /*0970*/  BSYNC.RECONVERGENT B1 ;  /* 0x0000000000017941 */ /* 0x000fea0003800200 */
.L_x_281:
[----:B------:R-:W-:Y:S01]  /*0980*/  ISETP.GE.AND P0, PT, R5, 0x100, PT ;  /* 0x000001000500780c */ /* 0x000fe20003f06270 */
[----:B-----5:R-:W-:-:S12]  /*0990*/  IMAD.MOV.U32 R11, RZ, RZ, R4 ;  /* 0x000000ffff0b7224 */ /* 0x020fd800078e0004 */
[----:B------:R-:W-:Y:S05]  /*09a0*/  @!P0 BRA `(.L_x_291) ;  /* 0x0000000000ac8947 */ /* 0x000fea0003800000 */
[----:B------:R-:W1:Y:S01]  /*09b0*/  S2R R7, SR_LANEID ;  /* 0x0000000000077919 */ /* 0x000e620000000000 */
[----:B------:R-:W2:Y:S02]  /*09c0*/  SHFL.DOWN PT, R2, R11, 0x1, 0x1f ;  /* 0x08201f000b027f89 */ /* 0x000ea400000e0000 */
[----:B--2---:R-:W-:Y:S01]  /*09d0*/  FADD R2, R2, R11 ;  /* 0x0000000b02027221 */ /* 0x004fe20000000000 */
[C---:B-1----:R-:W-:Y:S02]  /*09e0*/  ISETP.GT.AND P0, PT, R7.reuse, 0x1e, PT ;  /* 0x0000001e0700780c */ /* 0x042fe40003f04270 */
[----:B------:R-:W-:Y:S02]  /*09f0*/  ISETP.NE.AND P1, PT, R7, RZ, PT ;  /* 0x000000ff0700720c */ /* 0x000fe40003f25270 */
[----:B------:R-:W-:Y:S02]  /*0a00*/  FSEL R2, R11, R2, P0 ;  /* 0x000000020b027208 */ /* 0x000fe40000000000 */
[----:B------:R-:W-:-:S03]  /*0a10*/  ISETP.GT.AND P0, PT, R7, 0x1d, PT ;  /* 0x0000001d0700780c */ /* 0x000fc60003f04270 */
[----:B------:R-:W1:Y:S06]  /*0a20*/  SHFL.DOWN PT, R3, R2, 0x2, 0x1f ;  /* 0x08401f0002037f89 */ /* 0x000e6c00000e0000 */
[----:B------:R-:W2:Y:S01]  /*0a30*/  @!P1 S2R R6, SR_CgaCtaId ;  /* 0x0000000000069919 */ /* 0x000ea20000008800 */
[----:B------:R-:W-:Y:S02]  /*0a40*/  @!P1 MOV R5, 0x400 ;  /* 0x0000040000059802 */ /* 0x000fe40000000f00 */
[----:B------:R-:W-:-:S04]  /*0a50*/  @!P1 SHF.R.U32.HI R4, RZ, 0x3, R0 ;  /* 0x00000003ff049819 */ /* 0x000fc80000011600 */
[----:B------:R-:W-:Y:S01]  /*0a60*/  @!P1 LOP3.LUT R4, R4, 0x7c, RZ, 0xc0, !PT ;  /* 0x0000007c04049812 */ /* 0x000fe200078ec0ff */
[----:B-1----:R-:W-:Y:S01]  /*0a70*/  @!P0 FADD R2, R2, R3 ;  /* 0x0000000302028221 */ /* 0x002fe20000000000 */
[----:B------:R-:W-:-:S04]  /*0a80*/  ISETP.GT.AND P0, PT, R7, 0x1b, PT ;  /* 0x0000001b0700780c */ /* 0x000fc80003f04270 */
[----:B------:R-:W1:Y:S01]  /*0a90*/  SHFL.DOWN PT, R3, R2, 0x4, 0x1f ;  /* 0x08801f0002037f89 */ /* 0x000e6200000e0000 */
[----:B--2---:R-:W-:-:S04]  /*0aa0*/  @!P1 LEA R5, R6, R5, 0x18 ;  /* 0x0000000506059211 */ /* 0x004fc800078ec0ff */
[----:B------:R-:W-:-:S04]  /*0ab0*/  @!P1 IADD3 R4, PT, PT, R4, R5, RZ ;  /* 0x0000000504049210 */ /* 0x000fc80007ffe0ff */
[----:B-1----:R-:W-:Y:S01]  /*0ac0*/  @!P0 FADD R2, R2, R3 ;  /* 0x0000000302028221 */ /* 0x002fe20000000000 */
[----:B------:R-:W-:-:S04]  /*0ad0*/  ISETP.GT.AND P0, PT, R7, 0x17, PT ;  /* 0x000000170700780c */ /* 0x000fc80003f04270 */
[----:B------:R-:W1:Y:S09]  /*0ae0*/  SHFL.DOWN PT, R3, R2, 0x8, 0x1f ;  /* 0x09001f0002037f89 */ /* 0x000e7200000e0000 */
[----:B-1----:R-:W-:Y:S01]  /*0af0*/  @!P0 FADD R2, R2, R3 ;  /* 0x0000000302028221 */ /* 0x002fe20000000000 */
[----:B------:R-:W-:-:S04]  /*0b00*/  ISETP.NE.AND P0, PT, R0, RZ, PT ;  /* 0x000000ff0000720c */ /* 0x000fc80003f05270 */
[----:B------:R-:W1:Y:S02]  /*0b10*/  SHFL.DOWN PT, R3, R2, 0x10, 0x1f ;  /* 0x0a001f0002037f89 */ /* 0x000e6400000e0000 */
[----:B-1----:R-:W-:-:S05]  /*0b20*/  FADD R3, R2, R3 ;  /* 0x0000000302037221 */ /* 0x002fca0000000000 */
[----:B------:R2:W-:Y:S01]  /*0b30*/  @!P1 STS [R4+0x8], R3 ;  /* 0x0000080304009388 */ /* 0x0005e20000000800 */
[----:B------:R-:W-:Y:S01]  /*0b40*/  BAR.SYNC.DEFER_BLOCKING 0x0 ;  /* 0x0000000000007b1d */ /* 0x000fe20000010000 */
[----:B------:R-:W-:-:S04]  /*0b50*/  ISETP.GT.AND P1, PT, R7, 0xf, PT ;  /* 0x0000000f0700780c */ /* 0x000fc80003f24270 */
[----:B0-----:R-:W-:Y:S01]  /*0b60*/  FSEL R9, R2, R3, P1 ;  /* 0x0000000302097208 */ /* 0x001fe20000800000 */
[----:B------:R-:W-:Y:S08]  /*0b70*/  @P0 BRA `(.L_x_292) ;  /* 0x0000001400d00947 */ /* 0x000ff00003800000 */
[----:B------:R-:W0:Y:S01]  /*0b80*/  S2UR UR5, SR_CgaCtaId ;  /* 0x00000000000579c3 */ /* 0x000e220000008800 */
[----:B------:R-:W-:Y:S02]  /*0b90*/  UMOV UR4, 0x400 ;  /* 0x0000040000047882 */ /* 0x000fe40000000000 */
[----:B0-----:R-:W-:-:S09]  /*0ba0*/  ULEA UR4, UR5, UR4, 0x18 ;  /* 0x0000000405047291 */ /* 0x001fd2000f8ec0ff */
[----:B------:R-:W0:Y:S04]  /*0bb0*/  LDS R0, [UR4+0xc] ;  /* 0x00000c04ff007984 */ /* 0x000e280008000800 */
[----:B--2---:R-:W1:Y:S04]  /*0bc0*/  LDS.128 R4, [UR4+0x10] ;  /* 0x00001004ff047984 */ /* 0x004e680008000c00 */
        /* <DEDUP_REMOVED lines=9> */
.L_x_291:
[----:B0-----:R-:W0:Y:S01]  /*0c60*/  S2R R9, SR_LANEID ;  /* 0x0000000000097919 */ /* 0x001e220000000000 */
[----:B------:R-:W-:-:S05]  /*0c70*/  LOP3.LUT R2, R0, 0x3e0, RZ, 0xc0, !PT ;  /* 0x000003e000027812 */ /* 0x000fca00078ec0ff */
[----:B------:R-:W-:Y:S01]  /*0c80*/  VIADD R4, R2, 0x20 ;  /* 0x0000002002047836 */ /* 0x000fe20000000000 */
[----:B------:R-:W-:-:S04]  /*0c90*/  LOP3.LUT R2, RZ, R2, RZ, 0x33, !PT ;  /* 0x00000002ff027212 */ /* 0x000fc800078e33ff */
[----:B------:R-:W-:Y:S02]  /*0ca0*/  ISETP.GT.AND P0, PT, R4, R5, PT ;  /* 0x000000050400720c */ /* 0x000fe40003f04270 */
[----:B------:R-:W-:-:S04]  /*0cb0*/  IADD3 R2, PT, PT, R5, R2, RZ ;  /* 0x0000000205027210 */ /* 0x000fc80007ffe0ff */
[----:B------:R-:W-:-:S05]  /*0cc0*/  SEL R2, R2, 0x1f, P0 ;  /* 0x0000001f02027807 */ /* 0x000fca0000000000 */
[----:B------:R-:W1:Y:S01]  /*0cd0*/  SHFL.DOWN PT, R3, R11, 0x1, R2 ;  /* 0x082000000b037989 */ /* 0x000e6200000e0002 */
[C---:B0-----:R-:W-:Y:S01]  /*0ce0*/  ISETP.GE.AND P0, PT, R9.reuse, R2, PT ;  /* 0x000000020900720c */ /* 0x041fe20003f06270 */
[C---:B------:R-:W-:Y:S01]  /*0cf0*/  VIADD R7, R9.reuse, 0x2 ;  /* 0x0000000209077836 */ /* 0x040fe20000000000 */
[----:B------:R-:W-:-:S11]  /*0d00*/  ISETP.NE.AND P1, PT, R9, RZ, PT ;  /* 0x000000ff0900720c */ /* 0x000fd60003f25270 */
[----:B-1----:R-:W-:Y:S01]  /*0d10*/  @!P0 FADD R11, R3, R11 ;  /* 0x0000000b030b8221 */ /* 0x002fe20000000000 */
[----:B------:R-:W-:Y:S01]  /*0d20*/  ISETP.GT.AND P0, PT, R7, R2, PT ;  /* 0x000000020700720c */ /* 0x000fe20003f04270 */
[----:B------:R-:W0:Y:S01]  /*0d30*/  @!P1 S2R R13, SR_CgaCtaId ;  /* 0x00000000000d9919 */ /* 0x000e220000008800 */
[----:B------:R-:W-:Y:S02]  /*0d40*/  IADD3 R7, PT, PT, R9, 0x4, RZ ;  /* 0x0000000409077810 */ /* 0x000fe40007ffe0ff */
[----:B------:R-:W-:Y:S01]  /*0d50*/  @!P1 MOV R6, 0x400 ;  /* 0x0000040000069802 */ /* 0x000fe20000000f00 */
[----:B------:R-:W1:Y:S01]  /*0d60*/  SHFL.DOWN PT, R3, R11, 0x2, R2 ;  /* 0x084000000b037989 */ /* 0x000e6200000e0002 */
[----:B------:R-:W-:-:S04]  /*0d70*/  @!P1 SHF.R.U32.HI R4, RZ, 0x3, R0 ;  /* 0x00000003ff049819 */ /* 0x000fc80000011600 */
[----:B------:R-:W-:-:S03]  /*0d80*/  @!P1 LOP3.LUT R4, R4, 0x7c, RZ, 0xc0, !PT ;  /* 0x0000007c04049812 */ /* 0x000fc600078ec0ff */
[----:B-1----:R-:W-:Y:S01]  /*0d90*/  @!P0 FADD R11, R11, R3 ;  /* 0x000000030b0b8221 */ /* 0x002fe20000000000 */
[----:B------:R-:W-:Y:S01]  /*0da0*/  ISETP.GT.AND P0, PT, R7, R2, PT ;  /* 0x000000020700720c */ /* 0x000fe20003f04270 */
[----:B------:R-:W-:Y:S01]  /*0db0*/  VIADD R7, R9, 0x8 ;  /* 0x0000000809077836 */ /* 0x000fe20000000000 */
[----:B0-----:R-:W-:Y:S02]  /*0dc0*/  @!P1 LEA R13, R13, R6, 0x18 ;  /* 0x000000060d0d9211 */ /* 0x001fe400078ec0ff */
[----:B------:R-:W0:Y:S03]  /*0dd0*/  SHFL.DOWN PT, R3, R11, 0x4, R2 ;  /* 0x088000000b037989 */ /* 0x000e2600000e0002 */
[----:B------:R-:W-:-:S06]  /*0de0*/  @!P1 IMAD.IADD R4, R4, 0x1, R13 ;  /* 0x0000000104049824 */ /* 0x000fcc00078e020d */
[----:B0-----:R-:W-:Y:S01]  /*0df0*/  @!P0 FADD R11, R11, R3 ;  /* 0x000000030b0b8221 */ /* 0x001fe20000000000 */
[-C--:B------:R-:W-:Y:S02]  /*0e00*/  ISETP.GT.AND P0, PT, R7, R2.reuse, PT ;  /* 0x000000020700720c */ /* 0x080fe40003f04270 */
[----:B------:R-:W-:Y:S02]  /*0e10*/  IADD3 R7, PT, PT, R9, 0x10, RZ ;  /* 0x0000001009077810 */ /* 0x000fe40007ffe0ff */
[----:B------:R-:W0:Y:S09]  /*0e20*/  SHFL.DOWN PT, R3, R11, 0x8, R2 ;  /* 0x090000000b037989 */ /* 0x000e3200000e0002 */
[----:B0-----:R-:W-:Y:S01]  /*0e30*/  @!P0 FADD R11, R11, R3 ;  /* 0x000000030b0b8221 */ /* 0x001fe20000000000 */
[----:B------:R-:W-:-:S04]  /*0e40*/  ISETP.GT.AND P0, PT, R7, R2, PT ;  /* 0x000000020700720c */ /* 0x000fc80003f04270 */
[----:B------:R-:W0:Y:S09]  /*0e50*/  SHFL.DOWN PT, R3, R11, 0x10, R2 ;  /* 0x0a0000000b037989 */ /* 0x000e3200000e0002 */
        /* <DEDUP_REMOVED lines=13> */
[----:B------:R-:W1:Y:S04]  /*0f30*/  LDS R0, [UR4+0xc] ;  /* 0x00000c04ff007984 */ /* 0x000e680008000800 */
[----:B------:R-:W0:Y:S04]  /*0f40*/  LDS.128 R12, [UR4+0x10] ;  /* 0x00001004ff0c7984 */ /* 0x000e280008000c00 */
[----:B------:R-:W2:Y:S01]  /*0f50*/  LDS.64 R2, [UR4+0x20] ;  /* 0x00002004ff027984 */ /* 0x000ea20008000a00 */
[----:B-1----:R-:W-:Y:S01]  /*0f60*/  @P2 FADD R9, R9, R0 ;  /* 0x0000000009092221 */ /* 0x002fe20000000000 */
[----:B------:R-:W-:-:S03]  /*0f70*/  ISETP.GT.AND P2, PT, R5, 0xa0, PT ;  /* 0x000000a00500780c */ /* 0x000fc60003f44270 */
[----:B0-----:R-:W-:Y:S01]  /*0f80*/  @P4 FADD R9, R9, R12 ;  /* 0x0000000c09094221 */ /* 0x001fe20000000000 */
        /* <DEDUP_REMOVED lines=8> */
.L_x_278:
[----:B------:R-:W0:Y:S01]  /*1010*/  S2R R0, SR_TID.X ;  /* 0x0000000000007919 */ /* 0x000e220000002100 */
[----:B------:R-:W1:Y:S01]  /*1020*/  LDC.64 R4, c[0x0][0x380] ;  /* 0x0000e000ff047b82 */ /* 0x000e620000000a00 */
[----:B0-----:R-:W-:-:S04]  /*1030*/  VIADD R7, R0, UR7 ;  /* 0x0000000700077c36 */ /* 0x001fc80008000000 */
[----:B-1----:R-:W-:-:S05]  /*1040*/  IMAD.WIDE.U32 R4, R7, 0x4, R4 ;  /* 0x0000000407047825 */ /* 0x002fca00078e0004 */
[----:B------:R-:W2:Y:S04]  /*1050*/  LDG.E R7, desc[UR14][R4.64] ;  /* 0x0000000e04077981 */ /* 0x000ea8000c1e1900 */
[----:B------:R-:W2:Y:S04]  /*1060*/  LDG.E R8, desc[UR14][R4.64+0x400] ;  /* 0x0004000e04087981 */ /* 0x000ea8000c1e1900 */
[----:B------:R-:W3:Y:S04]  /*1070*/  LDG.E R9, desc[UR14][R4.64+0x800] ;  /* 0x0008000e04097981 */ /* 0x000ee8000c1e1900 */
[----:B------:R-:W3:Y:S04]  /*1080*/  LDG.E R10, desc[UR14][R4.64+0xc00] ;  /* 0x000c000e040a7981 */ /* 0x000ee8000c1e1900 */
[----:B------:R-:W4:Y:S04]  /*1090*/  LDG.E R11, desc[UR14][R4.64+0x1000] ;  /* 0x0010000e040b7981 */ /* 0x000f28000c1e1900 */
[----:B------:R-:W4:Y:S04]  /*10a0*/  LDG.E R12, desc[UR14][R4.64+0x1400] ;  /* 0x0014000e040c7981 */ /* 0x000f28000c1e1900 */
[----:B------:R-:W5:Y:S04]  /*10b0*/  LDG.E R13, desc[UR14][R4.64+0x1800] ;  /* 0x0018000e040d7981 */ /* 0x000f68000c1e1900 */
        /* <DEDUP_REMOVED lines=8> */
[----:B------:R-:W5:Y:S01]  /*1140*/  LDG.E R21, desc[UR14][R4.64+0x3c00] ;  /* 0x003c000e04157981 */ /* 0x000f62000c1e1900 */
[----:B------:R-:W-:-:S04]  /*1150*/  ISETP.GE.U32.AND P0, PT, R23, UR5, PT ;  /* 0x0000000517007c0c */ /* 0x000fc8000bf06070 */
[----:B------:R-:W-:Y:S01]  /*1160*/  ISETP.GE.U32.AND.EX P0, PT, R22, UR4, PT, P0 ;  /* 0x0000000416007c0c */ /* 0x000fe2000bf06100 */
        /* <DEDUP_REMOVED lines=13> */
[----:B------:R-:W-:-:S04]  /*1240*/  FADD R6, R15, R6 ;  /* 0x000000060f067221 */ /* 0x000fc80000000000 */
[----:B------:R-:W-:Y:S01]  /*1250*/  FADD R7, R7, R6 ;  /* 0x0000000607077221 */ /* 0x000fe20000000000 */
[----:B------:R-:W-:Y:S06]  /*1260*/  @!P0 BRA `(.L_x_293) ;  /* 0x0000000c006c8947 */ /* 0x000fec0003800000 */
[----:B------:R-:W-:Y:S01]  /*1270*/  UIADD3 UR8, UP0, UPT, UR5, UR7, URZ ;  /* 0x0000000705087290 */ /* 0x000fe2000ff1e0ff */
[----:B------:R-:W-:Y:S01]  /*1280*/  IADD3 R23, P2, PT, R2, -0x1000, RZ ;  /* 0xfffff00002177810 */ /* 0x000fe20007f5e0ff */
[----:B------:R-:W0:Y:S01]  /*1290*/  LDCU.64 UR12, c[0x0][0x380] ;  /* 0x00007000ff0c77ac */ /* 0x000e220008000a00 */
[----:B------:R-:W-:Y:S02]  /*12a0*/  LOP3.LUT R5, RZ, R0, RZ, 0x33, !PT ;  /* 0x00000000ff057212 */ /* 0x000fe400078e33ff */
[----:B------:R-:W-:Y:S01]  /*12b0*/  IADD3.X R8, PT, PT, R3, -0x1, RZ, P2, !PT ;  /* 0xffffffff03087810 */ /* 0x000fe200017fe4ff */
[----:B------:R-:W-:Y:S01]  /*12c0*/  UIADD3.X UR9, UPT, UPT, URZ, UR4, URZ, UP0, !UPT ;  /* 0x00000004ff097290 */ /* 0x000fe200087fe4ff */
[----:B------:R-:W-:Y:S01]  /*12d0*/  ISETP.LT.U32.AND P0, PT, R23, UR8, PT ;  /* 0x0000000817007c0c */ /* 0x000fe2000bf01070 */
[----:B------:R-:W-:Y:S01]  /*12e0*/  UMOV UR6, UR5 ;  /* 0x0000000500067c82 */ /* 0x000fe20008000000 */
[----:B------:R-:W-:Y:S01]  /*12f0*/  IADD3 R9, P1, PT, R0, UR8, RZ ;  /* 0x0000000800097c10 */ /* 0x000fe2000ff3e0ff */
[----:B------:R-:W-:Y:S01]  /*1300*/  UMOV UR4, URZ ;  /* 0x000000ff00047c82 */ /* 0x000fe20008000000 */
[----:B------:R-:W-:Y:S01]  /*1310*/  IADD3 R5, PT, PT, R2, -UR5, R5 ;  /* 0x8000000502057c10 */ /* 0x000fe2000fffe005 */
[----:B------:R-:W-:Y:S01]  /*1320*/  UMOV UR10, UR8 ;  /* 0x00000008000a7c82 */ /* 0x000fe20008000000 */
[----:B------:R-:W-:Y:S01]  /*1330*/  MOV R11, UR9 ;  /* 0x00000009000b7c02 */ /* 0x000fe20008000f00 */
[----:B------:R-:W-:-:S03]  /*1340*/  IMAD.X R0, RZ, RZ, UR9, P1 ;  /* 0x00000009ff007e24 */ /* 0x000fc600088e06ff */
[----:B------:R-:W-:Y:S02]  /*1350*/  ISETP.GT.U32.AND.EX P0, PT, R11, R8, PT, P0 ;  /* 0x000000080b00720c */ /* 0x000fe40003f04100 */
[----:B0-----:R-:W-:-:S04]  /*1360*/  LEA R6, P2, R9, UR12, 0x2 ;  /* 0x0000000c09067c11 */ /* 0x001fc8000f8410ff */
[----:B------:R-:W-:Y:S02]  /*1370*/  IADD3 R6, P1, PT, R6, 0x2000, RZ ;  /* 0x0000200006067810 */ /* 0x000fe40007f3e0ff */
[----:B------:R-:W-:Y:S02]  /*1380*/  LEA.HI.X R9, R9, UR13, R0, 0x2, P2 ;  /* 0x0000000d09097c11 */ /* 0x000fe400090f1400 */
[----:B------:R-:W-:Y:S01]  /*1390*/  IADD3 R0, PT, PT, R5, -UR7, RZ ;  /* 0x8000000705007c10 */ /* 0x000fe2000fffe0ff */
[----:B------:R-:W-:Y:S02]  /*13a0*/  UMOV UR7, UR9 ;  /* 0x0000000900077c82 */ /* 0x000fe40008000000 */
[----:B------:R-:W-:Y:S01]  /*13b0*/  IMAD.X R9, RZ, RZ, R9, P1 ;  /* 0x000000ffff097224 */ /* 0x000fe200008e0609 */
[----:B------:R-:W-:Y:S06]  /*13c0*/  @P0 BRA `(.L_x_294) ;  /* 0x0000000400000947 */ /* 0x000fec0003800000 */
[----:B------:R-:W0:Y:S01]  /*13d0*/  LDC.64 R2, c[0x0][0x3b8] ;  /* 0x0000ee00ff027b82 */ /* 0x000e220000000a00 */
[----:B------:R-:W1:Y:S01]  /*13e0*/  LDCU.64 UR12, c[0x0][0x380] ;  /* 0x00007000ff0c77ac */ /* 0x000e620008000a00 */
[----:B------:R-:W-:Y:S01]  /*13f0*/  NOP ;  /* 0x0000000000007918 */ /* 0x000fe20000000000 */
.L_x_295:
[----:B------:R-:W2:Y:S02]  /*1400*/  S2R R5, SR_TID.X ;  /* 0x0000000000057919 */ /* 0x000ea40000002100 */
[----:B--2---:R-:W-:-:S04]  /*1410*/  IADD3 R5, P0, PT, R5, UR8, RZ ;  /* 0x0000000805057c10 */ /* 0x004fc8000ff1e0ff */
[----:B------:R-:W-:Y:S02]  /*1420*/  IADD3.X R10, PT, PT, RZ, UR9, RZ, P0, !PT ;  /* 0x00000009ff0a7c10 */ /* 0x000fe400087fe4ff */
[----:B-1----:R-:W-:-:S04]  /*1430*/  LEA R4, P0, R5, UR12, 0x2 ;  /* 0x0000000c05047c11 */ /* 0x002fc8000f8010ff */
[----:B------:R-:W-:-:S05]  /*1440*/  LEA.HI.X R5, R5, UR13, R10, 0x2, P0 ;  /* 0x0000000d05057c11 */ /* 0x000fca00080f140a */
        /* <DEDUP_REMOVED lines=15> */
[----:B------:R1:W5:Y:S01]  /*1540*/  LDG.E R22, desc[UR14][R4.64+0x3c00] ;  /* 0x003c000e04167981 */ /* 0x000362000c1e1900 */
[----:B------:R-:W-:-:S02]  /*1550*/  USHF.R.S32.HI UR11, URZ, 0x1f, UR5 ;  /* 0x0000001fff0b7899 */ /* 0x000fc40008011405 */
[----:B------:R-:W-:-:S04]  /*1560*/  UIADD3 UR6, UP0, UPT, UR5, UR10, URZ ;  /* 0x0000000a05067290 */ /* 0x000fc8000ff1e0ff */
[----:B------:R-:W-:Y:S01]  /*1570*/  UIADD3.X UR7, UPT, UPT, UR11, UR7, URZ, UP0, !UPT ;  /* 0x000000070b077290 */ /* 0x000fe200087fe4ff */
[----:B--2---:R-:W-:Y:S01]  /*1580*/  FADD R7, R24, R7 ;  /* 0x0000000718077221 */ /* 0x004fe20000000000 */
[----:B0-----:R-:W-:-:S04]  /*1590*/  IADD3 R24, P1, PT, R2, -UR8, RZ ;  /* 0x8000000802187c10 */ /* 0x001fc8000ff3e0ff */
[----:B------:R-:W-:Y:S02]  /*15a0*/  ISETP.GE.U32.AND P0, PT, R24, UR5, PT ;  /* 0x0000000518007c0c */ /* 0x000fe4000bf06070 */
[----:B-1----:R-:W-:Y:S01]  /*15b0*/  IADD3.X R4, PT, PT, R3, ~UR9, RZ, P1, !PT ;  /* 0x8000000903047c10 */ /* 0x002fe20008ffe4ff */
[----:B---3--:R-:W-:-:S03]  /*15c0*/  FADD R26, R25, R26 ;  /* 0x0000001a191a7221 */ /* 0x008fc60000000000 */
[----:B------:R-:W-:Y:S01]  /*15d0*/  ISETP.GE.U32.AND.EX P0, PT, R4, UR11, PT, P0 ;  /* 0x0000000b04007c0c */ /* 0x000fe2000bf06100 */
        /* <DEDUP_REMOVED lines=12> */
[----:B------:R-:W-:-:S04]  /*16a0*/  FADD R7, R7, R10 ;  /* 0x0000000a07077221 */ /* 0x000fc80000000000 */
[----:B------:R-:W-:Y:S01]  /*16b0*/  FADD R7, R22, R7 ;  /* 0x0000000716077221 */ /* 0x000fe20000000000 */
[----:B------:R-:W-:Y:S06]  /*16c0*/  @!P0 BRA `(.L_x_293) ;  /* 0x0000000800548947 */ /* 0x000fec0003800000 */
[----:B------:R-:W-:Y:S01]  /*16d0*/  UIADD3 UR8, UP0, UPT, UR5, UR8, URZ ;  /* 0x0000000805087290 */ /* 0x000fe2000ff1e0ff */
[----:B------:R-:W-:Y:S01]  /*16e0*/  MOV R5, R9 ;  /* 0x0000000900057202 */ /* 0x000fe20000000f00 */
[----:B------:R-:W-:Y:S01]  /*16f0*/  IMAD.U32 R11, RZ, RZ, UR5 ;  /* 0x00000005ff0b7e24 */ /* 0x000fe2000f8e00ff */
[----:B------:R-:W-:Y:S01]  /*1700*/  UIADD3 UR4, UPT, UPT, UR4, 0x1, URZ ;  /* 0x0000000104047890 */ /* 0x000fe2000fffe0ff */
[----:B------:R-:W-:Y:S01]  /*1710*/  IMAD.MOV.U32 R4, RZ, RZ, R6 ;  /* 0x000000ffff047224 */ /* 0x000fe200078e0006 */
[----:B------:R-:W-:Y:S01]  /*1720*/  UIADD3.X UR9, UPT, UPT, UR11, UR9, URZ, UP0, !UPT ;  /* 0x000000090b097290 */ /* 0x000fe200087fe4ff */
[----:B------:R-:W-:Y:S01]  /*1730*/  ISETP.LT.U32.AND P0, PT, R23, UR8, PT ;  /* 0x0000000817007c0c */ /* 0x000fe2000bf01070 */
[----:B------:R-:W-:Y:S01]  /*1740*/  VIADD R0, R0, -UR5 ;  /* 0x8000000500007c36 */ /* 0x000fe20008000000 */
[----:B------:R-:W-:Y:S01]  /*1750*/  UMOV UR10, UR6 ;  /* 0x00000006000a7c82 */ /* 0x000fe20008000000 */
[----:B------:R-:W-:Y:S02]  /*1760*/  IMAD.WIDE R4, R11, 0x4, R4 ;  /* 0x000000040b047825 */ /* 0x000fe400078e0204 */
[----:B------:R-:W-:-:S02]  /*1770*/  MOV R13, UR9 ;  /* 0x00000009000d7c02 */ /* 0x000fc40008000f00 */
[----:B------:R-:W-:Y:S01]  /*1780*/  IMAD.MOV.U32 R6, RZ, RZ, R4 ;  /* 0x000000ffff067224 */ /* 0x000fe200078e0004 */
[----:B------:R-:W-:Y:S02]  /*1790*/  MOV R9, R5 ;  /* 0x0000000500097202 */ /* 0x000fe40000000f00 */
[----:B------:R-:W-:-:S13]  /*17a0*/  ISETP.GT.U32.AND.EX P0, PT, R13, R8, PT, P0 ;  /* 0x000000080d00720c */ /* 0x000fda0003f04100 */
[----:B------:R-:W-:Y:S05]  /*17b0*/  @!P0 BRA `(.L_x_295) ;  /* 0xfffffffc00108947 */ /* 0x000fea000383ffff */
[----:B------:R-:W-:-:S05]  /*17c0*/  UMOV UR6, UR5 ;  /* 0x0000000500067c82 */ /* 0x000fca0008000000 */
.L_x_294:
[----:B------:R-:W0:Y:S01]  /*17d0*/  S2R R5, SR_TID.X ;  /* 0x0000000000057919 */ /* 0x000e220000002100 */
[C---:B------:R-:W-:Y:S01]  /*17e0*/  IADD3 R4, PT, PT, R2.reuse, -UR8, RZ ;  /* 0x8000000802047c10 */ /* 0x040fe2000fffe0ff */
[----:B------:R-:W-:Y:S01]  /*17f0*/  IMAD.U32 R8, RZ, RZ, UR9 ;  /* 0x00000009ff087e24 */ /* 0x000fe2000f8e00ff */
[----:B------:R-:W-:Y:S01]  /*1800*/  ISETP.LE.U32.AND P1, PT, R2, UR8, PT ;  /* 0x0000000802007c0c */ /* 0x000fe2000bf23070 */
[----:B------:R-:W-:Y:S01]  /*1810*/  BSSY.RECONVERGENT B1, `(.L_x_293) ;  /* 0x0000080000017945 */ /* 0x000fe20003800200 */
[----:B0-----:R-:W-:-:S04]  /*1820*/  ISETP.GE.AND P0, PT, R5, R4, PT ;  /* 0x000000040500720c */ /* 0x001fc80003f06270 */
[----:B------:R-:W-:-:S13]  /*1830*/  ISETP.GE.U32.OR.EX P0, PT, R8, R3, P0, P1 ;  /* 0x000000030800720c */ /* 0x000fda0000706510 */
[----:B------:R-:W-:Y:S05]  /*1840*/  @P0 BRA `(.L_x_296) ;  /* 0x0000000400f00947 */ /* 0x000fea0003800000 */
[----:B------:R-:W0:Y:S01]  /*1850*/  LDC R4, c[0x0][0x3c0] ;  /* 0x0000f000ff047b82 */ /* 0x000e220000000800 */
[----:B------:R-:W-:Y:S01]  /*1860*/  USHF.L.U32 UR5, UR16, 0xc, URZ ;  /* 0x0000000c10057899 */ /* 0x000fe200080006ff */
[----:B------:R-:W-:Y:S01]  /*1870*/  LOP3.LUT R3, RZ, R5, RZ, 0x33, !PT ;  /* 0x00000005ff037212 */ /* 0x000fe200078e33ff */
[----:B------:R-:W-:Y:S02]  /*1880*/  BSSY.RECONVERGENT B2, `(.L_x_297) ;  /* 0x0000037000027945 */ /* 0x000fe40003800200 */
[----:B------:R-:W-:-:S06]  /*1890*/  UIADD3 UR5, UPT, UPT, UR5, UR6, URZ ;  /* 0x0000000605057290 */ /* 0x000fcc000fffe0ff */
[----:B------:R-:W-:Y:S01]  /*18a0*/  IADD3 R2, PT, PT, R2, -UR5, R3 ;  /* 0x8000000502027c10 */ /* 0x000fe2000fffe003 */
[----:B0-----:R-:W-:Y:S01]  /*18b0*/  IMAD R3, R4, UR4, RZ ;  /* 0x0000000404037c24 */ /* 0x001fe2000f8e02ff */
[----:B------:R-:W-:-:S03]  /*18c0*/  MOV R4, R5 ;  /* 0x0000000500047202 */ /* 0x000fc60000000f00 */
[----:B------:R-:W-:-:S05]  /*18d0*/  IMAD R2, R3, -0x1000, R2 ;  /* 0xfffff00003027824 */ /* 0x000fca00078e0202 */
[C---:B------:R-:W-:Y:S02]  /*18e0*/  ISETP.GE.U32.AND P0, PT, R2.reuse, 0xf00, PT ;  /* 0x00000f000200780c */ /* 0x040fe40003f06070 */
[----:B------:R-:W-:-:S04]  /*18f0*/  LEA.HI R19, R2, 0x1, RZ, 0x18 ;  /* 0x0000000102137811 */ /* 0x000fc800078fc0ff */
[----:B------:R-:W-:-:S04]  /*1900*/  LOP3.LUT R21, R19, 0xf, RZ, 0xc0, !PT ;  /* 0x0000000f13157812 */ /* 0x000fc800078ec0ff */
[----:B------:R-:W-:-:S03]  /*1910*/  ISETP.NE.AND P1, PT, R21, RZ, PT ;  /* 0x000000ff1500720c */ /* 0x000fc60003f25270 */
[----:B------:R-:W-:Y:S10]  /*1920*/  @!P0 BRA `(.L_x_298) ;  /* 0x0000000000b08947 */ /* 0x000ff40003800000 */
[----:B------:R-:W-:Y:S01]  /*1930*/  LEA.HI R2, R0, 0x1, RZ, 0x18 ;  /* 0x0000000100027811 */ /* 0x000fe200078fc0ff */
[----:B------:R-:W-:-:S03]  /*1940*/  IMAD.MOV.U32 R4, RZ, RZ, R5 ;  /* 0x000000ffff047224 */ /* 0x000fc600078e0005 */
[----:B------:R-:W-:-:S04]  /*1950*/  LOP3.LUT R2, R2, 0x1fffff0, RZ, 0xc0, !PT ;  /* 0x01fffff002027812 */ /* 0x000fc800078ec0ff */
[----:B------:R-:W-:-:S07]  /*1960*/  IADD3 R8, PT, PT, -R2, RZ, RZ ;  /* 0x000000ff02087210 */ /* 0x000fce0007ffe1ff */
.L_x_299:
[----:B------:R-:W-:Y:S01]  /*1970*/  IMAD.MOV.U32 R2, RZ, RZ, R6 ;  /* 0x000000ffff027224 */ /* 0x000fe200078e0006 */
[----:B------:R-:W-:-:S05]  /*1980*/  MOV R3, R9 ;  /* 0x0000000900037202 */ /* 0x000fca0000000f00 */
[----:B------:R-:W2:Y:S04]  /*1990*/  LDG.E R18, desc[UR14][R2.64+-0x2000] ;  /* 0xffe0000e02127981 */ /* 0x000ea8000c1e1900 */
[----:B------:R-:W3:Y:S04]  /*19a0*/  LDG.E R17, desc[UR14][R2.64+-0x1c00] ;  /* 0xffe4000e02117981 */ /* 0x000ee8000c1e1900 */
        /* <DEDUP_REMOVED lines=14> */
[----:B------:R-:W-:-:S02]  /*1a90*/  VIADD R8, R8, 0x10 ;  /* 0x0000001008087836 */ /* 0x000fc40000000000 */
[----:B------:R-:W-:-:S03]  /*1aa0*/  VIADD R4, R4, 0x1000 ;  /* 0x0000100004047836 */ /* 0x000fc60000000000 */
[----:B------:R-:W-:Y:S01]  /*1ab0*/  ISETP.NE.AND P0, PT, R8, RZ, PT ;  /* 0x000000ff0800720c */ /* 0x000fe20003f05270 */
[----:B--2---:R-:W-:-:S04]  /*1ac0*/  FADD R18, R18, R7 ;  /* 0x0000000712127221 */ /* 0x004fc80000000000 */
        /* <DEDUP_REMOVED lines=13> */
[----:B------:R-:W-:-:S03]  /*1ba0*/  IADD3 R6, P2, PT, R2, 0x4000, RZ ;  /* 0x0000400002067810 */ /* 0x000fc60007f5e0ff */
[----:B------:R-:W-:Y:S01]  /*1bb0*/  FADD R10, R10, R9 ;  /* 0x000000090a0a7221 */ /* 0x000fe20000000000 */
[----:B------:R-:W-:-:S03]  /*1bc0*/  IADD3.X R9, PT, PT, RZ, R3, RZ, P2, !PT ;  /* 0x00000003ff097210 */ /* 0x000fc600017fe4ff */
[----:B------:R-:W-:Y:S01]  /*1bd0*/  FADD R7, R10, R5 ;  /* 0x000000050a077221 */ /* 0x000fe20000000000 */
[----:B------:R-:W-:Y:S06]  /*1be0*/  @P0 BRA `(.L_x_299) ;  /* 0xfffffffc00600947 */ /* 0x000fec000383ffff */
.L_x_298:
[----:B------:R-:W-:Y:S05]  /*1bf0*/  BSYNC.RECONVERGENT B2 ;  /* 0x0000000000027941 */ /* 0x000fea0003800200 */
.L_x_297:
[----:B------:R-:W-:Y:S05]  /*1c00*/  @!P1 BRA `(.L_x_296) ;  /* 0x0000000400009947 */ /* 0x000fea0003800000 */
[----:B------:R-:W-:Y:S01]  /*1c10*/  ISETP.GE.U32.AND P0, PT, R21, 0x8, PT ;  /* 0x000000081500780c */ /* 0x000fe20003f06070 */
[----:B------:R-:W-:Y:S01]  /*1c20*/  BSSY.RECONVERGENT B2, `(.L_x_300) ;  /* 0x0000019000027945 */ /* 0x000fe20003800200 */
[----:B------:R-:W-:-:S04]  /*1c30*/  LOP3.LUT R9, R19, 0x7, RZ, 0xc0, !PT ;  /* 0x0000000713097812 */ /* 0x000fc800078ec0ff */
[----:B------:R-:W-:-:S07]  /*1c40*/  ISETP.NE.AND P1, PT, R9, RZ, PT ;  /* 0x000000ff0900720c */ /* 0x000fce0003f25270 */
[----:B------:R-:W-:Y:S06]  /*1c50*/  @!P0 BRA `(.L_x_301) ;  /* 0x0000000000548947 */ /* 0x000fec0003800000 */
[----:B------:R-:W-:-:S04]  /*1c60*/  IADD3 R3, P0, PT, R4, UR8, RZ ;  /* 0x0000000804037c10 */ /* 0x000fc8000ff1e0ff */
[----:B------:R-:W-:Y:S02]  /*1c70*/  IADD3.X R6, PT, PT, RZ, UR9, RZ, P0, !PT ;  /* 0x00000009ff067c10 */ /* 0x000fe400087fe4ff */
[----:B------:R-:W-:-:S04]  /*1c80*/  LEA R2, P0, R3, UR12, 0x2 ;  /* 0x0000000c03027c11 */ /* 0x000fc8000f8010ff */
[----:B------:R-:W-:-:S05]  /*1c90*/  LEA.HI.X R3, R3, UR13, R6, 0x2, P0 ;  /* 0x0000000d03037c11 */ /* 0x000fca00080f1406 */
[----:B------:R-:W2:Y:S04]  /*1ca0*/  LDG.E R6, desc[UR14][R2.64] ;  /* 0x0000000e02067981 */ /* 0x000ea8000c1e1900 */
[----:B------:R-:W3:Y:S04]  /*1cb0*/  LDG.E R5, desc[UR14][R2.64+0x400] ;  /* 0x0004000e02057981 */ /* 0x000ee8000c1e1900 */
[----:B------:R-:W4:Y:S04]  /*1cc0*/  LDG.E R8, desc[UR14][R2.64+0x800] ;  /* 0x0008000e02087981 */ /* 0x000f28000c1e1900 */
[----:B------:R-:W5:Y:S04]  /*1cd0*/  LDG.E R10, desc[UR14][R2.64+0xc00] ;  /* 0x000c000e020a7981 */ /* 0x000f68000c1e1900 */
[----:B------:R-:W5:Y:S04]  /*1ce0*/  LDG.E R12, desc[UR14][R2.64+0x1000] ;  /* 0x0010000e020c7981 */ /* 0x000f68000c1e1900 */
[----:B------:R-:W5:Y:S04]  /*1cf0*/  LDG.E R14, desc[UR14][R2.64+0x1400] ;  /* 0x0014000e020e7981 */ /* 0x000f68000c1e1900 */
[----:B------:R-:W5:Y:S04]  /*1d00*/  LDG.E R16, desc[UR14][R2.64+0x1800] ;  /* 0x0018000e02107981 */ /* 0x000f68000c1e1900 */
[----:B------:R-:W5:Y:S01]  /*1d10*/  LDG.E R18, desc[UR14][R2.64+0x1c00] ;  /* 0x001c000e02127981 */ /* 0x000f62000c1e1900 */
[----:B------:R-:W-:-:S02]  /*1d20*/  VIADD R4, R4, 0x800 ;  /* 0x0000080004047836 */ /* 0x000fc40000000000 */
[----:B--2---:R-:W-:-:S04]  /*1d30*/  FADD R6, R7, R6 ;  /* 0x0000000607067221 */ /* 0x004fc80000000000 */
[----:B---3--:R-:W-:-:S04]  /*1d40*/  FADD R5, R6, R5 ;  /* 0x0000000506057221 */ /* 0x008fc80000000000 */
[----:B----4-:R-:W-:-:S04]  /*1d50*/  FADD R5, R5, R8 ;  /* 0x0000000805057221 */ /* 0x010fc80000000000 */
[----:B-----5:R-:W-:-:S04]  /*1d60*/  FADD R5, R5, R10 ;  /* 0x0000000a05057221 */ /* 0x020fc80000000000 */
[----:B------:R-:W-:-:S04]  /*1d70*/  FADD R5, R5, R12 ;  /* 0x0000000c05057221 */ /* 0x000fc80000000000 */
[----:B------:R-:W-:-:S04]  /*1d80*/  FADD R5, R5, R14 ;  /* 0x0000000e05057221 */ /* 0x000fc80000000000 */
[----:B------:R-:W-:-:S04]  /*1d90*/  FADD R5, R5, R16 ;  /* 0x0000001005057221 */ /* 0x000fc80000000000 */
[----:B------:R-:W-:-:S07]  /*1da0*/  FADD R7, R5, R18 ;  /* 0x0000001205077221 */ /* 0x000fce0000000000 */
.L_x_301:
[----:B------:R-:W-:Y:S05]  /*1db0*/  BSYNC.RECONVERGENT B2 ;  /* 0x0000000000027941 */ /* 0x000fea0003800200 */
.L_x_300:
[----:B------:R-:W-:Y:S05]  /*1dc0*/  @!P1 BRA `(.L_x_296) ;  /* 0x0000000000909947 */ /* 0x000fea0003800000 */
[----:B------:R-:W-:Y:S01]  /*1dd0*/  ISETP.GE.U32.AND P0, PT, R9, 0x4, PT ;  /* 0x000000040900780c */ /* 0x000fe20003f06070 */
[----:B------:R-:W-:Y:S01]  /*1de0*/  BSSY.RECONVERGENT B2, `(.L_x_302) ;  /* 0x0000010000027945 */ /* 0x000fe20003800200 */
[----:B------:R-:W-:-:S11]  /*1df0*/  LOP3.LUT P1, RZ, R19, 0x3, RZ, 0xc0, !PT ;  /* 0x0000000313ff7812 */ /* 0x000fd6000782c0ff */
[----:B------:R-:W-:Y:S05]  /*1e00*/  @!P0 BRA `(.L_x_303) ;  /* 0x0000000000348947 */ /* 0x000fea0003800000 */
[----:B------:R-:W-:-:S04]  /*1e10*/  IADD3 R3, P0, PT, R4, UR8, RZ ;  /* 0x0000000804037c10 */ /* 0x000fc8000ff1e0ff */
[----:B------:R-:W-:Y:S02]  /*1e20*/  IADD3.X R6, PT, PT, RZ, UR9, RZ, P0, !PT ;  /* 0x00000009ff067c10 */ /* 0x000fe400087fe4ff */
[----:B------:R-:W-:-:S04]  /*1e30*/  LEA R2, P0, R3, UR12, 0x2 ;  /* 0x0000000c03027c11 */ /* 0x000fc8000f8010ff */
[----:B------:R-:W-:-:S05]  /*1e40*/  LEA.HI.X R3, R3, UR13, R6, 0x2, P0 ;  /* 0x0000000d03037c11 */ /* 0x000fca00080f1406 */
[----:B------:R-:W2:Y:S04]  /*1e50*/  LDG.E R6, desc[UR14][R2.64] ;  /* 0x0000000e02067981 */ /* 0x000ea8000c1e1900 */
[----:B------:R-:W3:Y:S04]  /*1e60*/  LDG.E R5, desc[UR14][R2.64+0x400] ;  /* 0x0004000e02057981 */ /* 0x000ee8000c1e1900 */
[----:B------:R-:W4:Y:S04]  /*1e70*/  LDG.E R8, desc[UR14][R2.64+0x800] ;  /* 0x0008000e02087981 */ /* 0x000f28000c1e1900 */
[----:B------:R-:W5:Y:S01]  /*1e80*/  LDG.E R10, desc[UR14][R2.64+0xc00] ;  /* 0x000c000e020a7981 */ /* 0x000f62000c1e1900 */
[----:B------:R-:W-:-:S02]  /*1e90*/  VIADD R4, R4, 0x400 ;  /* 0x0000040004047836 */ /* 0x000fc40000000000 */
[----:B--2---:R-:W-:-:S04]  /*1ea0*/  FADD R6, R7, R6 ;  /* 0x0000000607067221 */ /* 0x004fc80000000000 */
[----:B---3--:R-:W-:-:S04]  /*1eb0*/  FADD R5, R6, R5 ;  /* 0x0000000506057221 */ /* 0x008fc80000000000 */
[----:B----4-:R-:W-:-:S04]  /*1ec0*/  FADD R5, R5, R8 ;  /* 0x0000000805057221 */ /* 0x010fc80000000000 */
[----:B-----5:R-:W-:-:S07]  /*1ed0*/  FADD R7, R5, R10 ;  /* 0x0000000a05077221 */ /* 0x020fce0000000000 */
.L_x_303:
[----:B------:R-:W-:Y:S05]  /*1ee0*/  BSYNC.RECONVERGENT B2 ;  /* 0x0000000000027941 */ /* 0x000fea0003800200 */
.L_x_302:
[----:B------:R-:W-:Y:S05]  /*1ef0*/  @!P1 BRA `(.L_x_296) ;  /* 0x0000000000449947 */ /* 0x000fea0003800000 */
[----:B------:R-:W-:Y:S02]  /*1f00*/  LOP3.LUT R0, R0, 0xffff, RZ, 0xc0, !PT ;  /* 0x0000ffff00007812 */ /* 0x000fe400078ec0ff */
[----:B------:R-:W-:Y:S02]  /*1f10*/  IADD3 R5, P0, PT, R4, UR10, RZ ;  /* 0x0000000a04057c10 */ /* 0x000fe4000ff1e0ff */
[----:B------:R-:W-:Y:S02]  /*1f20*/  LEA.HI R0, R0, 0x1, RZ, 0x18 ;  /* 0x0000000100007811 */ /* 0x000fe400078fc0ff */
[----:B------:R-:W-:Y:S02]  /*1f30*/  LEA R4, P1, R5, UR12, 0x2 ;  /* 0x0000000c05047c11 */ /* 0x000fe4000f8210ff */
[----:B------:R-:W-:Y:S02]  /*1f40*/  LOP3.LUT R0, R0, 0x3, RZ, 0xc0, !PT ;  /* 0x0000000300007812 */ /* 0x000fe400078ec0ff */
[----:B------:R-:W-:-:S03]  /*1f50*/  IADD3.X R2, PT, PT, RZ, UR7, RZ, P0, !PT ;  /* 0x00000007ff027c10 */ /* 0x000fc600087fe4ff */
[----:B------:R-:W-:Y:S01]  /*1f60*/  IMAD.MOV R0, RZ, RZ, -R0 ;  /* 0x000000ffff007224 */ /* 0x000fe200078e0a00 */
[----:B------:R-:W-:-:S07]  /*1f70*/  LEA.HI.X R5, R5, UR13, R2, 0x2, P1 ;  /* 0x0000000d05057c11 */ /* 0x000fce00088f1402 */
.L_x_304:
[----:B------:R-:W-:Y:S01]  /*1f80*/  MOV R2, R4 ;  /* 0x0000000400027202 */ /* 0x000fe20000000f00 */
[----:B------:R-:W-:-:S05]  /*1f90*/  IMAD.MOV.U32 R3, RZ, RZ, R5 ;  /* 0x000000ffff037224 */ /* 0x000fca00078e0005 */
[----:B------:R-:W2:Y:S01]  /*1fa0*/  LDG.E R2, desc[UR14][R2.64] ;  /* 0x0000000e02027981 */ /* 0x000ea2000c1e1900 */
[----:B------:R-:W-:Y:S02]  /*1fb0*/  IADD3 R0, PT, PT, R0, 0x1, RZ ;  /* 0x0000000100007810 */ /* 0x000fe40007ffe0ff */
[----:B------:R-:W-:Y:S02]  /*1fc0*/  IADD3 R4, P1, PT, R4, 0x400, RZ ;  /* 0x0000040004047810 */ /* 0x000fe40007f3e0ff */
[----:B------:R-:W-:-:S03]  /*1fd0*/  ISETP.NE.AND P0, PT, R0, RZ, PT ;  /* 0x000000ff0000720c */ /* 0x000fc60003f05270 */
[----:B------:R-:W-:Y:S02]  /*1fe0*/  IMAD.X R5, RZ, RZ, R5, P1 ;  /* 0x000000ffff057224 */ /* 0x000fe400008e0605 */
[----:B--2---:R-:W-:-:S08]  /*1ff0*/  FADD R7, R2, R7 ;  /* 0x0000000702077221 */ /* 0x004fd00000000000 */
[----:B------:R-:W-:Y:S05]  /*2000*/  @P0 BRA `(.L_x_304) ;  /* 0xfffffffc00dc0947 */ /* 0x000fea000383ffff */
.L_x_296:
[----:B------:R-:W-:Y:S05]  /*2010*/  BSYNC.RECONVERGENT B1 ;  /* 0x0000000000017941 */ /* 0x000fea0003800200 */
.L_x_293:
[----:B------:R-:W0:Y:S01]  /*2020*/  S2R R6, SR_LANEID ;  /* 0x0000000000067919 */ /* 0x000e220000000000 */
[----:B------:R-:W1:Y:S01]  /*2030*/  SHFL.DOWN PT, R0, R7, 0x1, 0x1f ;  /* 0x08201f0007007f89 */ /* 0x000e6200000e0000 */
[----:B------:R-:W2:Y:S01]  /*2040*/  S2R R5, SR_TID.X ;  /* 0x0000000000057919 */ /* 0x000ea20000002100 */
[C---:B0-----:R-:W-:Y:S02]  /*2050*/  ISETP.GT.AND P0, PT, R6.reuse, 0x1e, PT ;  /* 0x0000001e0600780c */ /* 0x041fe40003f04270 */
[----:B------:R-:W-:-:S11]  /*2060*/  ISETP.NE.AND P1, PT, R6, RZ, PT ;  /* 0x000000ff0600720c */ /* 0x000fd60003f25270 */
[----:B-1----:R-:W-:Y:S01]  /*2070*/  @!P0 FADD R7, R0, R7 ;  /* 0x0000000700078221 */ /* 0x002fe20000000000 */
[----:B------:R-:W-:Y:S01]  /*2080*/  ISETP.GT.AND P0, PT, R6, 0x1d, PT ;  /* 0x0000001d0600780c */ /* 0x000fe20003f04270 */
[----:B------:R-:W0:Y:S01]  /*2090*/  @!P1 S2R R4, SR_CgaCtaId ;  /* 0x0000000000049919 */ /* 0x000e220000008800 */
[----:B------:R-:W-:Y:S02]  /*20a0*/  @!P1 MOV R3, 0x400 ;  /* 0x0000040000039802 */ /* 0x000fe40000000f00 */
[----:B--2---:R-:W-:Y:S01]  /*20b0*/  @!P1 SHF.R.U32.HI R2, RZ, 0x3, R5 ;  /* 0x00000003ff029819 */ /* 0x004fe20000011605 */
        /* <DEDUP_REMOVED lines=31> */
[----:B------:R-:W-:-:S07]  /*22b0*/  FADD R9, R2, R3 ;  /* 0x0000000302097221 */ /* 0x000fce0000000000 */
.L_x_292:
[----:B------:R-:W-:Y:S05]  /*22c0*/  BSYNC.RECONVERGENT B0 ;  /* 0x0000000000007941 */ /* 0x000fea0003800200 */
.L_x_277:
[----:B------:R-:W-:Y:S05]  /*22d0*/  @P0 EXIT ;  /* 0x000000000000094d */ /* 0x000fea0003800000 */
[----:B------:R-:W3:Y:S02]  /*22e0*/  LDCU.64 UR4, c[0x0][0x388] ;  /* 0x00007100ff0477ac */ /* 0x000ee40008000a00 */
[----:B---3--:R-:W-:-:S06]  /*22f0*/  UIMAD.WIDE.U32 UR4, UR16, 0x4, UR4 ;  /* 0x00000004100478a5 */ /* 0x008fcc000f8e0004 */
[----:B------:R-:W-:Y:S01]  /*2300*/  IMAD.U32 R2, RZ, RZ, UR4 ;  /* 0x00000004ff027e24 */ /* 0x000fe2000f8e00ff */
[----:B0-2---:R-:W-:-:S05]  /*2310*/  MOV R3, UR5 ;  /* 0x0000000500037c02 */ /* 0x005fca0008000f00 */
[----:B------:R-:W-:Y:S01]  /*2320*/  STG.E desc[UR14][R2.64], R9 ;  /* 0x0000000902007986 */ /* 0x000fe2000c10190e */
[----:B------:R-:W-:Y:S05]  /*2330*/  EXIT ;  /* 0x000000000000794d */ /* 0x000fea0003800000 */
.L_x_305:
        /* <DEDUP_REMOVED lines=12> */
.L_x_505:


//--------------------- .text._ZN3cub18CUB_300001_SM_10006detail6reduce28DeviceReduceSingleTileKernelINS2_10policy_hubIfyN4cuda3std3__44plusIfEEE10Policy1000EN6thrust24THRUST_300001_SM_1000_NS6detail15normal_iteratorINSD_10device_ptrIfEEEEPfyS9_ffNS7_10__identityEEEvT0_T1_T2_T3_T4_T6_ --------------------------
	.section	.text._ZN3cub18CUB_300001_SM_10006detail6reduce28DeviceReduceSingleTileKernelINS2_10policy_hubIfyN4cuda3std3__44plusIfEEE10Policy1000EN6thrust24THRUST_300001_SM_1000_NS6detail15normal_iteratorINSD_10device_ptrIfEEEEPfyS9_ffNS7_10__identityEEEvT0_T1_T2_T3_T4_T6_,"ax",@progbits
	.align	128
        .global         _ZN3cub18CUB_300001_SM_10006detail6reduce28DeviceReduceSingleTileKernelINS2_10policy_hubIfyN4cuda3std3__44plusIfEEE10Policy1000EN6thrust24THRUST_300001_SM_1000_NS6detail15normal_iteratorINSD_10device_ptrIfEEEEPfyS9_ffNS7_10__identityEEEvT0_T1_T2_T3_T4_T6_
        .type           _ZN3cub18CUB_300001_SM_10006detail6reduce28DeviceReduceSingleTileKernelINS2_10policy_hubIfyN4cuda3std3__44plusIfEEE10Policy1000EN6thrust24THRUST_300001_SM_1000_NS6detail15normal_iteratorINSD_10device_ptrIfEEEEPfyS9_ffNS7_10__identityEEEvT0_T1_T2_T3_T4_T6_,@function
        .size           _ZN3cub18CUB_300001_SM_10006detail6reduce28DeviceReduceSingleTileKernelINS2_10policy_hubIfyN4cuda3std3__44plusIfEEE10Policy1000EN6thrust24THRUST_300001_SM_1000_NS6detail15normal_iteratorINSD_10device_ptrIfEEEEPfyS9_ffNS7_10__identityEEEvT0_T1_T2_T3_T4_T6_,(.L_x_506 - _ZN3cub18CUB_300001_SM_10006detail6reduce28DeviceReduceSingleTileKernelINS2_10policy_hubIfyN4cuda3std3__44plusIfEEE10Policy1000EN6thrust24THRUST_300001_SM_1000_NS6detail15normal_iteratorINSD_10device_ptrIfEEEEPfyS9_ffNS7_10__identityEEEvT0_T1_T2_T3_T4_T6_)
        .other          _ZN3cub18CUB_300001_SM_10006detail6reduce28DeviceReduceSingleTileKernelINS2_10policy_hubIfyN4cuda3std3__44plusIfEEE10Policy1000EN6thrust24THRUST_300001_SM_1000_NS6detail15normal_iteratorINSD_10device_ptrIfEEEEPfyS9_ffNS7_10__identityEEEvT0_T1_T2_T3_T4_T6_,@"STO_CUDA_ENTRY STV_DEFAULT"
_ZN3cub18CUB_300001_SM_10006detail6reduce28DeviceReduceSingleTileKernelINS2_10policy_hubIfyN4cuda3std3__44plusIfEEE10Policy1000EN6thrust24THRUST_300001_SM_1000_NS6detail15normal_iteratorINSD_10device_ptrIfEEEEPfyS9_ffNS7_10__identityEEEvT0_T1_T2_T3_T4_T6_:
.text._ZN3cub18CUB_300001_SM_10006detail6reduce28DeviceReduceSingleTileKernelINS2_10policy_hubIfyN4cuda3std3__44plusIfEEE10Policy1000EN6thrust24THRUST_300001_SM_1000_NS6detail15normal_iteratorINSD_10device_ptrIfEEEEPfyS9_ffNS7_10__identityEEEvT0_T1_T2_T3_T4_T6_:
[----:B------:R-:W-:Y:S01]  /*0000*/  LDC R1, c[0x0][0x37c] ;  /* 0x0000df00ff017b82 */ /* 0x000fe20000000800 */
[----:B------:R-:W0:Y:S01]  /*0010*/  LDCU.64 UR4, c[0x0][0x390] ;  /* 0x00007200ff0477ac */ /* 0x000e220008000a00 */
[----:B------:R-:W1:Y:S01]  /*0020*/  LDCU.64 UR6, c[0x0][0x358] ;  /* 0x00006b00ff0677ac */ /* 0x000e620008000a00 */
[----:B0-----:R-:W-:Y:S01]  /*0030*/  MOV R4, UR4 ;  /* 0x0000000400047c02 */ /* 0x001fe20008000f00 */
[----:B------:R-:W-:-:S03]  /*0040*/  IMAD.U32 R0, RZ, RZ, UR5 ;  /* 0x00000005ff007e24 */ /* 0x000fc6000f8e00ff */
[----:B------:R-:W-:-:S04]  /*0050*/  ISETP.NE.U32.AND P0, PT, R4, RZ, PT ;  /* 0x000000ff0400720c */ /* 0x000fc80003f05070 */
[----:B------:R-:W-:-:S13]  /*0060*/  ISETP.NE.AND.EX P0, PT, R0, RZ, PT, P0 ;  /* 0x000000ff0000720c */ /* 0x000fda0003f05300 */
        /* <DEDUP_REMOVED lines=8> */
.L_x_306:
[----:B------:R-:W-:Y:S01]  /*00f0*/  ISETP.GT.U32.AND P0, PT, R4, 0xfff, PT ;  /* 0x00000fff0400780c */ /* 0x000fe20003f04070 */
[----:B------:R-:W-:Y:S03]  /*0100*/  BSSY.RECONVERGENT B0, `(.L_x_307) ;  /* 0x00001f3000007945 */ /* 0x000fe60003800200 */
[----:B------:R-:W-:-:S13]  /*0110*/  ISETP.GT.U32.AND.EX P0, PT, R0, RZ, PT, P0 ;  /* 0x000000ff0000720c */ /* 0x000fda0003f04100 */
[----:B------:R-:W-:Y:S05]  /*0120*/  @P0 BRA `(.L_x_308) ;  /* 0x0000000c00ac0947 */ /* 0x000fea0003800000 */
[----:B------:R-:W0:Y:S01]  /*0130*/  S2R R5, SR_TID.X ;  /* 0x0000000000057919 */ /* 0x000e220000002100 */
[----:B------:R-:W-:Y:S01]  /*0140*/  BSSY.RECONVERGENT B1, `(.L_x_309) ;  /* 0x0000009000017945 */ /* 0x000fe20003800200 */
[----:B------:R-:W-:Y:S01]  /*0150*/  HFMA2 R6, -RZ, RZ, 0, 0 ;  /* 0x00000000ff067431 */ /* 0x000fe200000001ff */
[----:B0-----:R-:W-:Y:S01]  /*0160*/  ISETP.GE.U32.AND P0, PT, R5, R4, PT ;  /* 0x000000040500720c */ /* 0x001fe20003f06070 */
[----:B------:R-:W-:-:S12]  /*0170*/  IMAD.MOV.U32 R7, RZ, RZ, R5 ;  /* 0x000000ffff077224 */ /* 0x000fd800078e0005 */
[----:B------:R-:W-:Y:S05]  /*0180*/  @P0 BRA `(.L_x_310) ;  /* 0x0000000000100947 */ /* 0x000fea0003800000 */
[----:B------:R-:W0:Y:S02]  /*0190*/  LDC.64 R2, c[0x0][0x380] ;  /* 0x0000e000ff027b82 */ /* 0x000e240000000a00 */
[----:B0-----:R-:W-:-:S05]  /*01a0*/  IMAD.WIDE.U32 R2, R5, 0x4, R2 ;  /* 0x0000000405027825 */ /* 0x001fca00078e0002 */
[----:B------:R0:W5:Y:S01]  /*01b0*/  LDG.E R6, desc[UR6][R2.64] ;  /* 0x0000000602067981 */ /* 0x000162000c1e1900 */
[----:B------:R-:W-:-:S07]  /*01c0*/  IADD3 R7, PT, PT, R5, 0x100, RZ ;  /* 0x0000010005077810 */ /* 0x000fce0007ffe0ff */
.L_x_310:
[----:B------:R-:W-:Y:S05]  /*01d0*/  BSYNC.RECONVERGENT B1 ;  /* 0x0000000000017941 */ /* 0x000fea0003800200 */
.L_x_309:
[----:B------:R-:W-:Y:S01]  /*01e0*/  ISETP.GE.U32.AND P0, PT, R7, R4, PT ;  /* 0x000000040700720c */ /* 0x000fe20003f06070 */
[----:B------:R-:W-:-:S12]  /*01f0*/  BSSY.RECONVERGENT B1, `(.L_x_311) ;  /* 0x000006d000017945 */ /* 0x000fd80003800200 */
[----:B------:R-:W-:Y:S05]  /*0200*/  @P0 BRA `(.L_x_312) ;  /* 0x0000000400ac0947 */ /* 0x000fea0003800000 */
[----:B0-----:R-:W-:Y:S01]  /*0210*/  LOP3.LUT R3, RZ, R7, RZ, 0x33, !PT ;  /* 0x00000007ff037212 */ /* 0x001fe200078e33ff */
[----:B------:R-:W-:Y:S04]  /*0220*/  BSSY.RECONVERGENT B2, `(.L_x_313) ;  /* 0x0000033000027945 */ /* 0x000fe80003800200 */
[----:B------:R-:W-:-:S05]  /*0230*/  IMAD.IADD R3, R3, 0x1, R4 ;  /* 0x0000000103037824 */ /* 0x000fca00078e0204 */
[C---:B------:R-:W-:Y:S02]  /*0240*/  ISETP.GE.U32.AND P0, PT, R3.reuse, 0xf00, PT ;  /* 0x00000f000300780c */ /* 0x040fe40003f06070 */
[----:B------:R-:W-:-:S04]  /*0250*/  LEA.HI R8, R3, 0x1, RZ, 0x18 ;  /* 0x0000000103087811 */ /* 0x000fc800078fc0ff */
[----:B------:R-:W-:-:S04]  /*0260*/  LOP3.LUT R22, R8, 0xf, RZ, 0xc0, !PT ;  /* 0x0000000f08167812 */ /* 0x000fc800078ec0ff */
[----:B------:R-:W-:-:S03]  /*0270*/  ISETP.NE.AND P1, PT, R22, RZ, PT ;  /* 0x000000ff1600720c */ /* 0x000fc60003f25270 */
[----:B------:R-:W-:Y:S10]  /*0280*/  @!P0 BRA `(.L_x_314) ;  /* 0x0000000000b08947 */ /* 0x000ff40003800000 */
[----:B------:R-:W0:Y:S01]  /*0290*/  LDC.64 R2, c[0x0][0x380] ;  /* 0x0000e000ff027b82 */ /* 0x000e220000000a00 */
[----:B------:R-:W-:-:S04]  /*02a0*/  LOP3.LUT R9, R8, 0x1fffff0, RZ, 0xc0, !PT ;  /* 0x01fffff008097812 */ /* 0x000fc800078ec0ff */
[----:B------:R-:W-:Y:S01]  /*02b0*/  IADD3 R9, PT, PT, -R9, RZ, RZ ;  /* 0x000000ff09097210 */ /* 0x000fe20007ffe1ff */
[----:B0-----:R-:W-:-:S03]  /*02c0*/  IMAD.WIDE.U32 R2, R7, 0x4, R2 ;  /* 0x0000000407027825 */ /* 0x001fc600078e0002 */
[----:B------:R-:W-:-:S05]  /*02d0*/  IADD3 R2, P0, PT, R2, 0x2000, RZ ;  /* 0x0000200002027810 */ /* 0x000fca0007f1e0ff */
[----:B------:R-:W-:-:S08]  /*02e0*/  IMAD.X R3, RZ, RZ, R3, P0 ;  /* 0x000000ffff037224 */ /* 0x000fd000000e0603 */
.L_x_315:
        /* <DEDUP_REMOVED lines=38> */
.L_x_314:
[----:B------:R-:W-:Y:S05]  /*0550*/  BSYNC.RECONVERGENT B2 ;  /* 0x0000000000027941 */ /* 0x000fea0003800200 */
.L_x_313:
[----:B------:R-:W-:Y:S05]  /*0560*/  @!P1 BRA `(.L_x_312) ;  /* 0x0000000000d49947 */ /* 0x000fea0003800000 */
[----:B------:R-:W-:Y:S01]  /*0570*/  ISETP.GE.U32.AND P0, PT, R22, 0x8, PT ;  /* 0x000000081600780c */ /* 0x000fe20003f06070 */
[----:B------:R-:W-:Y:S01]  /*0580*/  BSSY.RECONVERGENT B2, `(.L_x_316) ;  /* 0x0000017000027945 */ /* 0x000fe20003800200 */
[----:B------:R-:W-:-:S04]  /*0590*/  LOP3.LUT R11, R8, 0x7, RZ, 0xc0, !PT ;  /* 0x00000007080b7812 */ /* 0x000fc800078ec0ff */
[----:B------:R-:W-:-:S07]  /*05a0*/  ISETP.NE.AND P1, PT, R11, RZ, PT ;  /* 0x000000ff0b00720c */ /* 0x000fce0003f25270 */
[----:B------:R-:W-:Y:S06]  /*05b0*/  @!P0 BRA `(.L_x_317) ;  /* 0x00000000004c8947 */ /* 0x000fec0003800000 */
[----:B------:R-:W0:Y:S02]  /*05c0*/  LDC.64 R2, c[0x0][0x380] ;  /* 0x0000e000ff027b82 */ /* 0x000e240000000a00 */
[----:B0-----:R-:W-:-:S05]  /*05d0*/  IMAD.WIDE R2, R7, 0x4, R2 ;  /* 0x0000000407027825 */ /* 0x001fca00078e0202 */
        /* <DEDUP_REMOVED lines=17> */
.L_x_317:
[----:B------:R-:W-:Y:S05]  /*06f0*/  BSYNC.RECONVERGENT B2 ;  /* 0x0000000000027941 */ /* 0x000fea0003800200 */
.L_x_316:
        /* <DEDUP_REMOVED lines=17> */
.L_x_319:
[----:B------:R-:W-:Y:S05]  /*0810*/  BSYNC.RECONVERGENT B2 ;  /* 0x0000000000027941 */ /* 0x000fea0003800200 */
.L_x_318:
[----:B------:R-:W-:Y:S05]  /*0820*/  @!P1 BRA `(.L_x_312) ;  /* 0x0000000000249947 */ /* 0x000fea0003800000 */
[----:B------:R-:W0:Y:S01]  /*0830*/  LDC.64 R8, c[0x0][0x380] ;  /* 0x0000e000ff087b82 */ /* 0x000e220000000a00 */
[----:B------:R-:W-:-:S07]  /*0840*/  IMAD.MOV R10, RZ, RZ, -R10 ;  /* 0x000000ffff0a7224 */ /* 0x000fce00078e0a0a */
.L_x_320:
[----:B0-----:R-:W-:-:S06]  /*0850*/  IMAD.WIDE R2, R7, 0x4, R8 ;  /* 0x0000000407027825 */ /* 0x001fcc00078e0208 */
[----:B------:R-:W2:Y:S01]  /*0860*/  LDG.E R3, desc[UR6][R2.64] ;  /* 0x0000000602037981 */ /* 0x000ea2000c1e1900 */
[----:B------:R-:W-:Y:S01]  /*0870*/  IADD3 R10, PT, PT, R10, 0x1, RZ ;  /* 0x000000010a0a7810 */ /* 0x000fe20007ffe0ff */
[----:B------:R-:W-:-:S03]  /*0880*/  VIADD R7, R7, 0x100 ;  /* 0x0000010007077836 */ /* 0x000fc60000000000 */
[----:B------:R-:W-:Y:S01]  /*0890*/  ISETP.NE.AND P0, PT, R10, RZ, PT ;  /* 0x000000ff0a00720c */ /* 0x000fe20003f05270 */
[----:B--2--5:R-:W-:-:S12]  /*08a0*/  FADD R6, R3, R6 ;  /* 0x0000000603067221 */ /* 0x024fd80000000000 */
[----:B------:R-:W-:Y:S05]  /*08b0*/  @P0 BRA `(.L_x_320) ;  /* 0xfffffffc00e40947 */ /* 0x000fea000383ffff */
.L_x_312:
[----:B------:R-:W-:Y:S05]  /*08c0*/  BSYNC.RECONVERGENT B1 ;  /* 0x0000000000017941 */ /* 0x000fea0003800200 */
.L_x_311:
[----:B------:R-:W-:Y:S02]  /*08d0*/  ISETP.GE.U32.AND P0, PT, R4, 0x100, PT ;  /* 0x000001000400780c */ /* 0x000fe40003f06070 */
[----:B-----5:R-:W-:Y:S02]  /*08e0*/  MOV R9, R6 ;  /* 0x0000000600097202 */ /* 0x020fe40000000f00 */
[----:B------:R-:W-:-:S13]  /*08f0*/  ISETP.GE.U32.AND.EX P0, PT, R0, RZ, PT, P0 ;  /* 0x000000ff0000720c */ /* 0x000fda0003f06100 */
[----:B------:R-:W-:Y:S05]  /*0900*/  @!P0 BRA `(.L_x_321) ;  /* 0x0000000000ac8947 */ /* 0x000fea0003800000 */
[----:B------:R-:W1:Y:S01]  /*0910*/  S2R R6, SR_LANEID ;  /* 0x0000000000067919 */ /* 0x000e620000000000 */
[----:B------:R-:W-:Y:S01]  /*0920*/  ISETP.NE.AND P5, PT, R5, RZ, PT ;  /* 0x000000ff0500720c */ /* 0x000fe20003fa5270 */
        /* <DEDUP_REMOVED lines=14> */
[----:B-1----:R-:W-:-:S05]  /*0a10*/  @!P1 LEA R7, R7, R4, 0x18 ;  /* 0x0000000407079211 */ /* 0x002fca00078ec0ff */
[----:B------:R-:W-:-:S03]  /*0a20*/  @!P1 IMAD.IADD R2, R2, 0x1, R7 ;  /* 0x0000000102029824 */ /* 0x000fc600078e0207 */
[----:B0-----:R-:W-:Y:S01]  /*0a30*/  @!P0 FADD R0, R0, R3 ;  /* 0x0000000300008221 */ /* 0x001fe20000000000 */
[----:B------:R-:W-:-:S04]  /*0a40*/  ISETP.GT.AND P0, PT, R6, 0x17, PT ;  /* 0x000000170600780c */ /* 0x000fc80003f04270 */
[----:B------:R-:W0:Y:S09]  /*0a50*/  SHFL.DOWN PT, R3, R0, 0x8, 0x1f ;  /* 0x09001f0000037f89 */ /* 0x000e3200000e0000 */
[----:B0-----:R-:W-:Y:S01]  /*0a60*/  @!P0 FADD R0, R0, R3 ;  /* 0x0000000300008221 */ /* 0x001fe20000000000 */
[----:B------:R-:W-:-:S04]  /*0a70*/  ISETP.GT.AND P0, PT, R6, 0xf, PT ;  /* 0x0000000f0600780c */ /* 0x000fc80003f04270 */
[----:B------:R-:W0:Y:S02]  /*0a80*/  SHFL.DOWN PT, R3, R0, 0x10, 0x1f ;  /* 0x0a001f0000037f89 */ /* 0x000e2400000e0000 */
[----:B0-----:R-:W-:-:S05]  /*0a90*/  FADD R3, R0, R3 ;  /* 0x0000000300037221 */ /* 0x001fca0000000000 */
[----:B------:R1:W-:Y:S01]  /*0aa0*/  @!P1 STS [R2+0x8], R3 ;  /* 0x0000080302009388 */ /* 0x0003e20000000800 */
[----:B------:R-:W-:Y:S01]  /*0ab0*/  FSEL R8, R0, R3, P0 ;  /* 0x0000000300087208 */ /* 0x000fe20000000000 */
[----:B------:R-:W-:Y:S06]  /*0ac0*/  BAR.SYNC.DEFER_BLOCKING 0x0 ;  /* 0x0000000000007b1d */ /* 0x000fec0000010000 */
[----:B------:R-:W-:Y:S05]  /*0ad0*/  @P5 BRA `(.L_x_322) ;  /* 0x0000001400545947 */ /* 0x000fea0003800000 */
[----:B------:R-:W0:Y:S01]  /*0ae0*/  S2UR UR5, SR_CgaCtaId ;  /* 0x00000000000579c3 */ /* 0x000e220000008800 */
[----:B------:R-:W-:Y:S02]  /*0af0*/  UMOV UR4, 0x400 ;  /* 0x0000040000047882 */ /* 0x000fe40000000000 */
[----:B0-----:R-:W-:-:S09]  /*0b00*/  ULEA UR4, UR5, UR4, 0x18 ;  /* 0x0000000405047291 */ /* 0x001fd2000f8ec0ff */
[----:B-1----:R-:W0:Y:S04]  /*0b10*/  LDS R3, [UR4+0xc] ;  /* 0x00000c04ff037984 */ /* 0x002e280008000800 */
        /* <DEDUP_REMOVED lines=10> */
.L_x_321:
[----:B------:R-:W1:Y:S01]  /*0bc0*/  S2R R8, SR_LANEID ;  /* 0x0000000000087919 */ /* 0x000e620000000000 */
[C---:B0-----:R-:W-:Y:S02]  /*0bd0*/  LOP3.LUT R2, R5.reuse, 0x3e0, RZ, 0xc0, !PT ;  /* 0x000003e005027812 */ /* 0x041fe400078ec0ff */
[----:B------:R-:W-:Y:S02]  /*0be0*/  ISETP.NE.AND P5, PT, R5, RZ, PT ;  /* 0x000000ff0500720c */ /* 0x000fe40003fa5270 */
[----:B------:R-:W-:Y:S02]  /*0bf0*/  LOP3.LUT R7, RZ, R2, RZ, 0x33, !PT ;  /* 0x00000002ff077212 */ /* 0x000fe400078e33ff */
[----:B------:R-:W-:-:S03]  /*0c00*/  IADD3 R3, PT, PT, R2, 0x20, RZ ;  /* 0x0000002002037810 */ /* 0x000fc60007ffe0ff */
[----:B------:R-:W-:Y:S01]  /*0c10*/  IMAD.IADD R7, R7, 0x1, R4 ;  /* 0x0000000107077824 */ /* 0x000fe200078e0204 */
[----:B------:R-:W-:-:S04]  /*0c20*/  ISETP.GT.U32.AND P0, PT, R3, R4, PT ;  /* 0x000000040300720c */ /* 0x000fc80003f04070 */
[----:B------:R-:W-:-:S05]  /*0c30*/  SEL R7, R7, 0x1f, P0 ;  /* 0x0000001f07077807 */ /* 0x000fca0000000000 */
[----:B------:R-:W0:Y:S01]  /*0c40*/  SHFL.DOWN PT, R2, R9, 0x1, R7 ;  /* 0x0820000009027989 */ /* 0x000e2200000e0007 */
[C---:B-1----:R-:W-:Y:S02]  /*0c50*/  ISETP.GE.AND P0, PT, R8.reuse, R7, PT ;  /* 0x000000070800720c */ /* 0x042fe40003f06270 */
[C---:B------:R-:W-:Y:S02]  /*0c60*/  IADD3 R6, PT, PT, R8.reuse, 0x2, RZ ;  /* 0x0000000208067810 */ /* 0x040fe40007ffe0ff */
[----:B------:R-:W-:-:S09]  /*0c70*/  ISETP.NE.AND P1, PT, R8, RZ, PT ;  /* 0x000000ff0800720c */ /* 0x000fd20003f25270 */
[----:B0-----:R-:W-:Y:S01]  /*0c80*/  @!P0 FADD R9, R2, R9 ;  /* 0x0000000902098221 */ /* 0x001fe20000000000 */
[----:B------:R-:W-:Y:S01]  /*0c90*/  ISETP.GT.AND P0, PT, R6, R7, PT ;  /* 0x000000070600720c */ /* 0x000fe20003f04270 */
[----:B------:R-:W-:Y:S02]  /*0ca0*/  VIADD R6, R8, 0x4 ;  /* 0x0000000408067836 */ /* 0x000fe40000000000 */
[----:B------:R-:W0:Y:S01]  /*0cb0*/  @!P1 S2R R11, SR_CgaCtaId ;  /* 0x00000000000b9919 */ /* 0x000e220000008800 */
[----:B------:R-:W-:Y:S01]  /*0cc0*/  @!P1 SHF.R.U32.HI R3, RZ, 0x3, R5 ;  /* 0x00000003ff039819 */ /* 0x000fe20000011605 */
[----:B------:R-:W1:Y:S03]  /*0cd0*/  SHFL.DOWN PT, R2, R9, 0x2, R7 ;  /* 0x0840000009027989 */ /* 0x000e6600000e0007 */
[----:B------:R-:W-:-:S05]  /*0ce0*/  @!P1 LOP3.LUT R3, R3, 0x7c, RZ, 0xc0, !PT ;  /* 0x0000007c03039812 */ /* 0x000fca00078ec0ff */
[----:B-1----:R-:W-:Y:S01]  /*0cf0*/  @!P0 FADD R9, R9, R2 ;  /* 0x0000000209098221 */ /* 0x002fe20000000000 */
[-C--:B------:R-:W-:Y:S02]  /*0d00*/  ISETP.GT.AND P0, PT, R6, R7.reuse, PT ;  /* 0x000000070600720c */ /* 0x080fe40003f04270 */
[----:B------:R-:W-:Y:S02]  /*0d10*/  IADD3 R6, PT, PT, R8, 0x8, RZ ;  /* 0x0000000808067810 */ /* 0x000fe40007ffe0ff */
[----:B------:R-:W1:Y:S09]  /*0d20*/  SHFL.DOWN PT, R2, R9, 0x4, R7 ;  /* 0x0880000009027989 */ /* 0x000e7200000e0007 */
[----:B-1----:R-:W-:Y:S01]  /*0d30*/  @!P0 FADD R9, R9, R2 ;  /* 0x0000000209098221 */ /* 0x002fe20000000000 */
[----:B------:R-:W-:Y:S01]  /*0d40*/  ISETP.GT.AND P0, PT, R6, R7, PT ;  /* 0x000000070600720c */ /* 0x000fe20003f04270 */
[----:B------:R-:W-:-:S03]  /*0d50*/  VIADD R6, R8, 0x10 ;  /* 0x0000001008067836 */ /* 0x000fc60000000000 */
[----:B------:R-:W1:Y:S09]  /*0d60*/  SHFL.DOWN PT, R2, R9, 0x8, R7 ;  /* 0x0900000009027989 */ /* 0x000e7200000e0007 */
[----:B-1----:R-:W-:Y:S01]  /*0d70*/  @!P0 FADD R9, R9, R2 ;  /* 0x0000000209098221 */ /* 0x002fe20000000000 */
[----:B------:R-:W-:-:S02]  /*0d80*/  ISETP.GT.AND P0, PT, R6, R7, PT ;  /* 0x000000070600720c */ /* 0x000fc40003f04270 */
[----:B------:R-:W-:Y:S02]  /*0d90*/  @!P1 MOV R6, 0x400 ;  /* 0x0000040000069802 */ /* 0x000fe40000000f00 */
[----:B------:R-:W1:Y:S02]  /*0da0*/  SHFL.DOWN PT, R2, R9, 0x10, R7 ;  /* 0x0a00000009027989 */ /* 0x000e6400000e0007 */
[----:B0-----:R-:W-:-:S04]  /*0db0*/  @!P1 LEA R6, R11, R6, 0x18 ;  /* 0x000000060b069211 */ /* 0x001fc800078ec0ff */
[----:B------:R-:W-:-:S03]  /*0dc0*/  @!P1 IADD3 R3, PT, PT, R3, R6, RZ ;  /* 0x0000000603039210 */ /* 0x000fc60007ffe0ff */
[----:B-1----:R-:W-:-:S04]  /*0dd0*/  @!P0 FADD R9, R9, R2 ;  /* 0x0000000209098221 */ /* 0x002fc80000000000 */
[----:B------:R-:W-:-:S05]  /*0de0*/  IMAD.MOV.U32 R8, RZ, RZ, R9 ;  /* 0x000000ffff087224 */ /* 0x000fca00078e0009 */
[----:B------:R0:W-:Y:S01]  /*0df0*/  @!P1 STS [R3+0x8], R8 ;  /* 0x0000080803009388 */ /* 0x0001e20000000800 */
[----:B------:R-:W-:Y:S06]  /*0e00*/  BAR.SYNC.DEFER_BLOCKING 0x0 ;  /* 0x0000000000007b1d */ /* 0x000fec0000010000 */
[----:B------:R-:W-:Y:S05]  /*0e10*/  @P5 BRA `(.L_x_322) ;  /* 0x0000001000845947 */ /* 0x000fea0003800000 */
[----:B------:R-:W1:Y:S01]  /*0e20*/  S2UR UR5, SR_CgaCtaId ;  /* 0x00000000000579c3 */ /* 0x000e620000008800 */
[----:B------:R-:W-:Y:S01]  /*0e30*/  UMOV UR4, 0x400 ;  /* 0x0000040000047882 */ /* 0x000fe20000000000 */
[C---:B------:R-:W-:Y:S02]  /*0e40*/  ISETP.GT.U32.AND P3, PT, R4.reuse, 0x20, PT ;  /* 0x000000200400780c */ /* 0x040fe40003f64070 */
[----:B------:R-:W-:Y:S02]  /*0e50*/  ISETP.GT.U32.AND P1, PT, R4, 0x40, PT ;  /* 0x000000400400780c */ /* 0x000fe40003f24070 */
[----:B------:R-:W-:Y:S02]  /*0e60*/  ISETP.GT.U32.AND.EX P3, PT, R0, RZ, PT, P3 ;  /* 0x000000ff0000720c */ /* 0x000fe40003f64130 */
[----:B------:R-:W-:Y:S02]  /*0e70*/  ISETP.GT.U32.AND P0, PT, R4, 0x60, PT ;  /* 0x000000600400780c */ /* 0x000fe40003f04070 */
[----:B------:R-:W-:-:S02]  /*0e80*/  ISETP.GT.U32.AND.EX P1, PT, R0, RZ, PT, P1 ;  /* 0x000000ff0000720c */ /* 0x000fc40003f24110 */
[----:B------:R-:W-:Y:S02]  /*0e90*/  ISETP.GT.U32.AND P2, PT, R4, 0x80, PT ;  /* 0x000000800400780c */ /* 0x000fe40003f44070 */
[----:B------:R-:W-:Y:S02]  /*0ea0*/  ISETP.GT.U32.AND.EX P0, PT, R0, RZ, PT, P0 ;  /* 0x000000ff0000720c */ /* 0x000fe40003f04100 */
[----:B------:R-:W-:Y:S02]  /*0eb0*/  ISETP.GT.U32.AND P4, PT, R4, 0xa0, PT ;  /* 0x000000a00400780c */ /* 0x000fe40003f84070 */
[C---:B------:R-:W-:Y:S02]  /*0ec0*/  ISETP.GT.U32.AND.EX P2, PT, R0.reuse, RZ, PT, P2 ;  /* 0x000000ff0000720c */ /* 0x040fe40003f44120 */
[----:B------:R-:W-:Y:S01]  /*0ed0*/  ISETP.GT.U32.AND.EX P4, PT, R0, RZ, PT, P4 ;  /* 0x000000ff0000720c */ /* 0x000fe20003f84140 */
[----:B-1----:R-:W-:-:S09]  /*0ee0*/  ULEA UR4, UR5, UR4, 0x18 ;  /* 0x0000000405047291 */ /* 0x002fd2000f8ec0ff */
[----:B0-----:R-:W0:Y:S04]  /*0ef0*/  LDS R3, [UR4+0xc] ;  /* 0x00000c04ff037984 */ /* 0x001e280008000800 */
[----:B------:R-:W1:Y:S04]  /*0f00*/  LDS.128 R12, [UR4+0x10] ;  /* 0x00001004ff0c7984 */ /* 0x000e680008000c00 */
[----:B------:R-:W2:Y:S01]  /*0f10*/  LDS.64 R6, [UR4+0x20] ;  /* 0x00002004ff067984 */ /* 0x000ea20008000a00 */
[----:B0-----:R-:W-:Y:S01]  /*0f20*/  @P3 FADD R8, R8, R3 ;  /* 0x0000000308083221 */ /* 0x001fe20000000000 */
[----:B------:R-:W-:-:S03]  /*0f30*/  ISETP.GT.U32.AND P3, PT, R4, 0xc0, PT ;  /* 0x000000c00400780c */ /* 0x000fc60003f64070 */
[----:B-1----:R-:W-:Y:S01]  /*0f40*/  @P1 FADD R8, R8, R12 ;  /* 0x0000000c08081221 */ /* 0x002fe20000000000 */
[----:B------:R-:W-:Y:S02]  /*0f50*/  ISETP.GT.U32.AND P1, PT, R4, 0xe0, PT ;  /* 0x000000e00400780c */ /* 0x000fe40003f24070 */
[----:B------:R-:W-:Y:S01]  /*0f60*/  ISETP.GT.U32.AND.EX P3, PT, R0, RZ, PT, P3 ;  /* 0x000000ff0000720c */ /* 0x000fe20003f64130 */
[----:B------:R-:W-:Y:S01]  /*0f70*/  @P0 FADD R8, R8, R13 ;  /* 0x0000000d08080221 */ /* 0x000fe20000000000 */
[----:B------:R-:W-:-:S03]  /*0f80*/  ISETP.GT.U32.AND.EX P1, PT, R0, RZ, PT, P1 ;  /* 0x000000ff0000720c */ /* 0x000fc60003f24110 */
[----:B------:R-:W-:-:S04]  /*0f90*/  @P2 FADD R8, R8, R14 ;  /* 0x0000000e08082221 */ /* 0x000fc80000000000 */
[----:B------:R-:W-:-:S04]  /*0fa0*/  @P4 FADD R8, R8, R15 ;  /* 0x0000000f08084221 */ /* 0x000fc80000000000 */
[----:B--2---:R-:W-:-:S04]  /*0fb0*/  @P3 FADD R8, R8, R6 ;  /* 0x0000000608083221 */ /* 0x004fc80000000000 */
[----:B------:R-:W-:Y:S01]  /*0fc0*/  @P1 FADD R8, R8, R7 ;  /* 0x0000000708081221 */ /* 0x000fe20000000000 */
[----:B------:R-:W-:Y:S06]  /*0fd0*/  BRA `(.L_x_322) ;  /* 0x0000001000147947 */ /* 0x000fec0003800000 */
.L_x_308:
[----:B------:R-:W0:Y:S01]  /*0fe0*/  S2R R8, SR_TID.X ;  /* 0x0000000000087919 */ /* 0x000e220000002100 */
[----:B------:R-:W0:Y:S02]  /*0ff0*/  LDC.64 R2, c[0x0][0x380] ;  /* 0x0000e000ff027b82 */ /* 0x000e240000000a00 */
[----:B0-----:R-:W-:-:S05]  /*1000*/  IMAD.WIDE.U32 R2, R8, 0x4, R2 ;  /* 0x0000000408027825 */ /* 0x001fca00078e0002 */
        /* <DEDUP_REMOVED lines=16> */
[----:B--2---:R-:W-:Y:S01]  /*1110*/  FADD R9, R9, R12 ;  /* 0x0000000c09097221 */ /* 0x004fe20000000000 */
[----:B---3--:R-:W-:Y:S01]  /*1120*/  FADD R14, R11, R14 ;  /* 0x0000000e0b0e7221 */ /* 0x008fe20000000000 */
[----:B------:R-:W-:-:S03]  /*1130*/  HFMA2 R11, -RZ, RZ, 0, 0.00048828125 ;  /* 0x00001000ff0b7431 */ /* 0x000fc600000001ff */
[----:B------:R-:W-:Y:S01]  /*1140*/  FADD R14, R9, R14 ;  /* 0x0000000e090e7221 */ /* 0x000fe20000000000 */
[----:B------:R-:W-:Y:S01]  /*1150*/  IADD3 R9, P1, PT, R4, -0x1000, RZ ;  /* 0xfffff00004097810 */ /* 0x000fe20007f3e0ff */
[----:B----4-:R-:W-:-:S03]  /*1160*/  FADD R13, R13, R16 ;  /* 0x000000100d0d7221 */ /* 0x010fc60000000000 */
[----:B------:R-:W-:Y:S02]  /*1170*/  ISETP.GE.U32.AND P0, PT, R9, 0x1000, PT ;  /* 0x000010000900780c */ /* 0x000fe40003f06070 */
[----:B------:R-:W-:-:S04]  /*1180*/  IADD3.X R12, PT, PT, R0, -0x1, RZ, P1, !PT ;  /* 0xffffffff000c7810 */ /* 0x000fc80000ffe4ff */
[----:B------:R-:W-:Y:S01]  /*1190*/  ISETP.GE.U32.AND.EX P0, PT, R12, RZ, PT, P0 ;  /* 0x000000ff0c00720c */ /* 0x000fe20003f06100 */
        /* <DEDUP_REMOVED lines=11> */
[----:B------:R-:W-:Y:S01]  /*1250*/  IMAD.MOV.U32 R13, RZ, RZ, RZ ;  /* 0x000000ffff0d7224 */ /* 0x000fe200078e00ff */
[----:B------:R-:W-:Y:S06]  /*1260*/  @!P0 BRA `(.L_x_323) ;  /* 0x0000000000c08947 */ /* 0x000fec0003800000 */
[----:B------:R-:W0:Y:S01]  /*1270*/  LDC.64 R4, c[0x0][0x390] ;  /* 0x0000e400ff047b82 */ /* 0x000e220000000a00 */
[----:B------:R-:W-:Y:S01]  /*1280*/  MOV R11, 0x1000 ;  /* 0x00001000000b7802 */ /* 0x000fe20000000f00 */
[----:B------:R-:W-:-:S07]  /*1290*/  IMAD.MOV.U32 R13, RZ, RZ, RZ ;  /* 0x000000ffff0d7224 */ /* 0x000fce00078e00ff */
.L_x_325:
[----:B------:R-:W-:-:S04]  /*12a0*/  LEA R6, P0, R11, R2, 0x2 ;  /* 0x000000020b067211 */ /* 0x000fc800078010ff */
[----:B------:R-:W-:-:S05]  /*12b0*/  LEA.HI.X R7, R11, R3, R13, 0x2, P0 ;  /* 0x000000030b077211 */ /* 0x000fca00000f140d */
[----:B------:R-:W2:Y:S04]  /*12c0*/  LDG.E R0, desc[UR6][R6.64+0x2400] ;  /* 0x0024000606007981 */ /* 0x000ea8000c1e1900 */
[----:B------:R-:W2:Y:S04]  /*12d0*/  LDG.E R15, desc[UR6][R6.64+0x2800] ;  /* 0x00280006060f7981 */ /* 0x000ea8000c1e1900 */
        /* <DEDUP_REMOVED lines=13> */
[----:B------:R0:W5:Y:S02]  /*13b0*/  LDG.E R20, desc[UR6][R6.64+0x3c00] ;  /* 0x003c000606147981 */ /* 0x000164000c1e1900 */
[----:B0-----:R-:W-:-:S04]  /*13c0*/  IADD3 R6, P1, PT, -R11, R4, RZ ;  /* 0x000000040b067210 */ /* 0x001fc80007f3e1ff */
[----:B------:R-:W-:Y:S01]  /*13d0*/  ISETP.GE.U32.AND P0, PT, R6, 0x1000, PT ;  /* 0x000010000600780c */ /* 0x000fe20003f06070 */
[----:B--2---:R-:W-:Y:S01]  /*13e0*/  FADD R15, R0, R15 ;  /* 0x0000000f000f7221 */ /* 0x004fe20000000000 */
[----:B------:R-:W-:-:S04]  /*13f0*/  MOV R0, R5 ;  /* 0x0000000500007202 */ /* 0x000fc80000000f00 */
[----:B------:R-:W-:Y:S01]  /*1400*/  IADD3.X R6, PT, PT, ~R13, R0, RZ, P1, !PT ;  /* 0x000000000d067210 */ /* 0x000fe20000ffe5ff */
[----:B---3--:R-:W-:-:S03]  /*1410*/  FADD R10, R27, R10 ;  /* 0x0000000a1b0a7221 */ /* 0x008fc60000000000 */
[----:B------:R-:W-:Y:S01]  /*1420*/  ISETP.GE.U32.AND.EX P0, PT, R6, RZ, PT, P0 ;  /* 0x000000ff0600720c */ /* 0x000fe20003f06100 */
[----:B----4-:R-:W-:-:S04]  /*1430*/  FADD R29, R26, R29 ;  /* 0x0000001d1a1d7221 */ /* 0x010fc80000000000 */
[----:B------:R-:W-:Y:S01]  /*1440*/  FADD R10, R10, R29 ;  /* 0x0000001d0a0a7221 */ /* 0x000fe20000000000 */
[----:B-----5:R-:W-:Y:S01]  /*1450*/  FADD R24, R24, R25 ;  /* 0x0000001918187221 */ /* 0x020fe20000000000 */
[----:B------:R-:W-:-:S04]  /*1460*/  FADD R23, R23, R22 ;  /* 0x0000001617177221 */ /* 0x000fc80000000000 */
        /* <DEDUP_REMOVED lines=11> */
[----:B------:R-:W-:-:S05]  /*1520*/  IADD3 R11, P0, PT, R11, 0x1000, RZ ;  /* 0x000010000b0b7810 */ /* 0x000fca0007f1e0ff */
[----:B------:R-:W-:Y:S01]  /*1530*/  IMAD.X R13, RZ, RZ, R13, P0 ;  /* 0x000000ffff0d7224 */ /* 0x000fe200000e060d */
[----:B------:R-:W-:-:S04]  /*1540*/  ISETP.GT.U32.AND P0, PT, R11, R9, PT ;  /* 0x000000090b00720c */ /* 0x000fc80003f04070 */
[----:B------:R-:W-:-:S13]  /*1550*/  ISETP.GT.U32.AND.EX P0, PT, R13, R12, PT, P0 ;  /* 0x0000000c0d00720c */ /* 0x000fda0003f04100 */
[----:B------:R-:W-:Y:S05]  /*1560*/  @!P0 BRA `(.L_x_325) ;  /* 0xfffffffc004c8947 */ /* 0x000fea000383ffff */
.L_x_323:
[CC--:B------:R-:W-:Y:S01]  /*1570*/  IADD3 R3, PT, PT, -R11.reuse, R4.reuse, RZ ;  /* 0x000000040b037210 */ /* 0x0c0fe20007ffe1ff */
[----:B------:R-:W-:Y:S01]  /*1580*/  BSSY.RECONVERGENT B1, `(.L_x_324) ;  /* 0x0000080000017945 */ /* 0x000fe20003800200 */
[----:B------:R-:W-:Y:S02]  /*1590*/  ISETP.GE.U32.AND P1, PT, R11, R4, PT ;  /* 0x000000040b00720c */ /* 0x000fe40003f26070 */
[----:B------:R-:W-:-:S04]  /*15a0*/  ISETP.GE.AND P0, PT, R8, R3, PT ;  /* 0x000000030800720c */ /* 0x000fc80003f06270 */
[----:B------:R-:W-:-:S13]  /*15b0*/  ISETP.GE.U32.OR.EX P0, PT, R13, R0, P0, P1 ;  /* 0x000000000d00720c */ /* 0x000fda0000706510 */
[----:B------:R-:W-:Y:S05]  /*15c0*/  @P0 BRA `(.L_x_326) ;  /* 0x0000000400ec0947 */ /* 0x000fea0003800000 */
[----:B------:R-:W-:Y:S01]  /*15d0*/  LOP3.LUT R0, RZ, R8, RZ, 0x33, !PT ;  /* 0x00000008ff007212 */ /* 0x000fe200078e33ff */
[----:B------:R-:W-:Y:S03]  /*15e0*/  BSSY.RECONVERGENT B2, `(.L_x_327) ;  /* 0x0000038000027945 */ /* 0x000fe60003800200 */
[----:B------:R-:W-:-:S04]  /*15f0*/  IADD3 R0, PT, PT, -R11, R4, R0 ;  /* 0x000000040b007210 */ /* 0x000fc80007ffe100 */
[C---:B------:R-:W-:Y:S02]  /*1600*/  ISETP.GE.U32.AND P1, PT, R0.reuse, 0xf00, PT ;  /* 0x00000f000000780c */ /* 0x040fe40003f26070 */
[----:B------:R-:W-:Y:S02]  /*1610*/  LEA.HI R4, R0, 0x1, RZ, 0x18 ;  /* 0x0000000100047811 */ /* 0x000fe400078fc0ff */
[----:B------:R-:W-:Y:S02]  /*1620*/  MOV R0, R8 ;  /* 0x0000000800007202 */ /* 0x000fe40000000f00 */
[----:B------:R-:W-:-:S04]  /*1630*/  LOP3.LUT R24, R4, 0xf, RZ, 0xc0, !PT ;  /* 0x0000000f04187812 */ /* 0x000fc800078ec0ff */
[----:B------:R-:W-:-:S03]  /*1640*/  ISETP.NE.AND P0, PT, R24, RZ, PT ;  /* 0x000000ff1800720c */ /* 0x000fc60003f05270 */
[----:B------:R-:W-:Y:S10]  /*1650*/  @!P1 BRA `(.L_x_328) ;  /* 0x0000000000c09947 */ /* 0x000ff40003800000 */
[----:B------:R-:W0:Y:S01]  /*1660*/  LDCU.64 UR4, c[0x0][0x380] ;  /* 0x00007000ff0477ac */ /* 0x000e220008000a00 */
[----:B------:R-:W-:Y:S02]  /*1670*/  IADD3 R3, P1, PT, R8, R11, RZ ;  /* 0x0000000b08037210 */ /* 0x000fe40007f3e0ff */
[----:B------:R-:W-:-:S03]  /*1680*/  LOP3.LUT R9, R4, 0x1fffff0, RZ, 0xc0, !PT ;  /* 0x01fffff004097812 */ /* 0x000fc600078ec0ff */
[----:B------:R-:W-:Y:S01]  /*1690*/  IMAD.X R0, RZ, RZ, R13, P1 ;  /* 0x000000ffff007224 */ /* 0x000fe200008e060d */
[----:B------:R-:W-:Y:S02]  /*16a0*/  IADD3 R9, PT, PT, -R9, RZ, RZ ;  /* 0x000000ff09097210 */ /* 0x000fe40007ffe1ff */
[----:B0-----:R-:W-:-:S04]  /*16b0*/  LEA R2, P2, R3, UR4, 0x2 ;  /* 0x0000000403027c11 */ /* 0x001fc8000f8410ff */
[----:B------:R-:W-:Y:S02]  /*16c0*/  IADD3 R2, P1, PT, R2, 0x2000, RZ ;  /* 0x0000200002027810 */ /* 0x000fe40007f3e0ff */
[----:B------:R-:W-:Y:S02]  /*16d0*/  LEA.HI.X R3, R3, UR5, R0, 0x2, P2 ;  /* 0x0000000503037c11 */ /* 0x000fe400090f1400 */
[----:B------:R-:W-:-:S03]  /*16e0*/  MOV R0, R8 ;  /* 0x0000000800007202 */ /* 0x000fc60000000f00 */
[----:B------:R-:W-:-:S07]  /*16f0*/  IMAD.X R3, RZ, RZ, R3, P1 ;  /* 0x000000ffff037224 */ /* 0x000fce00008e0603 */
.L_x_329:
        /* <DEDUP_REMOVED lines=16> */
[----:B------:R-:W-:Y:S01]  /*1800*/  IADD3 R9, PT, PT, R9, 0x10, RZ ;  /* 0x0000001009097810 */ /* 0x000fe20007ffe0ff */
[----:B------:R-:W-:-:S03]  /*1810*/  VIADD R0, R0, 0x1000 ;  /* 0x0000100000007836 */ /* 0x000fc60000000000 */
[----:B------:R-:W-:Y:S02]  /*1820*/  ISETP.NE.AND P1, PT, R9, RZ, PT ;  /* 0x000000ff0900720c */ /* 0x000fe40003f25270 */
[----:B0-----:R-:W-:-:S04]  /*1830*/  IADD3 R2, P2, PT, R2, 0x4000, RZ ;  /* 0x0000400002027810 */ /* 0x001fc80007f5e0ff */
[----:B------:R-:W-:Y:S01]  /*1840*/  IADD3.X R3, PT, PT, RZ, R3, RZ, P2, !PT ;  /* 0x00000003ff037210 */ /* 0x000fe200017fe4ff */
        /* <DEDUP_REMOVED lines=17> */
.L_x_328:
[----:B------:R-:W-:Y:S05]  /*1960*/  BSYNC.RECONVERGENT B2 ;  /* 0x0000000000027941 */ /* 0x000fea0003800200 */
.L_x_327:
[----:B------:R-:W-:Y:S05]  /*1970*/  @!P0 BRA `(.L_x_326) ;  /* 0x0000000400008947 */ /* 0x000fea0003800000 */
[----:B------:R-:W-:Y:S01]  /*1980*/  ISETP.GE.U32.AND P0, PT, R24, 0x8, PT ;  /* 0x000000081800780c */ /* 0x000fe20003f06070 */
[----:B------:R-:W-:Y:S01]  /*1990*/  BSSY.RECONVERGENT B2, `(.L_x_330) ;  /* 0x000001a000027945 */ /* 0x000fe20003800200 */
[----:B------:R-:W-:-:S04]  /*19a0*/  LOP3.LUT R7, R4, 0x7, RZ, 0xc0, !PT ;  /* 0x0000000704077812 */ /* 0x000fc800078ec0ff */
[----:B------:R-:W-:-:S07]  /*19b0*/  ISETP.NE.AND P1, PT, R7, RZ, PT ;  /* 0x000000ff0700720c */ /* 0x000fce0003f25270 */
[----:B------:R-:W-:Y:S06]  /*19c0*/  @!P0 BRA `(.L_x_331) ;  /* 0x0000000000588947 */ /* 0x000fec0003800000 */
[----:B------:R-:W0:Y:S01]  /*19d0*/  LDCU.64 UR4, c[0x0][0x380] ;  /* 0x00007000ff0477ac */ /* 0x000e220008000a00 */
[----:B------:R-:W-:-:S04]  /*19e0*/  IADD3 R3, P0, PT, R0, R11, RZ ;  /* 0x0000000b00037210 */ /* 0x000fc80007f1e0ff */
[----:B------:R-:W-:Y:S02]  /*19f0*/  IADD3.X R6, PT, PT, RZ, R13, RZ, P0, !PT ;  /* 0x0000000dff067210 */ /* 0x000fe400007fe4ff */
[----:B0-----:R-:W-:-:S04]  /*1a00*/  LEA R2, P0, R3, UR4, 0x2 ;  /* 0x0000000403027c11 */ /* 0x001fc8000f8010ff */
        /* <DEDUP_REMOVED lines=9> */
[----:B------:R-:W-:Y:S01]  /*1aa0*/  IADD3 R0, PT, PT, R0, 0x800, RZ ;  /* 0x0000080000007810 */ /* 0x000fe20007ffe0ff */
        /* <DEDUP_REMOVED lines=8> */
.L_x_331:
[----:B------:R-:W-:Y:S05]  /*1b30*/  BSYNC.RECONVERGENT B2 ;  /* 0x0000000000027941 */ /* 0x000fea0003800200 */
.L_x_330:
[----:B------:R-:W-:Y:S05]  /*1b40*/  @!P1 BRA `(.L_x_326) ;  /* 0x00000000008c9947 */ /* 0x000fea0003800000 */
[----:B------:R-:W-:Y:S01]  /*1b50*/  ISETP.GE.U32.AND P0, PT, R7, 0x4, PT ;  /* 0x000000040700780c */ /* 0x000fe20003f06070 */
[----:B------:R-:W-:Y:S01]  /*1b60*/  BSSY.RECONVERGENT B2, `(.L_x_332) ;  /* 0x0000012000027945 */ /* 0x000fe20003800200 */
[----:B------:R-:W-:-:S04]  /*1b70*/  LOP3.LUT R6, R4, 0x3, RZ, 0xc0, !PT ;  /* 0x0000000304067812 */ /* 0x000fc800078ec0ff */
[----:B------:R-:W-:-:S07]  /*1b80*/  ISETP.NE.AND P1, PT, R6, RZ, PT ;  /* 0x000000ff0600720c */ /* 0x000fce0003f25270 */
[----:B------:R-:W-:Y:S06]  /*1b90*/  @!P0 BRA `(.L_x_333) ;  /* 0x0000000000388947 */ /* 0x000fec0003800000 */
[----:B------:R-:W0:Y:S01]  /*1ba0*/  LDCU.64 UR4, c[0x0][0x380] ;  /* 0x00007000ff0477ac */ /* 0x000e220008000a00 */
[----:B------:R-:W-:-:S05]  /*1bb0*/  IADD3 R3, P0, PT, R0, R11, RZ ;  /* 0x0000000b00037210 */ /* 0x000fca0007f1e0ff */
[----:B------:R-:W-:Y:S01]  /*1bc0*/  IMAD.X R4, RZ, RZ, R13, P0 ;  /* 0x000000ffff047224 */ /* 0x000fe200000e060d */
[----:B0-----:R-:W-:-:S04]  /*1bd0*/  LEA R2, P0, R3, UR4, 0x2 ;  /* 0x0000000403027c11 */ /* 0x001fc8000f8010ff */
[----:B------:R-:W-:-:S05]  /*1be0*/  LEA.HI.X R3, R3, UR5, R4, 0x2, P0 ;  /* 0x0000000503037c11 */ /* 0x000fca00080f1404 */
[----:B------:R-:W2:Y:S04]  /*1bf0*/  LDG.E R5, desc[UR6][R2.64] ;  /* 0x0000000602057981 */ /* 0x000ea8000c1e1900 */
[----:B------:R-:W3:Y:S04]  /*1c00*/  LDG.E R4, desc[UR6][R2.64+0x400] ;  /* 0x0004000602047981 */ /* 0x000ee8000c1e1900 */
[----:B------:R-:W4:Y:S04]  /*1c10*/  LDG.E R7, desc[UR6][R2.64+0x800] ;  /* 0x0008000602077981 */ /* 0x000f28000c1e1900 */
[----:B------:R-:W5:Y:S01]  /*1c20*/  LDG.E R9, desc[UR6][R2.64+0xc00] ;  /* 0x000c000602097981 */ /* 0x000f62000c1e1900 */
[----:B------:R-:W-:Y:S01]  /*1c30*/  IADD3 R0, PT, PT, R0, 0x400, RZ ;  /* 0x0000040000007810 */ /* 0x000fe20007ffe0ff */
[----:B--2---:R-:W-:-:S04]  /*1c40*/  FADD R5, R10, R5 ;  /* 0x000000050a057221 */ /* 0x004fc80000000000 */
[----:B---3--:R-:W-:-:S04]  /*1c50*/  FADD R4, R5, R4 ;  /* 0x0000000405047221 */ /* 0x008fc80000000000 */
[----:B----4-:R-:W-:-:S04]  /*1c60*/  FADD R4, R4, R7 ;  /* 0x0000000704047221 */ /* 0x010fc80000000000 */
[----:B-----5:R-:W-:-:S07]  /*1c70*/  FADD R10, R4, R9 ;  /* 0x00000009040a7221 */ /* 0x020fce0000000000 */
.L_x_333:
[----:B------:R-:W-:Y:S05]  /*1c80*/  BSYNC.RECONVERGENT B2 ;  /* 0x0000000000027941 */ /* 0x000fea0003800200 */
.L_x_332:
[----:B------:R-:W-:Y:S05]  /*1c90*/  @!P1 BRA `(.L_x_326) ;  /* 0x0000000000389947 */ /* 0x000fea0003800000 */
[----:B------:R-:W0:Y:S01]  /*1ca0*/  LDCU.64 UR4, c[0x0][0x380] ;  /* 0x00007000ff0477ac */ /* 0x000e220008000a00 */
[----:B------:R-:W-:Y:S01]  /*1cb0*/  IADD3 R5, P0, PT, R0, R11, RZ ;  /* 0x0000000b00057210 */ /* 0x000fe20007f1e0ff */
[----:B------:R-:W-:-:S03]  /*1cc0*/  IMAD.MOV R0, RZ, RZ, -R6 ;  /* 0x000000ffff007224 */ /* 0x000fc600078e0a06 */
[----:B------:R-:W-:Y:S02]  /*1cd0*/  IADD3.X R4, PT, PT, RZ, R13, RZ, P0, !PT ;  /* 0x0000000dff047210 */ /* 0x000fe400007fe4ff */
[----:B0-----:R-:W-:-:S04]  /*1ce0*/  LEA R2, P1, R5, UR4, 0x2 ;  /* 0x0000000405027c11 */ /* 0x001fc8000f8210ff */
[----:B------:R-:W-:-:S09]  /*1cf0*/  LEA.HI.X R5, R5, UR5, R4, 0x2, P1 ;  /* 0x0000000505057c11 */ /* 0x000fd200088f1404 */
.L_x_334:
[----:B------:R-:W-:-:S06]  /*1d00*/  MOV R3, R5 ;  /* 0x0000000500037202 */ /* 0x000fcc0000000f00 */
[----:B------:R0:W2:Y:S01]  /*1d10*/  LDG.E R3, desc[UR6][R2.64] ;  /* 0x0000000602037981 */ /* 0x0000a2000c1e1900 */
[----:B------:R-:W-:-:S04]  /*1d20*/  IADD3 R0, PT, PT, R0, 0x1, RZ ;  /* 0x0000000100007810 */ /* 0x000fc80007ffe0ff */
[----:B------:R-:W-:Y:S02]  /*1d30*/  ISETP.NE.AND P0, PT, R0, RZ, PT ;  /* 0x000000ff0000720c */ /* 0x000fe40003f05270 */
[----:B0-----:R-:W-:-:S05]  /*1d40*/  IADD3 R2, P1, PT, R2, 0x400, RZ ;  /* 0x0000040002027810 */ /* 0x001fca0007f3e0ff */
[----:B------:R-:W-:Y:S02]  /*1d50*/  IMAD.X R5, RZ, RZ, R5, P1 ;  /* 0x000000ffff057224 */ /* 0x000fe400008e0605 */
[----:B--2---:R-:W-:-:S04]  /*1d60*/  FADD R10, R3, R10 ;  /* 0x0000000a030a7221 */ /* 0x004fc80000000000 */
[----:B------:R-:W-:Y:S05]  /*1d70*/  @P0 BRA `(.L_x_334) ;  /* 0xfffffffc00e00947 */ /* 0x000fea000383ffff */
.L_x_326:
[----:B------:R-:W-:Y:S05]  /*1d80*/  BSYNC.RECONVERGENT B1 ;  /* 0x0000000000017941 */ /* 0x000fea0003800200 */
.L_x_324:
[----:B------:R-:W0:Y:S01]  /*1d90*/  S2R R6, SR_LANEID ;  /* 0x0000000000067919 */ /* 0x000e220000000000 */
[----:B------:R-:W-:Y:S02]  /*1da0*/  MOV R3, R10 ;  /* 0x0000000a00037202 */ /* 0x000fe40000000f00 */
[----:B------:R-:W-:-:S03]  /*1db0*/  ISETP.NE.AND P5, PT, R8, RZ, PT ;  /* 0x000000ff0800720c */ /* 0x000fc60003fa5270 */
        /* <DEDUP_REMOVED lines=39> */
.L_x_322:
[----:B------:R-:W-:Y:S05]  /*2030*/  BSYNC.RECONVERGENT B0 ;  /* 0x0000000000007941 */ /* 0x000fea0003800200 */
.L_x_307:
[----:B------:R-:W-:Y:S05]  /*2040*/  @P5 EXIT ;  /* 0x000000000000594d */ /* 0x000fea0003800000 */
[----:B01----:R-:W0:Y:S01]  /*2050*/  LDC.64 R2, c[0x0][0x388] ;  /* 0x0000e200ff027b82 */ /* 0x003e220000000a00 */
[----:B------:R-:W2:Y:S02]  /*2060*/  LDCU UR4, c[0x0][0x39c] ;  /* 0x00007380ff0477ac */ /* 0x000ea40008000800 */
[----:B--2---:R-:W-:-:S05]  /*2070*/  FADD R5, R8, UR4 ;  /* 0x0000000408057e21 */ /* 0x004fca0008000000 */
[----:B0-----:R-:W-:Y:S01]  /*2080*/  STG.E desc[UR6][R2.64], R5 ;  /* 0x0000000502007986 */ /* 0x001fe2000c101906 */
[----:B------:R-:W-:Y:S05]  /*2090*/  EXIT ;  /* 0x000000000000794d */ /* 0x000fea0003800000 */
.L_x_335:
        /* <DEDUP_REMOVED lines=14> */
.L_x_506:


//--------------------- .text._ZN3cub18CUB_300001_SM_10006detail6reduce28DeviceReduceSingleTileKernelINS2_10policy_hubIfjN4cuda3std3__44plusIfEEE10Policy1000EPfSC_iS9_ffNS7_10__identityEEEvT0_T1_T2_T3_T4_T6_ --------------------------
	.section	.text._ZN3cub18CUB_300001_SM_10006detail6reduce28DeviceReduceSingleTileKernelINS2_10policy_hubIfjN4cuda3std3__44plusIfEEE10Policy1000EPfSC_iS9_ffNS7_10__identityEEEvT0_T1_T2_T3_T4_T6_,"ax",@progbits
	.align	128
        .global         _ZN3cub18CUB_300001_SM_10006detail6reduce28DeviceReduceSingleTileKernelINS2_10policy_hubIfjN4cuda3std3__44plusIfEEE10Policy1000EPfSC_iS9_ffNS7_10__identityEEEvT0_T1_T2_T3_T4_T6_
        .type           _ZN3cub18CUB_300001_SM_10006detail6reduce28DeviceReduceSingleTileKernelINS2_10policy_hubIfjN4cuda3std3__44plusIfEEE10Policy1000EPfSC_iS9_ffNS7_10__identityEEEvT0_T1_T2_T3_T4_T6_,@function
        .size           _ZN3cub18CUB_300001_SM_10006detail6reduce28DeviceReduceSingleTileKernelINS2_10policy_hubIfjN4cuda3std3__44plusIfEEE10Policy1000EPfSC_iS9_ffNS7_10__identityEEEvT0_T1_T2_T3_T4_T6_,(.L_x_507 - _ZN3cub18CUB_300001_SM_10006detail6reduce28DeviceReduceSingleTileKernelINS2_10policy_hubIfjN4cuda3std3__44plusIfEEE10Policy1000EPfSC_iS9_ffNS7_10__identityEEEvT0_T1_T2_T3_T4_T6_)
        .other          _ZN3cub18CUB_300001_SM_10006detail6reduce28DeviceReduceSingleTileKernelINS2_10policy_hubIfjN4cuda3std3__44plusIfEEE10Policy1000EPfSC_iS9_ffNS7_10__identityEEEvT0_T1_T2_T3_T4_T6_,@"STO_CUDA_ENTRY STV_DEFAULT"
_ZN3cub18CUB_300001_SM_10006detail6reduce28DeviceReduceSingleTileKernelINS2_10policy_hubIfjN4cuda3std3__44plusIfEEE10Policy1000EPfSC_iS9_ffNS7_10__identityEEEvT0_T1_T2_T3_T4_T6_:
.text._ZN3cub18CUB_300001_SM_10006detail6reduce28DeviceReduceSingleTileKernelINS2_10policy_hubIfjN4cuda3std3__44plusIfEEE10Policy1000EPfSC_iS9_ffNS7_10__identityEEEvT0_T1_T2_T3_T4_T6_:
        /* <DEDUP_REMOVED lines=13> */
.L_x_336:
        /* <DEDUP_REMOVED lines=16> */
.L_x_341:
[----:B------:R-:W-:Y:S05]  /*01d0*/  BSYNC.RECONVERGENT B1 ;  /* 0x0000000000017941 */ /* 0x000fea0003800200 */
.L_x_340:
        /* <DEDUP_REMOVED lines=16> */
.L_x_346:
        /* <DEDUP_REMOVED lines=9> */
.L_x_345:
[----:B------:R-:W-:Y:S05]  /*0370*/  BSYNC.RECONVERGENT B2 ;  /* 0x0000000000027941 */ /* 0x000fea0003800200 */
.L_x_344:
        /* <DEDUP_REMOVED lines=8> */
.L_x_349:
        /* <DEDUP_REMOVED lines=43> */
.L_x_348:
[----:B------:R-:W-:Y:S05]  /*06b0*/  BSYNC.RECONVERGENT B2 ;  /* 0x0000000000027941 */ /* 0x000fea0003800200 */
.L_x_347:
        /* <DEDUP_REMOVED lines=26> */
.L_x_351:
[----:B------:R-:W-:Y:S05]  /*0860*/  BSYNC.RECONVERGENT B2 ;  /* 0x0000000000027941 */ /* 0x000fea0003800200 */
.L_x_350:
        /* <DEDUP_REMOVED lines=12> */
.L_x_343:
[----:B------:R-:W-:Y:S05]  /*0930*/  BSYNC.RECONVERGENT B1 ;  /* 0x0000000000017941 */ /* 0x000fea0003800200 */
.L_x_342:
        /* <DEDUP_REMOVED lines=10> */
[----:B------:R-:W1:Y:S06]  /*09e0*/  SHFL.DOWN PT, R3, R0, 0x2, 0x1f ;  /* 0x08401f0000037f89 */ /* 0x000e6c00000e0000 */
[----:B------:R-:W2:Y:S01]  /*09f0*/  @!P1 S2R R6, SR_CgaCtaId ;  /* 0x0000000000069919 */ /* 0x000ea20000008800 */
[----:B0-----:R-:W-:Y:S02]  /*0a00*/  @!P1 MOV R5, 0x400 ;  /* 0x0000040000059802 */ /* 0x001fe40000000f00 */
[----:B------:R-:W-:-:S04]  /*0a10*/  @!P1 SHF.R.U32.HI R4, RZ, 0x3, R2 ;  /* 0x00000003ff049819 */ /* 0x000fc80000011602 */
[----:B------:R-:W-:Y:S01]  /*0a20*/  @!P1 LOP3.LUT R4, R4, 0x7c, RZ, 0xc0, !PT ;  /* 0x0000007c04049812 */ /* 0x000fe200078ec0ff */
[----:B-1----:R-:W-:Y:S01]  /*0a30*/  @!P0 FADD R0, R0, R3 ;  /* 0x0000000300008221 */ /* 0x002fe20000000000 */
[----:B------:R-:W-:-:S04]  /*0a40*/  ISETP.GT.AND P0, PT, R8, 0x1b, PT ;  /* 0x0000001b0800780c */ /* 0x000fc80003f04270 */
[----:B------:R-:W0:Y:S01]  /*0a50*/  SHFL.DOWN PT, R3, R0, 0x4, 0x1f ;  /* 0x08801f0000037f89 */ /* 0x000e2200000e0000 */
[----:B--2---:R-:W-:-:S04]  /*0a60*/  @!P1 LEA R5, R6, R5, 0x18 ;  /* 0x0000000506059211 */ /* 0x004fc800078ec0ff */
        /* <DEDUP_REMOVED lines=16> */
[----:B0-----:R-:W0:Y:S04]  /*0b70*/  LDS.128 R4, [UR4+0x10] ;  /* 0x00001004ff047984 */ /* 0x001e280008000c00 */
[----:B------:R-:W1:Y:S04]  /*0b80*/  LDS.128 R12, [UR4+0x20] ;  /* 0x00002004ff0c7984 */ /* 0x000e680008000c00 */
[----:B------:R-:W2:Y:S04]  /*0b90*/  LDS.128 R8, [UR4+0x30] ;  /* 0x00003004ff087984 */ /* 0x000ea80008000c00 */
[----:B------:R-:W3:Y:S01]  /*0ba0*/  LDS.128 R16, [UR4+0x40] ;  /* 0x00004004ff107984 */ /* 0x000ee20008000c00 */
[----:B0-----:R-:W-:-:S04]  /*0bb0*/  FADD R5, R0, R5 ;  /* 0x0000000500057221 */ /* 0x001fc80000000000 */
[----:B------:R-:W-:-:S04]  /*0bc0*/  FADD R6, R5, R6 ;  /* 0x0000000605067221 */ /* 0x000fc80000000000 */
[----:B------:R-:W-:-:S04]  /*0bd0*/  FADD R7, R6, R7 ;  /* 0x0000000706077221 */ /* 0x000fc80000000000 */
[----:B-1----:R-:W-:-:S04]  /*0be0*/  FADD R12, R7, R12 ;  /* 0x0000000c070c7221 */ /* 0x002fc80000000000 */
[----:B------:R-:W-:-:S04]  /*0bf0*/  FADD R13, R12, R13 ;  /* 0x0000000d0c0d7221 */ /* 0x000fc80000000000 */
[----:B------:R-:W-:-:S04]  /*0c00*/  FADD R14, R13, R14 ;  /* 0x0000000e0d0e7221 */ /* 0x000fc80000000000 */
[----:B------:R-:W-:-:S04]  /*0c10*/  FADD R15, R14, R15 ;  /* 0x0000000f0e0f7221 */ /* 0x000fc80000000000 */
[----:B--2---:R-:W-:-:S04]  /*0c20*/  FADD R8, R15, R8 ;  /* 0x000000080f087221 */ /* 0x004fc80000000000 */
[----:B------:R-:W-:-:S04]  /*0c30*/  FADD R9, R8, R9 ;  /* 0x0000000908097221 */ /* 0x000fc80000000000 */
[----:B------:R-:W-:-:S04]  /*0c40*/  FADD R10, R9, R10 ;  /* 0x0000000a090a7221 */ /* 0x000fc80000000000 */
[----:B------:R-:W-:-:S04]  /*0c50*/  FADD R11, R10, R11 ;  /* 0x0000000b0a0b7221 */ /* 0x000fc80000000000 */
[----:B---3--:R-:W-:-:S04]  /*0c60*/  FADD R16, R11, R16 ;  /* 0x000000100b107221 */ /* 0x008fc80000000000 */
[----:B------:R-:W-:-:S04]  /*0c70*/  FADD R17, R16, R17 ;  /* 0x0000001110117221 */ /* 0x000fc80000000000 */
[----:B------:R-:W-:-:S04]  /*0c80*/  FADD R18, R17, R18 ;  /* 0x0000001211127221 */ /* 0x000fc80000000000 */
[----:B------:R-:W-:Y:S01]  /*0c90*/  FADD R0, R18, R19 ;  /* 0x0000001312007221 */ /* 0x000fe20000000000 */
[----:B------:R-:W-:Y:S06]  /*0ca0*/  BRA `(.L_x_353) ;  /* 0x0000003400707947 */ /* 0x000fec0003800000 */
.L_x_352:
        /* <DEDUP_REMOVED lines=23> */
[-C--:B------:R-:W-:Y:S02]  /*0e20*/  ISETP.GT.AND P0, PT, R5, R4.reuse, PT ;  /* 0x000000040500720c */ /* 0x080fe40003f04270 */
[----:B------:R-:W-:Y:S02]  /*0e30*/  IADD3 R5, PT, PT, R9, 0x10, RZ ;  /* 0x0000001009057810 */ /* 0x000fe40007ffe0ff */
        /* <DEDUP_REMOVED lines=20> */
[----:B------:R-:W0:Y:S04]  /*0f80*/  LDS.128 R16, [UR4+0x10] ;  /* 0x00001004ff107984 */ /* 0x000e280008000c00 */
[----:B----4-:R-:W1:Y:S04]  /*0f90*/  LDS.128 R4, [UR4+0x20] ;  /* 0x00002004ff047984 */ /* 0x010e680008000c00 */
[----:B------:R-:W2:Y:S04]  /*0fa0*/  LDS.128 R8, [UR4+0x30] ;  /* 0x00003004ff087984 */ /* 0x000ea80008000c00 */
[----:B------:R-:W3:Y:S01]  /*0fb0*/  LDS.128 R12, [UR4+0x40] ;  /* 0x00004004ff0c7984 */ /* 0x000ee20008000c00 */
[----:B0-----:R-:W-:Y:S01]  /*0fc0*/  @P2 FADD R0, R0, R17 ;  /* 0x0000001100002221 */ /* 0x001fe20000000000 */
[----:B------:R-:W-:-:S03]  /*0fd0*/  ISETP.GT.AND P2, PT, R3, 0x80, PT ;  /* 0x000000800300780c */ /* 0x000fc60003f44270 */
[----:B------:R-:W-:Y:S01]  /*0fe0*/  @P3 FADD R0, R0, R18 ;  /* 0x0000001200003221 */ /* 0x000fe20000000000 */
[----:B------:R-:W-:-:S03]  /*0ff0*/  ISETP.GT.AND P3, PT, R3, 0xa0, PT ;  /* 0x000000a00300780c */ /* 0x000fc60003f64270 */
[----:B------:R-:W-:Y:S01]  /*1000*/  @P1 FADD R0, R0, R19 ;  /* 0x0000001300001221 */ /* 0x000fe20000000000 */
[----:B------:R-:W-:-:S05]  /*1010*/  ISETP.GT.AND P1, PT, R3, 0xe0, PT ;  /* 0x000000e00300780c */ /* 0x000fca0003f24270 */
[----:B-1----:R-:W-:Y:S01]  /*1020*/  @P2 FADD R0, R0, R4 ;  /* 0x0000000400002221 */ /* 0x002fe20000000000 */
[----:B------:R-:W-:-:S03]  /*1030*/  ISETP.GT.AND P2, PT, R3, 0x100, PT ;  /* 0x000001000300780c */ /* 0x000fc60003f44270 */
[----:B------:R-:W-:Y:S01]  /*1040*/  @P3 FADD R0, R0, R5 ;  /* 0x0000000500003221 */ /* 0x000fe20000000000 */
[----:B------:R-:W-:-:S03]  /*1050*/  ISETP.GT.AND P3, PT, R3, 0x120, PT ;  /* 0x000001200300780c */ /* 0x000fc60003f64270 */
[----:B------:R-:W-:Y:S01]  /*1060*/  @P4 FADD R0, R0, R6 ;  /* 0x0000000600004221 */ /* 0x000fe20000000000 */
[----:B------:R-:W-:-:S03]  /*1070*/  ISETP.GT.AND P4, PT, R3, 0x140, PT ;  /* 0x000001400300780c */ /* 0x000fc60003f84270 */
[----:B------:R-:W-:Y:S01]  /*1080*/  @P1 FADD R0, R0, R7 ;  /* 0x0000000700001221 */ /* 0x000fe20000000000 */
[----:B------:R-:W-:-:S03]  /*1090*/  ISETP.GT.AND P1, PT, R3, 0x160, PT ;  /* 0x000001600300780c */ /* 0x000fc60003f24270 */
[----:B--2---:R-:W-:Y:S01]  /*10a0*/  @P2 FADD R0, R0, R8 ;  /* 0x0000000800002221 */ /* 0x004fe20000000000 */
[----:B------:R-:W-:-:S03]  /*10b0*/  ISETP.GT.AND P2, PT, R3, 0x180, PT ;  /* 0x000001800300780c */ /* 0x000fc60003f44270 */
[----:B------:R-:W-:Y:S01]  /*10c0*/  @P3 FADD R0, R0, R9 ;  /* 0x0000000900003221 */ /* 0x000fe20000000000 */
[----:B------:R-:W-:-:S03]  /*10d0*/  ISETP.GT.AND P3, PT, R3, 0x1a0, PT ;  /* 0x000001a00300780c */ /* 0x000fc60003f64270 */
[----:B------:R-:W-:Y:S01]  /*10e0*/  @P4 FADD R0, R0, R10 ;  /* 0x0000000a00004221 */ /* 0x000fe20000000000 */
[----:B------:R-:W-:-:S03]  /*10f0*/  ISETP.GT.AND P4, PT, R3, 0x1c0, PT ;  /* 0x000001c00300780c */ /* 0x000fc60003f84270 */
[----:B------:R-:W-:Y:S01]  /*1100*/  @P1 FADD R0, R0, R11 ;  /* 0x0000000b00001221 */ /* 0x000fe20000000000 */
[----:B------:R-:W-:-:S03]  /*1110*/  ISETP.GT.AND P1, PT, R3, 0x1e0, PT ;  /* 0x000001e00300780c */ /* 0x000fc60003f24270 */
[----:B---3--:R-:W-:-:S04]  /*1120*/  @P2 FADD R0, R0, R12 ;  /* 0x0000000c00002221 */ /* 0x008fc80000000000 */
[----:B------:R-:W-:-:S04]  /*1130*/  @P3 FADD R0, R0, R13 ;  /* 0x0000000d00003221 */ /* 0x000fc80000000000 */
[----:B------:R-:W-:-:S04]  /*1140*/  @P4 FADD R0, R0, R14 ;  /* 0x0000000e00004221 */ /* 0x000fc80000000000 */
[----:B------:R-:W-:Y:S01]  /*1150*/  @P1 FADD R0, R0, R15 ;  /* 0x0000000f00001221 */ /* 0x000fe20000000000 */
[----:B------:R-:W-:Y:S06]  /*1160*/  BRA `(.L_x_353) ;  /* 0x0000003000407947 */ /* 0x000fec0003800000 */
.L_x_339:
[----:B------:R-:W0:Y:S01]  /*1170*/  S2R R2, SR_TID.X ;  /* 0x0000000000027919 */ /* 0x000e220000002100 */
[----:B------:R-:W1:Y:S01]  /*1180*/  LDC.64 R4, c[0x0][0x380] ;  /* 0x0000e000ff047b82 */ /* 0x000e620000000a00 */
[----:B0-----:R-:W-:-:S05]  /*1190*/  SHF.L.U32 R7, R2, 0x1, RZ ;  /* 0x0000000102077819 */ /* 0x001fca00000006ff */
[----:B-1----:R-:W-:-:S05]  /*11a0*/  IMAD.WIDE.U32 R4, R7, 0x4, R4 ;  /* 0x0000000407047825 */ /* 0x002fca00078e0004 */
[----:B------:R-:W2:Y:S04]  /*11b0*/  LDG.E.64.CONSTANT R14, desc[UR6][R4.64] ;  /* 0x00000006040e7981 */ /* 0x000ea8000c1e9b00 */
[----:B------:R-:W3:Y:S04]  /*11c0*/  LDG.E.64.CONSTANT R16, desc[UR6][R4.64+0x1000] ;  /* 0x0010000604107981 */ /* 0x000ee8000c1e9b00 */
[----:B------:R-:W4:Y:S04]  /*11d0*/  LDG.E.64.CONSTANT R18, desc[UR6][R4.64+0x2000] ;  /* 0x0020000604127981 */ /* 0x000f28000c1e9b00 */
[----:B------:R-:W5:Y:S04]  /*11e0*/  LDG.E.64.CONSTANT R20, desc[UR6][R4.64+0x3000] ;  /* 0x0030000604147981 */ /* 0x000f68000c1e9b00 */
[----:B------:R-:W5:Y:S04]  /*11f0*/  LDG.E.64.CONSTANT R12, desc[UR6][R4.64+0x4000] ;  /* 0x00400006040c7981 */ /* 0x000f68000c1e9b00 */
[----:B------:R-:W5:Y:S04]  /*1200*/  LDG.E.64.CONSTANT R10, desc[UR6][R4.64+0x5000] ;  /* 0x00500006040a7981 */ /* 0x000f68000c1e9b00 */
[----:B------:R-:W5:Y:S04]  /*1210*/  LDG.E.64.CONSTANT R6, desc[UR6][R4.64+0x6000] ;  /* 0x0060000604067981 */ /* 0x000f68000c1e9b00 */
[----:B------:R-:W5:Y:S01]  /*1220*/  LDG.E.64.CONSTANT R8, desc[UR6][R4.64+0x7000] ;  /* 0x0070000604087981 */ /* 0x000f62000c1e9b00 */
[----:B------:R-:W-:Y:S01]  /*1230*/  ISETP.GE.U32.AND P0, PT, R3, 0x4000, PT ;  /* 0x000040000300780c */ /* 0x000fe20003f06070 */
[----:B--2---:R-:W-:Y:S01]  /*1240*/  FADD R14, R14, R15 ;  /* 0x0000000f0e0e7221 */ /* 0x004fe20000000000 */
[----:B---3--:R-:W-:Y:S01]  /*1250*/  FADD R17, R16, R17 ;  /* 0x0000001110117221 */ /* 0x008fe20000000000 */
[----:B----4-:R-:W-:-:S03]  /*1260*/  FADD R18, R18, R19 ;  /* 0x0000001312127221 */ /* 0x010fc60000000000 */
[----:B------:R-:W-:Y:S01]  /*1270*/  FADD R14, R14, R17 ;  /* 0x000000110e0e7221 */ /* 0x000fe20000000000 */
[----:B-----5:R-:W-:Y:S01]  /*1280*/  FADD R21, R20, R21 ;  /* 0x0000001514157221 */ /* 0x020fe20000000000 */
[----:B------:R-:W-:Y:S02]  /*1290*/  HFMA2 R20, -RZ, RZ, 0, 0.0078125 ;  /* 0x00002000ff147431 */ /* 0x000fe400000001ff */
[----:B------:R-:W-:Y:S01]  /*12a0*/  FADD R12, R12, R13 ;  /* 0x0000000d0c0c7221 */ /* 0x000fe20000000000 */
[----:B------:R-:W-:Y:S01]  /*12b0*/  FADD R21, R18, R21 ;  /* 0x0000001512157221 */ /* 0x000fe20000000000 */
[----:B------:R-:W-:-:S03]  /*12c0*/  FADD R11, R10, R11 ;  /* 0x0000000b0a0b7221 */ /* 0x000fc60000000000 */
[----:B------:R-:W-:Y:S01]  /*12d0*/  FADD R14, R14, R21 ;  /* 0x000000150e0e7221 */ /* 0x000fe20000000000 */
[----:B------:R-:W-:Y:S01]  /*12e0*/  FADD R6, R6, R7 ;  /* 0x0000000706067221 */ /* 0x000fe20000000000 */
[----:B------:R-:W-:Y:S01]  /*12f0*/  FADD R11, R12, R11 ;  /* 0x0000000b0c0b7221 */ /* 0x000fe20000000000 */
[----:B------:R-:W-:-:S04]  /*1300*/  FADD R9, R8, R9 ;  /* 0x0000000908097221 */ /* 0x000fc80000000000 */
[----:B------:R-:W-:-:S04]  /*1310*/  FADD R6, R6, R9 ;  /* 0x0000000906067221 */ /* 0x000fc80000000000 */
[----:B------:R-:W-:-:S04]  /*1320*/  FADD R11, R11, R6 ;  /* 0x000000060b0b7221 */ /* 0x000fc80000000000 */
[----:B------:R-:W-:Y:S01]  /*1330*/  FADD R0, R14, R11 ;  /* 0x0000000b0e007221 */ /* 0x000fe20000000000 */
[----:B------:R-:W-:Y:S06]  /*1340*/  @!P0 BRA `(.L_x_354) ;  /* 0x00000000008c8947 */ /* 0x000fec0003800000 */
[----:B------:R-:W0:Y:S01]  /*1350*/  LDC R24, c[0x0][0x390] ;  /* 0x0000e400ff187b82 */ /* 0x000e220000000800 */
[----:B------:R-:W-:Y:S02]  /*1360*/  IADD3 R21, PT, PT, R3, -0x2000, RZ ;  /* 0xffffe00003157810 */ /* 0x000fe40007ffe0ff */
[----:B------:R-:W-:-:S07]  /*1370*/  MOV R20, 0x2000 ;  /* 0x0000200000147802 */ /* 0x000fce0000000f00 */
.L_x_356:
[----:B------:R-:W-:-:S05]  /*1380*/  IMAD.WIDE R26, R20, 0x4, R4 ;  /* 0x00000004141a7825 */ /* 0x000fca00078e0204 */
[----:B------:R-:W2:Y:S04]  /*1390*/  LDG.E.64.CONSTANT R14, desc[UR6][R26.64+0x6000] ;  /* 0x006000061a0e7981 */ /* 0x000ea8000c1e9b00 */
[----:B------:R-:W2:Y:S04]  /*13a0*/  LDG.E.64.CONSTANT R6, desc[UR6][R26.64+0x7000] ;  /* 0x007000061a067981 */ /* 0x000ea8000c1e9b00 */
[----:B------:R-:W3:Y:S04]  /*13b0*/  LDG.E.64.CONSTANT R22, desc[UR6][R26.64] ;  /* 0x000000061a167981 */ /* 0x000ee8000c1e9b00 */
[----:B------:R-:W4:Y:S04]  /*13c0*/  LDG.E.64.CONSTANT R18, desc[UR6][R26.64+0x1000] ;  /* 0x001000061a127981 */ /* 0x000f28000c1e9b00 */
[----:B------:R-:W5:Y:S04]  /*13d0*/  LDG.E.64.CONSTANT R16, desc[UR6][R26.64+0x2000] ;  /* 0x002000061a107981 */ /* 0x000f68000c1e9b00 */
[----:B------:R-:W5:Y:S04]  /*13e0*/  LDG.E.64.CONSTANT R12, desc[UR6][R26.64+0x3000] ;  /* 0x003000061a0c7981 */ /* 0x000f68000c1e9b00 */
[----:B------:R-:W5:Y:S04]  /*13f0*/  LDG.E.64.CONSTANT R10, desc[UR6][R26.64+0x4000] ;  /* 0x004000061a0a7981 */ /* 0x000f68000c1e9b00 */
[----:B------:R-:W5:Y:S01]  /*1400*/  LDG.E.64.CONSTANT R8, desc[UR6][R26.64+0x5000] ;  /* 0x005000061a087981 */ /* 0x000f62000c1e9b00 */
[----:B0-----:R-:W-:Y:S01]  /*1410*/  MOV R3, R24 ;  /* 0x0000001800037202 */ /* 0x001fe20000000f00 */
[----:B--2---:R-:W-:-:S03]  /*1420*/  FADD R15, R15, R6 ;  /* 0x000000060f0f7221 */ /* 0x004fc60000000000 */
[----:B------:R-:W-:Y:S01]  /*1430*/  IADD3 R6, PT, PT, -R20, R3, RZ ;  /* 0x0000000314067210 */ /* 0x000fe20007ffe1ff */
[----:B---3--:R-:W-:-:S03]  /*1440*/  FADD R0, R22, R0 ;  /* 0x0000000016007221 */ /* 0x008fc60000000000 */
[----:B------:R-:W-:Y:S01]  /*1450*/  ISETP.GE.AND P0, PT, R6, 0x2000, PT ;  /* 0x000020000600780c */ /* 0x000fe20003f06270 */
[----:B----4-:R-:W-:Y:S01]  /*1460*/  FADD R23, R23, R18 ;  /* 0x0000001217177221 */ /* 0x010fe20000000000 */
[----:B-----5:R-:W-:Y:S01]  /*1470*/  FADD R18, R19, R16 ;  /* 0x0000001013127221 */ /* 0x020fe20000000000 */
[----:B------:R-:W-:Y:S01]  /*1480*/  FADD R17, R17, R12 ;  /* 0x0000000c11117221 */ /* 0x000fe20000000000 */
[----:B------:R-:W-:Y:S01]  /*1490*/  FADD R12, R13, R10 ;  /* 0x0000000a0d0c7221 */ /* 0x000fe20000000000 */
[----:B------:R-:W-:Y:S01]  /*14a0*/  FADD R11, R11, R8 ;  /* 0x000000080b0b7221 */ /* 0x000fe20000000000 */
[----:B------:R-:W-:Y:S01]  /*14b0*/  FADD R8, R9, R14 ;  /* 0x0000000e09087221 */ /* 0x000fe20000000000 */
[----:B------:R-:W-:Y:S01]  /*14c0*/  FADD R0, R0, R23 ;  /* 0x0000001700007221 */ /* 0x000fe20000000000 */
[----:B------:R-:W-:Y:S01]  /*14d0*/  FADD R17, R18, R17 ;  /* 0x0000001112117221 */ /* 0x000fe20000000000 */
[----:B------:R-:W-:Y:S01]  /*14e0*/  FADD R11, R12, R11 ;  /* 0x0000000b0c0b7221 */ /* 0x000fe20000000000 */
[----:B------:R-:W-:-:S02]  /*14f0*/  FADD R8, R8, R15 ;  /* 0x0000000f08087221 */ /* 0x000fc40000000000 */
[----:B------:R-:W-:Y:S02]  /*1500*/  FADD R0, R0, R17 ;  /* 0x0000001100007221 */ /* 0x000fe40000000000 */
[----:B------:R-:W-:-:S04]  /*1510*/  FADD R11, R11, R8 ;  /* 0x000000080b0b7221 */ /* 0x000fc80000000000 */
[----:B------:R-:W-:-:S04]  /*1520*/  FADD R11, R0, R11 ;  /* 0x0000000b000b7221 */ /* 0x000fc80000000000 */
[----:B------:R-:W-:Y:S01]  /*1530*/  FADD R0, R7, R11 ;  /* 0x0000000b07007221 */ /* 0x000fe20000000000 */
[----:B------:R-:W-:Y:S06]  /*1540*/  @!P0 BRA `(.L_x_355) ;  /* 0x0000000800308947 */ /* 0x000fec0003800000 */
[----:B------:R-:W-:-:S04]  /*1550*/  IADD3 R20, PT, PT, R20, 0x2000, RZ ;  /* 0x0000200014147810 */ /* 0x000fc80007ffe0ff */
[----:B------:R-:W-:-:S13]  /*1560*/  ISETP.GT.AND P0, PT, R20, R21, PT ;  /* 0x000000151400720c */ /* 0x000fda0003f04270 */
[----:B------:R-:W-:Y:S05]  /*1570*/  @!P0 BRA `(.L_x_356) ;  /* 0xfffffffc00808947 */ /* 0x000fea000383ffff */
.L_x_354:
        /* <DEDUP_REMOVED lines=20> */
.L_x_360:
        /* <DEDUP_REMOVED lines=8> */
.L_x_359:
[----:B------:R-:W-:Y:S05]  /*1740*/  BSYNC.RECONVERGENT B2 ;  /* 0x0000000000027941 */ /* 0x000fea0003800200 */
.L_x_358:
[----:B------:R-:W-:Y:S05]  /*1750*/  @!P1 BRA `(.L_x_357) ;  /* 0x0000000400a89947 */ /* 0x000fea0003800000 */
[----:B------:R-:W0:Y:S01]  /*1760*/  LDCU.64 UR4, c[0x0][0x380] ;  /* 0x00007000ff0477ac */ /* 0x000e220008000a00 */
[----:B------:R-:W-:Y:S01]  /*1770*/  IADD3 R5, PT, PT, R11, -R10, RZ ;  /* 0x8000000a0b057210 */ /* 0x000fe20007ffe0ff */
[----:B------:R-:W-:Y:S01]  /*1780*/  BSSY.RECONVERGENT B2, `(.L_x_361) ;  /* 0x000003b000027945 */ /* 0x000fe20003800200 */
[----:B------:R-:W-:Y:S02]  /*1790*/  IADD3 R3, P0, PT, R10, R20, RZ ;  /* 0x000000140a037210 */ /* 0x000fe40007f1e0ff */
[----:B------:R-:W-:Y:S02]  /*17a0*/  ISETP.GT.AND P1, PT, R5, 0x1800, PT ;  /* 0x000018000500780c */ /* 0x000fe40003f24270 */
[----:B------:R-:W-:Y:S02]  /*17b0*/  IADD3.X R6, PT, PT, RZ, RZ, RZ, P0, !PT ;  /* 0x000000ffff067210 */ /* 0x000fe400007fe4ff */
[----:B0-----:R-:W-:-:S04]  /*17c0*/  LEA R4, P0, R3, UR4, 0x2 ;  /* 0x0000000403047c11 */ /* 0x001fc8000f8010ff */
[----:B------:R-:W-:Y:S02]  /*17d0*/  LEA.HI.X R3, R3, UR5, R6, 0x2, P0 ;  /* 0x0000000503037c11 */ /* 0x000fe400080f1406 */
[----:B------:R-:W-:-:S04]  /*17e0*/  IADD3 R4, P0, PT, R4, 0x1000, RZ ;  /* 0x0000100004047810 */ /* 0x000fc80007f1e0ff */
[----:B------:R-:W-:Y:S02]  /*17f0*/  IADD3.X R5, PT, PT, RZ, R3, RZ, P0, !PT ;  /* 0x00000003ff057210 */ /* 0x000fe400007fe4ff */
[----:B------:R-:W-:Y:S02]  /*1800*/  PLOP3.LUT P0, PT, PT, PT, PT, 0x80, 0x8 ;  /* 0x000000000008781c */ /* 0x000fe40003f0f070 */
[----:B------:R-:W-:Y:S01]  /*1810*/  IADD3 R3, PT, PT, R10, R20, RZ ;  /* 0x000000140a037210 */ /* 0x000fe20007ffe0ff */
[----:B------:R-:W-:Y:S10]  /*1820*/  @!P1 BRA `(.L_x_362) ;  /* 0x0000000000c09947 */ /* 0x000ff40003800000 */
[----:B------:R-:W-:Y:S02]  /*1830*/  PLOP3.LUT P0, PT, PT, PT, PT, 0x8, 0x80 ;  /* 0x000000000080781c */ /* 0x000fe40003f0e170 */
[----:B------:R-:W-:-:S11]  /*1840*/  IADD3 R13, PT, PT, R11, -0x1800, RZ ;  /* 0xffffe8000b0d7810 */ /* 0x000fd60007ffe0ff */
.L_x_363:
        /* <DEDUP_REMOVED lines=46> */
.L_x_362:
[----:B------:R-:W-:Y:S05]  /*1b30*/  BSYNC.RECONVERGENT B2 ;  /* 0x0000000000027941 */ /* 0x000fea0003800200 */
.L_x_361:
        /* <DEDUP_REMOVED lines=31> */
.L_x_365:
[----:B------:R-:W-:Y:S05]  /*1d30*/  BSYNC.RECONVERGENT B2 ;  /* 0x0000000000027941 */ /* 0x000fea0003800200 */
.L_x_364:
        /* <DEDUP_REMOVED lines=9> */
[----:B----4-:R-:W-:-:S04]  /*1dd0*/  FADD R0, R0, R3 ;  /* 0x0000000300007221 */ /* 0x010fc80000000000 */
[----:B--2---:R-:W-:-:S04]  /*1de0*/  FADD R0, R0, R9 ;  /* 0x0000000900007221 */ /* 0x004fc80000000000 */
[----:B---3--:R-:W-:-:S07]  /*1df0*/  FADD R0, R0, R11 ;  /* 0x0000000b00007221 */ /* 0x008fce0000000000 */
.L_x_357:
[----:B------:R-:W-:Y:S05]  /*1e00*/  BSYNC.RECONVERGENT B1 ;  /* 0x0000000000017941 */ /* 0x000fea0003800200 */
.L_x_355:
        /* <DEDUP_REMOVED lines=32> */
[----:B---3--:R-:W0:Y:S04]  /*2010*/  LDS.128 R4, [UR4+0x10] ;  /* 0x00001004ff047984 */ /* 0x008e280008000c00 */
        /* <DEDUP_REMOVED lines=19> */
.L_x_338:
        /* <DEDUP_REMOVED lines=12> */
.L_x_368:
[----:B------:R-:W-:Y:S05]  /*2210*/  BSYNC.RECONVERGENT B1 ;  /* 0x0000000000017941 */ /* 0x000fea0003800200 */
.L_x_367:
        /* <DEDUP_REMOVED lines=16> */
.L_x_373:
        /* <DEDUP_REMOVED lines=9> */
.L_x_372:
[----:B------:R-:W-:Y:S05]  /*23b0*/  BSYNC.RECONVERGENT B2 ;  /* 0x0000000000027941 */ /* 0x000fea0003800200 */
.L_x_371:
        /* <DEDUP_REMOVED lines=8> */
.L_x_376:
        /* <DEDUP_REMOVED lines=43> */
.L_x_375:
[----:B------:R-:W-:Y:S05]  /*26f0*/  BSYNC.RECONVERGENT B2 ;  /* 0x0000000000027941 */ /* 0x000fea0003800200 */
.L_x_374:
        /* <DEDUP_REMOVED lines=26> */
.L_x_378:
[----:B------:R-:W-:Y:S05]  /*28a0*/  BSYNC.RECONVERGENT B2 ;  /* 0x0000000000027941 */ /* 0x000fea0003800200 */
.L_x_377:
        /* <DEDUP_REMOVED lines=12> */
.L_x_370:
[----:B------:R-:W-:Y:S05]  /*2970*/  BSYNC.RECONVERGENT B1 ;  /* 0x0000000000017941 */ /* 0x000fea0003800200 */
.L_x_369:
[----:B------:R-:W-:Y:S02]  /*2980*/  ISETP.GE.AND P0, PT, R3, 0x200, PT ;  /* 0x000002000300780c */ /* 0x000fe40003f06270 */
[----:B0----5:R-:W-:-:S11]  /*2990*/  MOV R5, R0 ;  /* 0x0000000000057202 */ /* 0x021fd60000000f00 */
[----:B------:R-:W-:Y:S05]  /*29a0*/  @!P0 BRA `(.L_x_379) ;  /* 0x0000000000d08947 */ /* 0x000fea0003800000 */
[----:B------:R-:W0:Y:S01]  /*29b0*/  S2R R7, SR_LANEID ;  /* 0x0000000000077919 */ /* 0x000e220000000000 */
[----:B------:R-:W1:Y:S02]  /*29c0*/  SHFL.DOWN PT, R0, R5, 0x1, 0x1f ;  /* 0x08201f0005007f89 */ /* 0x000e6400000e0000 */
[----:B-1----:R-:W-:Y:S01]  /*29d0*/  FADD R0, R0, R5 ;  /* 0x0000000500007221 */ /* 0x002fe20000000000 */
[C---:B0-----:R-:W-:Y:S02]  /*29e0*/  ISETP.GT.AND P0, PT, R7.reuse, 0x1e, PT ;  /* 0x0000001e0700780c */ /* 0x041fe40003f04270 */
[----:B------:R-:W-:Y:S02]  /*29f0*/  ISETP.NE.AND P1, PT, R7, RZ, PT ;  /* 0x000000ff0700720c */ /* 0x000fe40003f25270 */
[----:B------:R-:W-:Y:S02]  /*2a00*/  FSEL R0, R5, R0, P0 ;  /* 0x0000000005007208 */ /* 0x000fe40000000000 */
[----:B------:R-:W-:-:S03]  /*2a10*/  ISETP.GT.AND P0, PT, R7, 0x1d, PT ;  /* 0x0000001d0700780c */ /* 0x000fc60003f04270 */
[----:B------:R-:W0:Y:S06]  /*2a20*/  SHFL.DOWN PT, R3, R0, 0x2, 0x1f ;  /* 0x08401f0000037f89 */ /* 0x000e2c00000e0000 */
        /* <DEDUP_REMOVED lines=24> */
[----:B--2---:R-:W0:Y:S04]  /*2bb0*/  LDS.128 R4, [UR4+0x10] ;  /* 0x00001004ff047984 */ /* 0x004e280008000c00 */
        /* <DEDUP_REMOVED lines=19> */
.L_x_379:
[----:B------:R-:W0:Y:S01]  /*2cf0*/  S2R R4, SR_LANEID ;  /* 0x0000000000047919 */ /* 0x000e220000000000 */
[----:B------:R-:W-:-:S04]  /*2d00*/  LOP3.LUT R0, R2, 0x3e0, RZ, 0xc0, !PT ;  /* 0x000003e002007812 */ /* 0x000fc800078ec0ff */
[----:B------:R-:W-:Y:S02]  /*2d10*/  IADD3 R6, PT, PT, R0, 0x20, RZ ;  /* 0x0000002000067810 */ /* 0x000fe40007ffe0ff */
[----:B------:R-:W-:Y:S02]  /*2d20*/  LOP3.LUT R0, RZ, R0, RZ, 0x33, !PT ;  /* 0x00000000ff007212 */ /* 0x000fe400078e33ff */
[-C--:B------:R-:W-:Y:S02]  /*2d30*/  ISETP.GT.AND P0, PT, R6, R3.reuse, PT ;  /* 0x000000030600720c */ /* 0x080fe40003f04270 */
[----:B------:R-:W-:-:S04]  /*2d40*/  IADD3 R0, PT, PT, R0, R3, RZ ;  /* 0x0000000300007210 */ /* 0x000fc80007ffe0ff */
[----:B------:R-:W-:-:S05]  /*2d50*/  SEL R6, R0, 0x1f, P0 ;  /* 0x0000001f00067807 */ /* 0x000fca0000000000 */
[----:B------:R-:W1:Y:S01]  /*2d60*/  SHFL.DOWN PT, R0, R5, 0x1, R6 ;  /* 0x0820000005007989 */ /* 0x000e6200000e0006 */
[C---:B0-----:R-:W-:Y:S02]  /*2d70*/  ISETP.GE.AND P0, PT, R4.reuse, R6, PT ;  /* 0x000000060400720c */ /* 0x041fe40003f06270 */
[C---:B------:R-:W-:Y:S02]  /*2d80*/  IADD3 R7, PT, PT, R4.reuse, 0x2, RZ ;  /* 0x0000000204077810 */ /* 0x040fe40007ffe0ff */
[----:B------:R-:W-:-:S09]  /*2d90*/  ISETP.NE.AND P1, PT, R4, RZ, PT ;  /* 0x000000ff0400720c */ /* 0x000fd20003f25270 */
[----:B-1----:R-:W-:Y:S01]  /*2da0*/  @!P0 FADD R5, R0, R5 ;  /* 0x0000000500058221 */ /* 0x002fe20000000000 */
[-C--:B------:R-:W-:Y:S02]  /*2db0*/  ISETP.GT.AND P0, PT, R7, R6.reuse, PT ;  /* 0x000000060700720c */ /* 0x080fe40003f04270 */
[----:B------:R-:W-:Y:S01]  /*2dc0*/  IADD3 R7, PT, PT, R4, 0x4, RZ ;  /* 0x0000000404077810 */ /* 0x000fe20007ffe0ff */
[----:B------:R-:W0:Y:S01]  /*2dd0*/  @!P1 S2R R8, SR_CgaCtaId ;  /* 0x0000000000089919 */ /* 0x000e220000008800 */
        /* <DEDUP_REMOVED lines=31> */
[----:B-1----:R-:W1:Y:S04]  /*2fd0*/  LDS.128 R4, [UR4+0x20] ;  /* 0x00002004ff047984 */ /* 0x002e680008000c00 */
        /* <DEDUP_REMOVED lines=29> */
.L_x_366:
        /* <DEDUP_REMOVED lines=28> */
[----:B------:R-:W-:Y:S02]  /*3370*/  HFMA2 R11, -RZ, RZ, 0, 0.0078125 ;  /* 0x00002000ff0b7431 */ /* 0x000fe400000001ff */
        /* <DEDUP_REMOVED lines=11> */
.L_x_382:
[----:B------:R-:W-:-:S05]  /*3430*/  IMAD.WIDE R2, R11, 0x4, R4 ;  /* 0x000000040b027825 */ /* 0x000fca00078e0204 */
        /* <DEDUP_REMOVED lines=15> */
[----:B------:R0:W5:Y:S02]  /*3530*/  LDG.E.CONSTANT R18, desc[UR6][R2.64+0x7800] ;  /* 0x0078000602127981 */ /* 0x000164000c1e9900 */
[----:B0-----:R-:W-:-:S04]  /*3540*/  MOV R3, R7 ;  /* 0x0000000700037202 */ /* 0x001fc80000000f00 */
[----:B------:R-:W-:-:S04]  /*3550*/  IADD3 R2, PT, PT, -R11, R3, RZ ;  /* 0x000000030b027210 */ /* 0x000fc80007ffe1ff */
[----:B------:R-:W-:Y:S01]  /*3560*/  ISETP.GE.AND P0, PT, R2, 0x2000, PT ;  /* 0x000020000200780c */ /* 0x000fe20003f06270 */
        /* <DEDUP_REMOVED lines=17> */
[----:B------:R-:W-:-:S04]  /*3680*/  IADD3 R11, PT, PT, R11, 0x2000, RZ ;  /* 0x000020000b0b7810 */ /* 0x000fc80007ffe0ff */
[----:B------:R-:W-:-:S13]  /*3690*/  ISETP.GT.AND P0, PT, R11, R6, PT ;  /* 0x000000060b00720c */ /* 0x000fda0003f04270 */
[----:B------:R-:W-:Y:S05]  /*36a0*/  @!P0 BRA `(.L_x_382) ;  /* 0xfffffffc00608947 */ /* 0x000fea000383ffff */
.L_x_380:
        /* <DEDUP_REMOVED lines=20> */
.L_x_386:
        /* <DEDUP_REMOVED lines=8> */
.L_x_385:
[----:B------:R-:W-:Y:S05]  /*3870*/  BSYNC.RECONVERGENT B2 ;  /* 0x0000000000027941 */ /* 0x000fea0003800200 */
.L_x_384:
        /* <DEDUP_REMOVED lines=16> */
.L_x_389:
        /* <DEDUP_REMOVED lines=46> */
.L_x_388:
[----:B------:R-:W-:Y:S05]  /*3c60*/  BSYNC.RECONVERGENT B2 ;  /* 0x0000000000027941 */ /* 0x000fea0003800200 */
.L_x_387:
        /* <DEDUP_REMOVED lines=31> */
.L_x_391:
[----:B------:R-:W-:Y:S05]  /*3e60*/  BSYNC.RECONVERGENT B2 ;  /* 0x0000000000027941 */ /* 0x000fea0003800200 */
.L_x_390:
        /* <DEDUP_REMOVED lines=12> */
.L_x_383:
[----:B------:R-:W-:Y:S05]  /*3f30*/  BSYNC.RECONVERGENT B1 ;  /* 0x0000000000017941 */ /* 0x000fea0003800200 */
.L_x_381:
        /* <DEDUP_REMOVED lines=50> */
[----:B------:R-:W-:-:S07]  /*4260*/  FADD R0, R18, R19 ;  /* 0x0000001312007221 */ /* 0x000fce0000000000 */
.L_x_353:
[----:B------:R-:W-:Y:S05]  /*4270*/  BSYNC.RECONVERGENT B0 ;  /* 0x0000000000007941 */ /* 0x000fea0003800200 */
.L_x_337:
[----:B------:R-:W-:Y:S05]  /*4280*/  @P0 EXIT ;  /* 0x000000000000094d */ /* 0x000fea0003800000 */
[----:B0-23--:R-:W0:Y:S01]  /*4290*/  LDC.64 R2, c[0x0][0x388] ;  /* 0x0000e200ff027b82 */ /* 0x00de220000000a00 */
[----:B------:R-:W4:Y:S02]  /*42a0*/  LDCU UR4, c[0x0][0x398] ;  /* 0x00007300ff0477ac */ /* 0x000f240008000800 */
[----:B----4-:R-:W-:-:S05]  /*42b0*/  FADD R5, R0, UR4 ;  /* 0x0000000400057e21 */ /* 0x010fca0008000000 */
[----:B0-----:R-:W-:Y:S01]  /*42c0*/  STG.E desc[UR6][R2.64], R5 ;  /* 0x0000000502007986 */ /* 0x001fe2000c101906 */
[----:B------:R-:W-:Y:S05]  /*42d0*/  EXIT ;  /* 0x000000000000794d */ /* 0x000fea0003800000 */
.L_x_392:
        /* <DEDUP_REMOVED lines=10> */
.L_x_507:


//--------------------- .text._ZN3cub18CUB_300001_SM_10006detail6reduce18DeviceReduceKernelINS2_10policy_hubIfjN4cuda3std3__44plusIfEEE10Policy1000EN6thrust24THRUST_300001_SM_1000_NS6detail15normal_iteratorINSD_10device_ptrIfEEEEjS9_fNS7_10__identityEEEvT0_PT3_T1_NS0_13GridEvenShareISN_EET2_T4_ --------------------------
	.section	.text._ZN3cub18CUB_300001_SM_10006detail6reduce18DeviceReduceKernelINS2_10policy_hubIfjN4cuda3std3__44plusIfEEE10Policy1000EN6thrust24THRUST_300001_SM_1000_NS6detail15normal_iteratorINSD_10device_ptrIfEEEEjS9_fNS7_10__identityEEEvT0_PT3_T1_NS0_13GridEvenShareISN_EET2_T4_,"ax",@progbits
	.align	128
        .global         _ZN3cub18CUB_300001_SM_10006detail6reduce18DeviceReduceKernelINS2_10policy_hubIfjN4cuda3std3__44plusIfEEE10Policy1000EN6thrust24THRUST_300001_SM_1000_NS6detail15normal_iteratorINSD_10device_ptrIfEEEEjS9_fNS7_10__identityEEEvT0_PT3_T1_NS0_13GridEvenShareISN_EET2_T4_
        .type           _ZN3cub18CUB_300001_SM_10006detail6reduce18DeviceReduceKernelINS2_10policy_hubIfjN4cuda3std3__44plusIfEEE10Policy1000EN6thrust24THRUST_300001_SM_1000_NS6detail15normal_iteratorINSD_10device_ptrIfEEEEjS9_fNS7_10__identityEEEvT0_PT3_T1_NS0_13GridEvenShareISN_EET2_T4_,@function
        .size           _ZN3cub18CUB_300001_SM_10006detail6reduce18DeviceReduceKernelINS2_10policy_hubIfjN4cuda3std3__44plusIfEEE10Policy1000EN6thrust24THRUST_300001_SM_1000_NS6detail15normal_iteratorINSD_10device_ptrIfEEEEjS9_fNS7_10__identityEEEvT0_PT3_T1_NS0_13GridEvenShareISN_EET2_T4_,(.L_x_508 - _ZN3cub18CUB_300001_SM_10006detail6reduce18DeviceReduceKernelINS2_10policy_hubIfjN4cuda3std3__44plusIfEEE10Policy1000EN6thrust24THRUST_300001_SM_1000_NS6detail15normal_iteratorINSD_10device_ptrIfEEEEjS9_fNS7_10__identityEEEvT0_PT3_T1_NS0_13GridEvenShareISN_EET2_T4_)
        .other          _ZN3cub18CUB_300001_SM_10006detail6reduce18DeviceReduceKernelINS2_10policy_hubIfjN4cuda3std3__44plusIfEEE10Policy1000EN6thrust24THRUST_300001_SM_1000_NS6detail15normal_iteratorINSD_10device_ptrIfEEEEjS9_fNS7_10__identityEEEvT0_PT3_T1_NS0_13GridEvenShareISN_EET2_T4_,@"STO_CUDA_ENTRY STV_DEFAULT"
_ZN3cub18CUB_300001_SM_10006detail6reduce18DeviceReduceKernelINS2_10policy_hubIfjN4cuda3std3__44plusIfEEE10Policy1000EN6thrust24THRUST_300001_SM_1000_NS6detail15normal_iteratorINSD_10device_ptrIfEEEEjS9_fNS7_10__identityEEEvT0_PT3_T1_NS0_13GridEvenShareISN_EET2_T4_:
.text._ZN3cub18CUB_300001_SM_10006detail6reduce18DeviceReduceKernelINS2_10policy_hubIfjN4cuda3std3__44plusIfEEE10Policy1000EN6thrust24THRUST_300001_SM_1000_NS6detail15normal_iteratorINSD_10device_ptrIfEEEEjS9_fNS7_10__identityEEEvT0_PT3_T1_NS0_13GridEvenShareISN_EET2_T4_:
[----:B------:R-:W-:Y:S01]  /*0000*/  LDC R1, c[0x0][0x37c] ;  /* 0x0000df00ff017b82 */ /* 0x000fe20000000800 */
[----:B------:R-:W0:Y:S07]  /*0010*/  S2R R3, SR_CTAID.X ;  /* 0x0000000000037919 */ /* 0x000e2e0000002500 */
[----:B------:R-:W1:Y:S01]  /*0020*/  LDC.64 R6, c[0x0][0x3a8] ;  /* 0x0000ea00ff067b82 */ /* 0x000e620000000a00 */
[----:B------:R-:W2:Y:S01]  /*0030*/  LDCU.64 UR6, c[0x0][0x358] ;  /* 0x00006b00ff0677ac */ /* 0x000ea20008000a00 */
[----:B------:R-:W-:Y:S01]  /*0040*/  BSSY.RECONVERGENT B0, `(.L_x_393) ;  /* 0x000027a000007945 */ /* 0x000fe20003800200 */
[----:B-1----:R-:W-:Y:S01]  /*0050*/  SHF.L.U32 R13, R7, 0xd, RZ ;  /* 0x0000000d070d7819 */ /* 0x002fe200000006ff */
[----:B0-----:R-:W-:-:S05]  /*0060*/  IMAD R0, R3, -0x2000, R6 ;  /* 0xffffe00003007824 */ /* 0x001fca00078e0206 */
[----:B------:R-:W-:-:S13]  /*0070*/  ISETP.GT.U32.AND P0, PT, R0, 0x1fff, PT ;  /* 0x00001fff0000780c */ /* 0x000fda0003f04070 */
[----:B--2---:R-:W-:Y:S05]  /*0080*/  @P0 BRA `(.L_x_394) ;  /* 0x0000001000d40947 */ /* 0x004fea0003800000 */
[----:B------:R-:W0:Y:S01]  /*0090*/  S2R R2, SR_TID.X ;  /* 0x0000000000027919 */ /* 0x000e220000002100 */
[----:B------:R-:W-:Y:S01]  /*00a0*/  BSSY.RECONVERGENT B1, `(.L_x_395) ;  /* 0x000000a000017945 */ /* 0x000fe20003800200 */
[----:B------:R-:W-:Y:S01]  /*00b0*/  HFMA2 R15, -RZ, RZ, 0, 0 ;  /* 0x00000000ff0f7431 */ /* 0x000fe200000001ff */
[----:B0-----:R-:W-:Y:S02]  /*00c0*/  ISETP.GE.U32.AND P0, PT, R2, R0, PT ;  /* 0x000000000200720c */ /* 0x001fe40003f06070 */
[----:B------:R-:W-:-:S11]  /*00d0*/  MOV R4, R2 ;  /* 0x0000000200047202 */ /* 0x000fd60000000f00 */
[----:B------:R-:W-:Y:S05]  /*00e0*/  @P0 BRA `(.L_x_396) ;  /* 0x0000000000140947 */ /* 0x000fea0003800000 */
[----:B------:R-:W0:Y:S01]  /*00f0*/  LDC.64 R8, c[0x0][0x380] ;  /* 0x0000e000ff087b82 */ /* 0x000e220000000a00 */
[----:B------:R-:W-:-:S05]  /*0100*/  LEA R5, R3, R2, 0xd ;  /* 0x0000000203057211 */ /* 0x000fca00078e68ff */
[----:B0-----:R-:W-:-:S05]  /*0110*/  IMAD.WIDE.U32 R8, R5, 0x4, R8 ;  /* 0x0000000405087825 */ /* 0x001fca00078e0008 */
[----:B------:R0:W5:Y:S01]  /*0120*/  LDG.E R15, desc[UR6][R8.64] ;  /* 0x00000006080f7981 */ /* 0x000162000c1e1900 */
[----:B------:R-:W-:-:S07]  /*0130*/  IADD3 R4, PT, PT, R2, 0x200, RZ ;  /* 0x0000020002047810 */ /* 0x000fce0007ffe0ff */
.L_x_396:
[----:B------:R-:W-:Y:S05]  /*0140*/  BSYNC.RECONVERGENT B1 ;  /* 0x0000000000017941 */ /* 0x000fea0003800200 */
.L_x_395:
[----:B------:R-:W-:Y:S01]  /*0150*/  ISETP.GE.U32.AND P0, PT, R4, R0, PT ;  /* 0x000000000400720c */ /* 0x000fe20003f06070 */
[----:B------:R-:W-:-:S12]  /*0160*/  BSSY.RECONVERGENT B1, `(.L_x_397) ;  /* 0x00000a5000017945 */ /* 0x000fd80003800200 */
[----:B------:R-:W-:Y:S05]  /*0170*/  @P0 BRA `(.L_x_398) ;  /* 0x00000008008c0947 */ /* 0x000fea0003800000 */
[----:B------:R-:W-:Y:S01]  /*0180*/  LOP3.LUT R5, RZ, R4, RZ, 0x33, !PT ;  /* 0x00000004ff057212 */ /* 0x000fe200078e33ff */
[----:B------:R-:W-:Y:S03]  /*0190*/  BSSY.RECONVERGENT B2, `(.L_x_399) ;  /* 0x0000053000027945 */ /* 0x000fe60003800200 */
[----:B------:R-:W-:-:S05]  /*01a0*/  IADD3 R6, PT, PT, R5, R6, RZ ;  /* 0x0000000605067210 */ /* 0x000fca0007ffe0ff */
[----:B------:R-:W-:-:S05]  /*01b0*/  IMAD R6, R3, -0x2000, R6 ;  /* 0xffffe00003067824 */ /* 0x000fca00078e0206 */
[C---:B------:R-:W-:Y:S02]  /*01c0*/  ISETP.GE.U32.AND P0, PT, R6.reuse, 0x1e00, PT ;  /* 0x00001e000600780c */ /* 0x040fe40003f06070 */
[----:B------:R-:W-:-:S04]  /*01d0*/  LEA.HI R5, R6, 0x1, RZ, 0x17 ;  /* 0x0000000106057811 */ /* 0x000fc800078fb8ff */
[----:B------:R-:W-:-:S07]  /*01e0*/  LOP3.LUT R6, R5, 0xf, RZ, 0xc0, !PT ;  /* 0x0000000f05067812 */ /* 0x000fce00078ec0ff */
[----:B------:R-:W-:Y:S05]  /*01f0*/  @!P0 BRA `(.L_x_400) ;  /* 0x0000000400308947 */ /* 0x000fea0003800000 */
[----:B------:R-:W-:Y:S01]  /*0200*/  LOP3.LUT R10, R5, 0xfffff0, RZ, 0xc0, !PT ;  /* 0x00fffff0050a7812 */ /* 0x000fe200078ec0ff */
[----:B------:R-:W-:Y:S01]  /*0210*/  BSSY.RECONVERGENT B3, `(.L_x_401) ;  /* 0x0000049000037945 */ /* 0x000fe20003800200 */
[----:B0-----:R-:W-:Y:S02]  /*0220*/  LOP3.LUT R9, R4, 0x1000, RZ, 0xfc, !PT ;  /* 0x0000100004097812 */ /* 0x001fe400078efcff */
[----:B------:R-:W-:Y:S02]  /*0230*/  LEA R4, R3, R4, 0xd ;  /* 0x0000000403047211 */ /* 0x000fe400078e68ff */
[----:B------:R-:W-:-:S07]  /*0240*/  IADD3 R10, PT, PT, -R10, RZ, RZ ;  /* 0x000000ff0a0a7210 */ /* 0x000fce0007ffe1ff */
.L_x_402:
[----:B------:R-:W0:Y:S02]  /*0250*/  LDC.64 R12, c[0x0][0x380] ;  /* 0x0000e000ff0c7b82 */ /* 0x000e240000000a00 */
[----:B0-----:R-:W-:-:S05]  /*0260*/  IMAD.WIDE.U32 R22, R4, 0x4, R12 ;  /* 0x0000000404167825 */ /* 0x001fca00078e000c */
[----:B------:R0:W2:Y:S01]  /*0270*/  LDG.E R8, desc[UR6][R22.64] ;  /* 0x0000000616087981 */ /* 0x0000a2000c1e1900 */
[C---:B------:R-:W-:Y:S02]  /*0280*/  IADD3 R25, PT, PT, R4.reuse, 0x200, RZ ;  /* 0x0000020004197810 */ /* 0x040fe40007ffe0ff */
[C---:B------:R-:W-:Y:S02]  /*0290*/  IADD3 R21, PT, PT, R4.reuse, 0x400, RZ ;  /* 0x0000040004157810 */ /* 0x040fe40007ffe0ff */
[C---:B------:R-:W-:Y:S01]  /*02a0*/  IADD3 R17, PT, PT, R4.reuse, 0x600, RZ ;  /* 0x0000060004117810 */ /* 0x040fe20007ffe0ff */
[----:B------:R-:W-:Y:S01]  /*02b0*/  IMAD.WIDE.U32 R24, R25, 0x4, R12 ;  /* 0x0000000419187825 */ /* 0x000fe200078e000c */
[----:B------:R-:W-:-:S03]  /*02c0*/  IADD3 R19, PT, PT, R4, 0x800, RZ ;  /* 0x0000080004137810 */ /* 0x000fc60007ffe0ff */
[--C-:B------:R-:W-:Y:S01]  /*02d0*/  IMAD.WIDE.U32 R20, R21, 0x4, R12.reuse ;  /* 0x0000000415147825 */ /* 0x100fe200078e000c */
[----:B------:R-:W3:Y:S01]  /*02e0*/  LDG.E R7, desc[UR6][R24.64] ;  /* 0x0000000618077981 */ /* 0x000ee2000c1e1900 */
[C---:B------:R-:W-:Y:S02]  /*02f0*/  IADD3 R11, PT, PT, R4.reuse, 0xa00, RZ ;  /* 0x00000a00040b7810 */ /* 0x040fe40007ffe0ff */
[--C-:B------:R-:W-:Y:S01]  /*0300*/  IMAD.WIDE.U32 R16, R17, 0x4, R12.reuse ;  /* 0x0000000411107825 */ /* 0x100fe200078e000c */
[----:B------:R1:W4:Y:S01]  /*0310*/  LDG.E R29, desc[UR6][R20.64] ;  /* 0x00000006141d7981 */ /* 0x000322000c1e1900 */
[C---:B------:R-:W-:Y:S02]  /*0320*/  IADD3 R14, PT, PT, R4.reuse, 0xc00, RZ ;  /* 0x00000c00040e7810 */ /* 0x040fe40007ffe0ff */
[--C-:B------:R-:W-:Y:S01]  /*0330*/  IMAD.WIDE.U32 R18, R19, 0x4, R12.reuse ;  /* 0x0000000413127825 */ /* 0x100fe200078e000c */
[----:B------:R1:W4:Y:S03]  /*0340*/  LDG.E R28, desc[UR6][R16.64] ;  /* 0x00000006101c7981 */ /* 0x000326000c1e1900 */
[----:B0-----:R-:W-:Y:S01]  /*0350*/  IMAD.WIDE.U32 R22, R11, 0x4, R12 ;  /* 0x000000040b167825 */ /* 0x001fe200078e000c */
[----:B------:R-:W4:Y:S01]  /*0360*/  LDG.E R27, desc[UR6][R18.64] ;  /* 0x00000006121b7981 */ /* 0x000f22000c1e1900 */
[----:B------:R-:W-:-:S02]  /*0370*/  IADD3 R11, PT, PT, R4, 0xe00, RZ ;  /* 0x00000e00040b7810 */ /* 0x000fc40007ffe0ff */
[--C-:B-1----:R-:W-:Y:S01]  /*0380*/  IMAD.WIDE.U32 R20, R14, 0x4, R12.reuse ;  /* 0x000000040e147825 */ /* 0x102fe200078e000c */
[----:B------:R0:W4:Y:S01]  /*0390*/  LDG.E R26, desc[UR6][R22.64] ;  /* 0x00000006161a7981 */ /* 0x000122000c1e1900 */
[C---:B------:R-:W-:Y:S02]  /*03a0*/  IADD3 R14, PT, PT, R4.reuse, 0x1000, RZ ;  /* 0x00001000040e7810 */ /* 0x040fe40007ffe0ff */
[C---:B------:R-:W-:Y:S01]  /*03b0*/  IADD3 R24, PT, PT, R4.reuse, 0x1200, RZ ;  /* 0x0000120004187810 */ /* 0x040fe20007ffe0ff */
[--C-:B------:R-:W-:Y:S01]  /*03c0*/  IMAD.WIDE.U32 R16, R11, 0x4, R12.reuse ;  /* 0x000000040b107825 */ /* 0x100fe200078e000c */
[----:B------:R1:W4:Y:S01]  /*03d0*/  LDG.E R25, desc[UR6][R20.64] ;  /* 0x0000000614197981 */ /* 0x000322000c1e1900 */
[----:B------:R-:W-:Y:S02]  /*03e0*/  IADD3 R11, PT, PT, R4, 0x1400, RZ ;  /* 0x00001400040b7810 */ /* 0x000fe40007ffe0ff */
[--C-:B0-----:R-:W-:Y:S02]  /*03f0*/  IMAD.WIDE.U32 R22, R24, 0x4, R12.reuse ;  /* 0x0000000418167825 */ /* 0x101fe400078e000c */
[----:B------:R0:W4:Y:S02]  /*0400*/  LDG.E R24, desc[UR6][R16.64] ;  /* 0x0000000610187981 */ /* 0x000124000c1e1900 */
[--C-:B-1----:R-:W-:Y:S01]  /*0410*/  IMAD.WIDE.U32 R20, R14, 0x4, R12.reuse ;  /* 0x000000040e147825 */ /* 0x102fe200078e000c */
[C---:B------:R-:W-:Y:S01]  /*0420*/  IADD3 R14, PT, PT, R4.reuse, 0x1600, RZ ;  /* 0x00001600040e7810 */ /* 0x040fe20007ffe0ff */
[----:B------:R1:W4:Y:S04]  /*0430*/  LDG.E R18, desc[UR6][R22.64] ;  /* 0x0000000616127981 */ /* 0x000328000c1e1900 */
[----:B------:R1:W4:Y:S01]  /*0440*/  LDG.E R19, desc[UR6][R20.64] ;  /* 0x0000000614137981 */ /* 0x000322000c1e1900 */
[----:B0-----:R-:W-:Y:S01]  /*0450*/  IMAD.WIDE.U32 R16, R11, 0x4, R12 ;  /* 0x000000040b107825 */ /* 0x001fe200078e000c */
[----:B-1----:R-:W-:-:S04]  /*0460*/  IADD3 R23, PT, PT, R4, 0x1800, RZ ;  /* 0x0000180004177810 */ /* 0x002fc80007ffe0ff */
[----:B------:R0:W4:Y:S01]  /*0470*/  LDG.E R11, desc[UR6][R16.64] ;  /* 0x00000006100b7981 */ /* 0x000122000c1e1900 */
[C---:B------:R-:W-:Y:S01]  /*0480*/  IADD3 R21, PT, PT, R4.reuse, 0x1a00, RZ ;  /* 0x00001a0004157810 */ /* 0x040fe20007ffe0ff */
[----:B0-----:R-:W-:Y:S01]  /*0490*/  IMAD.WIDE.U32 R16, R23, 0x4, R12 ;  /* 0x0000000417107825 */ /* 0x001fe200078e000c */
[----:B------:R-:W-:-:S03]  /*04a0*/  IADD3 R23, PT, PT, R4, 0x1c00, RZ ;  /* 0x00001c0004177810 */ /* 0x000fc60007ffe0ff */
[--C-:B------:R-:W-:Y:S02]  /*04b0*/  IMAD.WIDE.U32 R20, R21, 0x4, R12.reuse ;  /* 0x0000000415147825 */ /* 0x100fe400078e000c */
[----:B------:R-:W4:Y:S02]  /*04c0*/  LDG.E R16, desc[UR6][R16.64] ;  /* 0x0000000610107981 */ /* 0x000f24000c1e1900 */
[----:B------:R-:W-:Y:S02]  /*04d0*/  IMAD.WIDE.U32 R22, R23, 0x4, R12 ;  /* 0x0000000417167825 */ /* 0x000fe400078e000c */
[----:B------:R-:W4:Y:S04]  /*04e0*/  LDG.E R20, desc[UR6][R20.64] ;  /* 0x0000000614147981 */ /* 0x000f28000c1e1900 */
[----:B------:R-:W4:Y:S01]  /*04f0*/  LDG.E R22, desc[UR6][R22.64] ;  /* 0x0000000616167981 */ /* 0x000f22000c1e1900 */
[----:B--2--5:R-:W-:Y:S01]  /*0500*/  FADD R8, R8, R15 ;  /* 0x0000000f08087221 */ /* 0x024fe20000000000 */
[----:B------:R-:W-:-:S06]  /*0510*/  IMAD.WIDE.U32 R14, R14, 0x4, R12 ;  /* 0x000000040e0e7825 */ /* 0x000fcc00078e000c */
[----:B------:R0:W2:Y:S02]  /*0520*/  LDG.E R14, desc[UR6][R14.64] ;  /* 0x000000060e0e7981 */ /* 0x0000a4000c1e1900 */
[----:B0-----:R-:W-:-:S05]  /*0530*/  IADD3 R15, PT, PT, R4, 0x1e00, RZ ;  /* 0x00001e00040f7810 */ /* 0x001fca0007ffe0ff */
[----:B------:R-:W-:-:S06]  /*0540*/  IMAD.WIDE.U32 R12, R15, 0x4, R12 ;  /* 0x000000040f0c7825 */ /* 0x000fcc00078e000c */
[----:B------:R-:W2:Y:S01]  /*0550*/  LDG.E R12, desc[UR6][R12.64] ;  /* 0x000000060c0c7981 */ /* 0x000ea2000c1e1900 */
        /* <DEDUP_REMOVED lines=8> */
[----:B------:R-:W-:Y:S01]  /*05e0*/  FADD R18, R19, R18 ;  /* 0x0000001213127221 */ /* 0x000fe20000000000 */
[----:B------:R-:W-:-:S03]  /*05f0*/  IADD3 R10, PT, PT, R10, 0x10, RZ ;  /* 0x000000100a0a7810 */ /* 0x000fc60007ffe0ff */
[----:B------:R-:W-:Y:S01]  /*0600*/  FADD R11, R18, R11 ;  /* 0x0000000b120b7221 */ /* 0x000fe20000000000 */
[----:B------:R-:W-:Y:S02]  /*0610*/  ISETP.NE.AND P0, PT, R10, RZ, PT ;  /* 0x000000ff0a00720c */ /* 0x000fe40003f05270 */
[----:B------:R-:W-:Y:S02]  /*0620*/  IADD3 R9, PT, PT, R9, 0x2000, RZ ;  /* 0x0000200009097810 */ /* 0x000fe40007ffe0ff */
[----:B------:R-:W-:Y:S01]  /*0630*/  IADD3 R4, PT, PT, R4, 0x2000, RZ ;  /* 0x0000200004047810 */ /* 0x000fe20007ffe0ff */
[----:B--2---:R-:W-:-:S04]  /*0640*/  FADD R11, R11, R14 ;  /* 0x0000000e0b0b7221 */ /* 0x004fc80000000000 */
[----:B------:R-:W-:-:S04]  /*0650*/  FADD R11, R11, R16 ;  /* 0x000000100b0b7221 */ /* 0x000fc80000000000 */
[----:B------:R-:W-:-:S04]  /*0660*/  FADD R11, R11, R20 ;  /* 0x000000140b0b7221 */ /* 0x000fc80000000000 */
[----:B------:R-:W-:-:S04]  /*0670*/  FADD R11, R11, R22 ;  /* 0x000000160b0b7221 */ /* 0x000fc80000000000 */
[----:B------:R-:W-:Y:S01]  /*0680*/  FADD R15, R11, R12 ;  /* 0x0000000c0b0f7221 */ /* 0x000fe20000000000 */
[----:B------:R-:W-:Y:S06]  /*0690*/  @P0 BRA `(.L_x_402) ;  /* 0xfffffff800ec0947 */ /* 0x000fec000383ffff */
[----:B------:R-:W-:Y:S05]  /*06a0*/  BSYNC.RECONVERGENT B3 ;  /* 0x0000000000037941 */ /* 0x000fea0003800200 */
.L_x_401:
[----:B------:R-:W-:-:S07]  /*06b0*/  IADD3 R4, PT, PT, R9, -0x1000, RZ ;  /* 0xfffff00009047810 */ /* 0x000fce0007ffe0ff */
.L_x_400:
[----:B------:R-:W-:Y:S05]  /*06c0*/  BSYNC.RECONVERGENT B2 ;  /* 0x0000000000027941 */ /* 0x000fea0003800200 */
.L_x_399:
[----:B------:R-:W-:-:S13]  /*06d0*/  ISETP.NE.AND P0, PT, R6, RZ, PT ;  /* 0x000000ff0600720c */ /* 0x000fda0003f05270 */
[----:B------:R-:W-:Y:S05]  /*06e0*/  @!P0 BRA `(.L_x_398) ;  /* 0x0000000400308947 */ /* 0x000fea0003800000 */
[----:B------:R-:W-:Y:S01]  /*06f0*/  ISETP.GE.U32.AND P0, PT, R6, 0x8, PT ;  /* 0x000000080600780c */ /* 0x000fe20003f06070 */
[----:B------:R-:W-:Y:S01]  /*0700*/  BSSY.RECONVERGENT B2, `(.L_x_403) ;  /* 0x0000026000027945 */ /* 0x000fe20003800200 */
[----:B------:R-:W-:-:S04]  /*0710*/  LOP3.LUT R22, R5, 0x7, RZ, 0xc0, !PT ;  /* 0x0000000705167812 */ /* 0x000fc800078ec0ff */
[----:B------:R-:W-:-:S07]  /*0720*/  ISETP.NE.AND P1, PT, R22, RZ, PT ;  /* 0x000000ff1600720c */ /* 0x000fce0003f25270 */
[----:B------:R-:W-:Y:S06]  /*0730*/  @!P0 BRA `(.L_x_404) ;  /* 0x0000000000888947 */ /* 0x000fec0003800000 */
[----:B------:R-:W1:Y:S01]  /*0740*/  LDC.64 R6, c[0x0][0x380] ;  /* 0x0000e000ff067b82 */ /* 0x000e620000000a00 */
[----:B------:R-:W-:-:S04]  /*0750*/  LEA R19, R3, R4, 0xd ;  /* 0x0000000403137211 */ /* 0x000fc800078e68ff */
[C---:B------:R-:W-:Y:S02]  /*0760*/  IADD3 R17, PT, PT, R19.reuse, 0x200, RZ ;  /* 0x0000020013117810 */ /* 0x040fe40007ffe0ff */
[C---:B------:R-:W-:Y:S02]  /*0770*/  IADD3 R21, PT, PT, R19.reuse, 0x400, RZ ;  /* 0x0000040013157810 */ /* 0x040fe40007ffe0ff */
[C---:B------:R-:W-:Y:S02]  /*0780*/  IADD3 R13, PT, PT, R19.reuse, 0x600, RZ ;  /* 0x00000600130d7810 */ /* 0x040fe40007ffe0ff */
[C---:B0-----:R-:W-:Y:S01]  /*0790*/  IADD3 R9, PT, PT, R19.reuse, 0x800, RZ ;  /* 0x0000080013097810 */ /* 0x041fe20007ffe0ff */
[----:B-1----:R-:W-:-:S04]  /*07a0*/  IMAD.WIDE.U32 R10, R19, 0x4, R6 ;  /* 0x00000004130a7825 */ /* 0x002fc800078e0006 */
[--C-:B------:R-:W-:Y:S01]  /*07b0*/  IMAD.WIDE.U32 R16, R17, 0x4, R6.reuse ;  /* 0x0000000411107825 */ /* 0x100fe200078e0006 */
[----:B------:R0:W2:Y:S03]  /*07c0*/  LDG.E R14, desc[UR6][R10.64] ;  /* 0x000000060a0e7981 */ /* 0x0000a6000c1e1900 */
[--C-:B------:R-:W-:Y:S01]  /*07d0*/  IMAD.WIDE.U32 R20, R21, 0x4, R6.reuse ;  /* 0x0000000415147825 */ /* 0x100fe200078e0006 */
[----:B------:R1:W3:Y:S03]  /*07e0*/  LDG.E R18, desc[UR6][R16.64] ;  /* 0x0000000610127981 */ /* 0x0002e6000c1e1900 */
[--C-:B------:R-:W-:Y:S01]  /*07f0*/  IMAD.WIDE.U32 R12, R13, 0x4, R6.reuse ;  /* 0x000000040d0c7825 */ /* 0x100fe200078e0006 */
[----:B------:R-:W-:Y:S01]  /*0800*/  IADD3 R23, PT, PT, R19, 0xa00, RZ ;  /* 0x00000a0013177810 */ /* 0x000fe20007ffe0ff */
[----:B------:R-:W4:Y:S02]  /*0810*/  LDG.E R20, desc[UR6][R20.64] ;  /* 0x0000000614147981 */ /* 0x000f24000c1e1900 */
[--C-:B------:R-:W-:Y:S01]  /*0820*/  IMAD.WIDE.U32 R8, R9, 0x4, R6.reuse ;  /* 0x0000000409087825 */ /* 0x100fe200078e0006 */
[----:B------:R-:W-:Y:S01]  /*0830*/  IADD3 R25, PT, PT, R19, 0xc00, RZ ;  /* 0x00000c0013197810 */ /* 0x000fe20007ffe0ff */
[----:B------:R-:W4:Y:S02]  /*0840*/  LDG.E R12, desc[UR6][R12.64] ;  /* 0x000000060c0c7981 */ /* 0x000f24000c1e1900 */
[--C-:B0-----:R-:W-:Y:S01]  /*0850*/  IMAD.WIDE.U32 R10, R23, 0x4, R6.reuse ;  /* 0x00000004170a7825 */ /* 0x101fe200078e0006 */
[----:B------:R-:W-:Y:S01]  /*0860*/  IADD3 R19, PT, PT, R19, 0xe00, RZ ;  /* 0x00000e0013137810 */ /* 0x000fe20007ffe0ff */
[----:B------:R-:W4:Y:S02]  /*0870*/  LDG.E R8, desc[UR6][R8.64] ;  /* 0x0000000608087981 */ /* 0x000f24000c1e1900 */
[----:B-1----:R-:W-:-:S02]  /*0880*/  IMAD.WIDE.U32 R16, R25, 0x4, R6 ;  /* 0x0000000419107825 */ /* 0x002fc400078e0006 */
[----:B------:R-:W4:Y:S02]  /*0890*/  LDG.E R11, desc[UR6][R10.64] ;  /* 0x000000060a0b7981 */ /* 0x000f24000c1e1900 */
[----:B------:R-:W-:Y:S02]  /*08a0*/  IMAD.WIDE.U32 R6, R19, 0x4, R6 ;  /* 0x0000000413067825 */ /* 0x000fe400078e0006 */
[----:B------:R-:W4:Y:S04]  /*08b0*/  LDG.E R17, desc[UR6][R16.64] ;  /* 0x0000000610117981 */ /* 0x000f28000c1e1900 */
[----:B------:R-:W4:Y:S01]  /*08c0*/  LDG.E R7, desc[UR6][R6.64] ;  /* 0x0000000606077981 */ /* 0x000f22000c1e1900 */
        /* <DEDUP_REMOVED lines=9> */
.L_x_404:
[----:B------:R-:W-:Y:S05]  /*0960*/  BSYNC.RECONVERGENT B2 ;  /* 0x0000000000027941 */ /* 0x000fea0003800200 */
.L_x_403:
[----:B------:R-:W-:Y:S05]  /*0970*/  @!P1 BRA `(.L_x_398) ;  /* 0x00000000008c9947 */ /* 0x000fea0003800000 */
[----:B------:R-:W-:Y:S01]  /*0980*/  ISETP.GE.U32.AND P0, PT, R22, 0x4, PT ;  /* 0x000000041600780c */ /* 0x000fe20003f06070 */
[----:B------:R-:W-:Y:S01]  /*0990*/  BSSY.RECONVERGENT B2, `(.L_x_405) ;  /* 0x0000016000027945 */ /* 0x000fe20003800200 */
[----:B------:R-:W-:-:S04]  /*09a0*/  LOP3.LUT R5, R5, 0x3, RZ, 0xc0, !PT ;  /* 0x0000000305057812 */ /* 0x000fc800078ec0ff */
[----:B------:R-:W-:-:S07]  /*09b0*/  ISETP.NE.AND P1, PT, R5, RZ, PT ;  /* 0x000000ff0500720c */ /* 0x000fce0003f25270 */
[----:B------:R-:W-:Y:S06]  /*09c0*/  @!P0 BRA `(.L_x_406) ;  /* 0x0000000000488947 */ /* 0x000fec0003800000 */
[----:B------:R-:W0:Y:S01]  /*09d0*/  LDC.64 R6, c[0x0][0x380] ;  /* 0x0000e000ff067b82 */ /* 0x000e220000000a00 */
[----:B------:R-:W-:-:S04]  /*09e0*/  LEA R13, R3, R4, 0xd ;  /* 0x00000004030d7211 */ /* 0x000fc800078e68ff */
[C---:B------:R-:W-:Y:S02]  /*09f0*/  IADD3 R11, PT, PT, R13.reuse, 0x200, RZ ;  /* 0x000002000d0b7810 */ /* 0x040fe40007ffe0ff */
[C---:B------:R-:W-:Y:S02]  /*0a00*/  IADD3 R17, PT, PT, R13.reuse, 0x400, RZ ;  /* 0x000004000d117810 */ /* 0x040fe40007ffe0ff */
[C---:B------:R-:W-:Y:S01]  /*0a10*/  IADD3 R19, PT, PT, R13.reuse, 0x600, RZ ;  /* 0x000006000d137810 */ /* 0x040fe20007ffe0ff */
[----:B0-----:R-:W-:-:S04]  /*0a20*/  IMAD.WIDE.U32 R8, R13, 0x4, R6 ;  /* 0x000000040d087825 */ /* 0x001fc800078e0006 */
[--C-:B------:R-:W-:Y:S02]  /*0a30*/  IMAD.WIDE.U32 R10, R11, 0x4, R6.reuse ;  /* 0x000000040b0a7825 */ /* 0x100fe400078e0006 */
[----:B------:R-:W2:Y:S02]  /*0a40*/  LDG.E R8, desc[UR6][R8.64] ;  /* 0x0000000608087981 */ /* 0x000ea4000c1e1900 */
[--C-:B------:R-:W-:Y:S02]  /*0a50*/  IMAD.WIDE.U32 R12, R17, 0x4, R6.reuse ;  /* 0x00000004110c7825 */ /* 0x100fe400078e0006 */
[----:B------:R-:W3:Y:S02]  /*0a60*/  LDG.E R10, desc[UR6][R10.64] ;  /* 0x000000060a0a7981 */ /* 0x000ee4000c1e1900 */
[----:B------:R-:W-:Y:S02]  /*0a70*/  IMAD.WIDE.U32 R6, R19, 0x4, R6 ;  /* 0x0000000413067825 */ /* 0x000fe400078e0006 */
[----:B------:R-:W4:Y:S04]  /*0a80*/  LDG.E R12, desc[UR6][R12.64] ;  /* 0x000000060c0c7981 */ /* 0x000f28000c1e1900 */
[----:B------:R-:W4:Y:S01]  /*0a90*/  LDG.E R6, desc[UR6][R6.64] ;  /* 0x0000000606067981 */ /* 0x000f22000c1e1900 */
[----:B------:R-:W-:Y:S01]  /*0aa0*/  IADD3 R4, PT, PT, R4, 0x800, RZ ;  /* 0x0000080004047810 */ /* 0x000fe20007ffe0ff */
[----:B--2--5:R-:W-:-:S04]  /*0ab0*/  FADD R15, R15, R8 ;  /* 0x000000080f0f7221 */ /* 0x024fc80000000000 */
[----:B---3--:R-:W-:-:S04]  /*0ac0*/  FADD R15, R15, R10 ;  /* 0x0000000a0f0f7221 */ /* 0x008fc80000000000 */
[----:B----4-:R-:W-:-:S04]  /*0ad0*/  FADD R15, R15, R12 ;  /* 0x0000000c0f0f7221 */ /* 0x010fc80000000000 */
[----:B------:R-:W-:-:S07]  /*0ae0*/  FADD R15, R15, R6 ;  /* 0x000000060f0f7221 */ /* 0x000fce0000000000 */
.L_x_406:
[----:B------:R-:W-:Y:S05]  /*0af0*/  BSYNC.RECONVERGENT B2 ;  /* 0x0000000000027941 */ /* 0x000fea0003800200 */
.L_x_405:
[----:B------:R-:W-:Y:S05]  /*0b00*/  @!P1 BRA `(.L_x_398) ;  /* 0x0000000000289947 */ /* 0x000fea0003800000 */
[----:B------:R-:W1:Y:S01]  /*0b10*/  LDC.64 R6, c[0x0][0x380] ;  /* 0x0000e000ff067b82 */ /* 0x000e620000000a00 */
[----:B0-----:R-:W-:Y:S02]  /*0b20*/  LEA R9, R3, R4, 0xd ;  /* 0x0000000403097211 */ /* 0x001fe400078e68ff */
[----:B------:R-:W-:-:S07]  /*0b30*/  IADD3 R8, PT, PT, -R5, RZ, RZ ;  /* 0x000000ff05087210 */ /* 0x000fce0007ffe1ff */
.L_x_407:
[----:B-1----:R-:W-:-:S06]  /*0b40*/  IMAD.WIDE.U32 R4, R9, 0x4, R6 ;  /* 0x0000000409047825 */ /* 0x002fcc00078e0006 */
[----:B------:R-:W2:Y:S01]  /*0b50*/  LDG.E R4, desc[UR6][R4.64] ;  /* 0x0000000604047981 */ /* 0x000ea2000c1e1900 */
[----:B------:R-:W-:Y:S02]  /*0b60*/  IADD3 R8, PT, PT, R8, 0x1, RZ ;  /* 0x0000000108087810 */ /* 0x000fe40007ffe0ff */
[----:B------:R-:W-:Y:S02]  /*0b70*/  IADD3 R9, PT, PT, R9, 0x200, RZ ;  /* 0x0000020009097810 */ /* 0x000fe40007ffe0ff */
[----:B------:R-:W-:Y:S01]  /*0b80*/  ISETP.NE.AND P0, PT, R8, RZ, PT ;  /* 0x000000ff0800720c */ /* 0x000fe20003f05270 */
[----:B--2--5:R-:W-:-:S12]  /*0b90*/  FADD R15, R4, R15 ;  /* 0x0000000f040f7221 */ /* 0x024fd80000000000 */
[----:B------:R-:W-:Y:S05]  /*0ba0*/  @P0 BRA `(.L_x_407) ;  /* 0xfffffffc00e40947 */ /* 0x000fea000383ffff */
.L_x_398:
[----:B------:R-:W-:Y:S05]  /*0bb0*/  BSYNC.RECONVERGENT B1 ;  /* 0x0000000000017941 */ /* 0x000fea0003800200 */
.L_x_397:
[----:B------:R-:W-:-:S13]  /*0bc0*/  ISETP.GE.U32.AND P0, PT, R0, 0x200, PT ;  /* 0x000002000000780c */ /* 0x000fda0003f06070 */
[----:B------:R-:W-:Y:S05]  /*0bd0*/  @!P0 BRA `(.L_x_408) ;  /* 0x0000000000d08947 */ /* 0x000fea0003800000 */
[----:B0-----:R-:W0:Y:S01]  /*0be0*/  S2R R8, SR_LANEID ;  /* 0x0000000000087919 */ /* 0x001e220000000000 */
[----:B-----5:R-:W1:Y:S02]  /*0bf0*/  SHFL.DOWN PT, R0, R15, 0x1, 0x1f ;  /* 0x08201f000f007f89 */ /* 0x020e6400000e0000 */
[----:B-1----:R-:W-:Y:S01]  /*0c00*/  FADD R0, R0, R15 ;  /* 0x0000000f00007221 */ /* 0x002fe20000000000 */
[C---:B0-----:R-:W-:Y:S02]  /*0c10*/  ISETP.GT.AND P0, PT, R8.reuse, 0x1e, PT ;  /* 0x0000001e0800780c */ /* 0x041fe40003f04270 */
[C---:B------:R-:W-:Y:S02]  /*0c20*/  ISETP.NE.AND P1, PT, R8.reuse, RZ, PT ;  /* 0x000000ff0800720c */ /* 0x040fe40003f25270 */
        /* <DEDUP_REMOVED lines=27> */
[----:B------:R-:W0:Y:S04]  /*0de0*/  LDS.128 R12, [UR4+0x10] ;  /* 0x00001004ff0c7984 */ /* 0x000e280008000c00 */
[----:B------:R-:W2:Y:S04]  /*0df0*/  LDS.128 R8, [UR4+0x20] ;  /* 0x00002004ff087984 */ /* 0x000ea80008000c00 */
[----:B-1----:R-:W1:Y:S04]  /*0e00*/  LDS.128 R4, [UR4+0x30] ;  /* 0x00003004ff047984 */ /* 0x002e680008000c00 */
[----:B------:R-:W3:Y:S01]  /*0e10*/  LDS.128 R16, [UR4+0x40] ;  /* 0x00004004ff107984 */ /* 0x000ee20008000c00 */
[----:B0-----:R-:W-:-:S04]  /*0e20*/  FADD R13, R20, R13 ;  /* 0x0000000d140d7221 */ /* 0x001fc80000000000 */
[----:B------:R-:W-:-:S04]  /*0e30*/  FADD R14, R13, R14 ;  /* 0x0000000e0d0e7221 */ /* 0x000fc80000000000 */
[----:B------:R-:W-:-:S04]  /*0e40*/  FADD R15, R14, R15 ;  /* 0x0000000f0e0f7221 */ /* 0x000fc80000000000 */
[----:B--2---:R-:W-:-:S04]  /*0e50*/  FADD R8, R15, R8 ;  /* 0x000000080f087221 */ /* 0x004fc80000000000 */
[----:B------:R-:W-:-:S04]  /*0e60*/  FADD R9, R8, R9 ;  /* 0x0000000908097221 */ /* 0x000fc80000000000 */
[----:B------:R-:W-:-:S04]  /*0e70*/  FADD R10, R9, R10 ;  /* 0x0000000a090a7221 */ /* 0x000fc80000000000 */
[----:B------:R-:W-:-:S04]  /*0e80*/  FADD R11, R10, R11 ;  /* 0x0000000b0a0b7221 */ /* 0x000fc80000000000 */
[----:B-1----:R-:W-:-:S04]  /*0e90*/  FADD R4, R11, R4 ;  /* 0x000000040b047221 */ /* 0x002fc80000000000 */
        /* <DEDUP_REMOVED lines=8> */
.L_x_408:
[----:B0-----:R-:W0:Y:S01]  /*0f20*/  S2R R8, SR_LANEID ;  /* 0x0000000000087919 */ /* 0x001e220000000000 */
[----:B------:R-:W-:-:S04]  /*0f30*/  LOP3.LUT R4, R2, 0x3e0, RZ, 0xc0, !PT ;  /* 0x000003e002047812 */ /* 0x000fc800078ec0ff */
[----:B------:R-:W-:Y:S02]  /*0f40*/  IADD3 R5, PT, PT, R4, 0x20, RZ ;  /* 0x0000002004057810 */ /* 0x000fe40007ffe0ff */
[----:B------:R-:W-:Y:S02]  /*0f50*/  LOP3.LUT R7, RZ, R4, RZ, 0x33, !PT ;  /* 0x00000004ff077212 */ /* 0x000fe400078e33ff */
[----:B------:R-:W-:Y:S02]  /*0f60*/  ISETP.GT.U32.AND P0, PT, R5, R0, PT ;  /* 0x000000000500720c */ /* 0x000fe40003f04070 */
[----:B------:R-:W-:-:S04]  /*0f70*/  IADD3 R7, PT, PT, R0, R7, RZ ;  /* 0x0000000700077210 */ /* 0x000fc80007ffe0ff */
[----:B------:R-:W-:-:S05]  /*0f80*/  SEL R7, R7, 0x1f, P0 ;  /* 0x0000001f07077807 */ /* 0x000fca0000000000 */
[----:B-----5:R-:W1:Y:S01]  /*0f90*/  SHFL.DOWN PT, R4, R15, 0x1, R7 ;  /* 0x082000000f047989 */ /* 0x020e6200000e0007 */
[C---:B0-----:R-:W-:Y:S02]  /*0fa0*/  ISETP.GE.AND P0, PT, R8.reuse, R7, PT ;  /* 0x000000070800720c */ /* 0x041fe40003f06270 */
[C---:B------:R-:W-:Y:S02]  /*0fb0*/  IADD3 R6, PT, PT, R8.reuse, 0x2, RZ ;  /* 0x0000000208067810 */ /* 0x040fe40007ffe0ff */
[----:B------:R-:W-:-:S09]  /*0fc0*/  ISETP.NE.AND P1, PT, R8, RZ, PT ;  /* 0x000000ff0800720c */ /* 0x000fd20003f25270 */
[----:B-1----:R-:W-:Y:S01]  /*0fd0*/  @!P0 FADD R15, R4, R15 ;  /* 0x0000000f040f8221 */ /* 0x002fe20000000000 */
[----:B------:R-:W-:Y:S02]  /*0fe0*/  ISETP.GT.AND P0, PT, R6, R7, PT ;  /* 0x000000070600720c */ /* 0x000fe40003f04270 */
[----:B------:R-:W-:Y:S01]  /*0ff0*/  IADD3 R6, PT, PT, R8, 0x4, RZ ;  /* 0x0000000408067810 */ /* 0x000fe20007ffe0ff */
        /* <DEDUP_REMOVED lines=24> */
[----:B------:R-:W1:Y:S01]  /*1180*/  S2UR UR5, SR_CgaCtaId ;  /* 0x00000000000579c3 */ /* 0x000e620000008800 */
[----:B------:R-:W-:Y:S01]  /*1190*/  UMOV UR4, 0x400 ;  /* 0x0000040000047882 */ /* 0x000fe20000000000 */
[C---:B------:R-:W-:Y:S02]  /*11a0*/  ISETP.GT.U32.AND P2, PT, R0.reuse, 0x20, PT ;  /* 0x000000200000780c */ /* 0x040fe40003f44070 */
[C---:B------:R-:W-:Y:S02]  /*11b0*/  ISETP.GT.U32.AND P3, PT, R0.reuse, 0x40, PT ;  /* 0x000000400000780c */ /* 0x040fe40003f64070 */
[C---:B------:R-:W-:Y:S02]  /*11c0*/  ISETP.GT.U32.AND P1, PT, R0.reuse, 0x60, PT ;  /* 0x000000600000780c */ /* 0x040fe40003f24070 */
[----:B------:R-:W-:Y:S01]  /*11d0*/  ISETP.GT.U32.AND P4, PT, R0, 0xc0, PT ;  /* 0x000000c00000780c */ /* 0x000fe20003f84070 */
[----:B-1----:R-:W-:-:S09]  /*11e0*/  ULEA UR4, UR5, UR4, 0x18 ;  /* 0x0000000405047291 */ /* 0x002fd2000f8ec0ff */
[----:B0-----:R-:W0:Y:S04]  /*11f0*/  LDS.128 R4, [UR4+0x10] ;  /* 0x00001004ff047984 */ /* 0x001e280008000c00 */
[----:B------:R-:W1:Y:S04]  /*1200*/  LDS.128 R8, [UR4+0x20] ;  /* 0x00002004ff087984 */ /* 0x000e680008000c00 */
[----:B------:R-:W2:Y:S04]  /*1210*/  LDS.128 R12, [UR4+0x30] ;  /* 0x00003004ff0c7984 */ /* 0x000ea80008000c00 */
[----:B------:R-:W3:Y:S01]  /*1220*/  LDS.128 R16, [UR4+0x40] ;  /* 0x00004004ff107984 */ /* 0x000ee20008000c00 */
[----:B0-----:R-:W-:Y:S01]  /*1230*/  @P2 FADD R20, R20, R5 ;  /* 0x0000000514142221 */ /* 0x001fe20000000000 */
[----:B------:R-:W-:-:S03]  /*1240*/  ISETP.GT.U32.AND P2, PT, R0, 0x80, PT ;  /* 0x000000800000780c */ /* 0x000fc60003f44070 */
[----:B------:R-:W-:Y:S01]  /*1250*/  @P3 FADD R20, R20, R6 ;  /* 0x0000000614143221 */ /* 0x000fe20000000000 */
[----:B------:R-:W-:-:S03]  /*1260*/  ISETP.GT.U32.AND P3, PT, R0, 0xa0, PT ;  /* 0x000000a00000780c */ /* 0x000fc60003f64070 */
[----:B------:R-:W-:Y:S01]  /*1270*/  @P1 FADD R20, R20, R7 ;  /* 0x0000000714141221 */ /* 0x000fe20000000000 */
[----:B------:R-:W-:-:S05]  /*1280*/  ISETP.GT.U32.AND P1, PT, R0, 0xe0, PT ;  /* 0x000000e00000780c */ /* 0x000fca0003f24070 */
[----:B-1----:R-:W-:Y:S01]  /*1290*/  @P2 FADD R20, R20, R8 ;  /* 0x0000000814142221 */ /* 0x002fe20000000000 */
[----:B------:R-:W-:-:S03]  /*12a0*/  ISETP.GT.U32.AND P2, PT, R0, 0x100, PT ;  /* 0x000001000000780c */ /* 0x000fc60003f44070 */
[----:B------:R-:W-:Y:S01]  /*12b0*/  @P3 FADD R20, R20, R9 ;  /* 0x0000000914143221 */ /* 0x000fe20000000000 */
[----:B------:R-:W-:-:S03]  /*12c0*/  ISETP.GT.U32.AND P3, PT, R0, 0x120, PT ;  /* 0x000001200000780c */ /* 0x000fc60003f64070 */
[----:B------:R-:W-:Y:S01]  /*12d0*/  @P4 FADD R20, R20, R10 ;  /* 0x0000000a14144221 */ /* 0x000fe20000000000 */
[----:B------:R-:W-:-:S03]  /*12e0*/  ISETP.GT.U32.AND P4, PT, R0, 0x140, PT ;  /* 0x000001400000780c */ /* 0x000fc60003f84070 */
[----:B------:R-:W-:Y:S01]  /*12f0*/  @P1 FADD R20, R20, R11 ;  /* 0x0000000b14141221 */ /* 0x000fe20000000000 */
[----:B------:R-:W-:-:S03]  /*1300*/  ISETP.GT.U32.AND P1, PT, R0, 0x160, PT ;  /* 0x000001600000780c */ /* 0x000fc60003f24070 */
[----:B--2---:R-:W-:Y:S01]  /*1310*/  @P2 FADD R20, R20, R12 ;  /* 0x0000000c14142221 */ /* 0x004fe20000000000 */
[----:B------:R-:W-:-:S03]  /*1320*/  ISETP.GT.U32.AND P2, PT, R0, 0x180, PT ;  /* 0x000001800000780c */ /* 0x000fc60003f44070 */
[----:B------:R-:W-:Y:S01]  /*1330*/  @P3 FADD R20, R20, R13 ;  /* 0x0000000d14143221 */ /* 0x000fe20000000000 */
[----:B------:R-:W-:-:S03]  /*1340*/  ISETP.GT.U32.AND P3, PT, R0, 0x1a0, PT ;  /* 0x000001a00000780c */ /* 0x000fc60003f64070 */
[----:B------:R-:W-:Y:S01]  /*1350*/  @P4 FADD R20, R20, R14 ;  /* 0x0000000e14144221 */ /* 0x000fe20000000000 */
[----:B------:R-:W-:-:S03]  /*1360*/  ISETP.GT.U32.AND P4, PT, R0, 0x1c0, PT ;  /* 0x000001c00000780c */ /* 0x000fc60003f84070 */
[----:B------:R-:W-:Y:S01]  /*1370*/  @P1 FADD R20, R20, R15 ;  /* 0x0000000f14141221 */ /* 0x000fe20000000000 */
[----:B------:R-:W-:-:S03]  /*1380*/  ISETP.GT.U32.AND P1, PT, R0, 0x1e0, PT ;  /* 0x000001e00000780c */ /* 0x000fc60003f24070 */
[----:B---3--:R-:W-:-:S04]  /*1390*/  @P2 FADD R20, R20, R16 ;  /* 0x0000001014142221 */ /* 0x008fc80000000000 */
[----:B------:R-:W-:-:S04]  /*13a0*/  @P3 FADD R20, R20, R17 ;  /* 0x0000001114143221 */ /* 0x000fc80000000000 */
[----:B------:R-:W-:-:S04]  /*13b0*/  @P4 FADD R20, R20, R18 ;  /* 0x0000001214144221 */ /* 0x000fc80000000000 */
[----:B------:R-:W-:Y:S01]  /*13c0*/  @P1 FADD R20, R20, R19 ;  /* 0x0000001314141221 */ /* 0x000fe20000000000 */
[----:B------:R-:W-:Y:S06]  /*13d0*/  BRA `(.L_x_409) ;  /* 0x0000001400007947 */ /* 0x000fec0003800000 */
.L_x_394:
[----:B------:R-:W0:Y:S01]  /*13e0*/  S2R R2, SR_TID.X ;  /* 0x0000000000027919 */ /* 0x000e220000002100 */
[----:B------:R-:W1:Y:S02]  /*13f0*/  LDCU.64 UR4, c[0x0][0x380] ;  /* 0x00007000ff0477ac */ /* 0x000e640008000a00 */
[----:B-1----:R-:W-:Y:S02]  /*1400*/  MOV R4, UR4 ;  /* 0x0000000400047c02 */ /* 0x002fe40008000f00 */
[----:B------:R-:W-:Y:S02]  /*1410*/  MOV R5, UR5 ;  /* 0x0000000500057c02 */ /* 0x000fe40008000f00 */
[----:B0-----:R-:W-:-:S05]  /*1420*/  LEA R9, R3, R2, 0xd ;  /* 0x0000000203097211 */ /* 0x001fca00078e68ff */
[----:B------:R-:W-:-:S05]  /*1430*/  IMAD.WIDE.U32 R8, R9, 0x4, R4 ;  /* 0x0000000409087825 */ /* 0x000fca00078e0004 */
        /* <DEDUP_REMOVED lines=16> */
[----:B------:R-:W-:Y:S01]  /*1540*/  ISETP.GE.U32.AND P0, PT, R0, R13, PT ;  /* 0x0000000d0000720c */ /* 0x000fe20003f06070 */
        /* <DEDUP_REMOVED lines=16> */
[----:B------:R-:W-:Y:S01]  /*1650*/  LEA R9, R3, R13, 0xd ;  /* 0x0000000d03097211 */ /* 0x000fe200078e68ff */
[----:B------:R-:W-:Y:S01]  /*1660*/  UMOV UR4, URZ ;  /* 0x000000ff00047c82 */ /* 0x000fe20008000000 */
[----:B------:R-:W-:Y:S02]  /*1670*/  IADD3 R8, PT, PT, R6, -0x2000, RZ ;  /* 0xffffe00006087810 */ /* 0x000fe40007ffe0ff */
[----:B------:R-:W-:Y:S02]  /*1680*/  LOP3.LUT R0, RZ, R2, RZ, 0x33, !PT ;  /* 0x00000002ff007212 */ /* 0x000fe400078e33ff */
[----:B------:R-:W-:Y:S02]  /*1690*/  ISETP.GT.U32.AND P0, PT, R9, R8, PT ;  /* 0x000000080900720c */ /* 0x000fe40003f04070 */
[----:B------:R-:W-:Y:S02]  /*16a0*/  IADD3 R10, PT, PT, -R13, R6, R0 ;  /* 0x000000060d0a7210 */ /* 0x000fe40007ffe100 */
[----:B------:R-:W-:-:S02]  /*16b0*/  IADD3 R7, PT, PT, R9, 0x1000, R2 ;  /* 0x0000100009077810 */ /* 0x000fc40007ffe002 */
[----:B------:R-:W-:Y:S01]  /*16c0*/  MOV R0, R9 ;  /* 0x0000000900007202 */ /* 0x000fe20000000f00 */
[----:B------:R-:W-:-:S06]  /*16d0*/  IMAD R2, R3, -0x2000, R10 ;  /* 0xffffe00003027824 */ /* 0x000fcc00078e020a */
[----:B------:R-:W-:Y:S05]  /*16e0*/  @P0 BRA `(.L_x_411) ;  /* 0x0000000000bc0947 */ /* 0x000fea0003800000 */
[----:B------:R-:W0:Y:S08]  /*16f0*/  LDC R6, c[0x0][0x3a8] ;  /* 0x0000ea00ff067b82 */ /* 0x000e300000000800 */
[----:B------:R-:W1:Y:S02]  /*1700*/  LDC.64 R4, c[0x0][0x380] ;  /* 0x0000e000ff047b82 */ /* 0x000e640000000a00 */
.L_x_412:
[----:B------:R-:W2:Y:S02]  /*1710*/  S2R R10, SR_TID.X ;  /* 0x00000000000a7919 */ /* 0x000ea40000002100 */
[----:B--2---:R-:W-:-:S05]  /*1720*/  IADD3 R11, PT, PT, R10, R9, RZ ;  /* 0x000000090a0b7210 */ /* 0x004fca0007ffe0ff */
[----:B-1----:R-:W-:-:S05]  /*1730*/  IMAD.WIDE.U32 R10, R11, 0x4, R4 ;  /* 0x000000040b0a7825 */ /* 0x002fca00078e0004 */
        /* <DEDUP_REMOVED lines=13> */
[----:B---3--:R-:W-:-:S02]  /*1810*/  FADD R14, R14, R15 ;  /* 0x0000000f0e0e7221 */ /* 0x008fc40000000000 */
[----:B------:R-:W2:Y:S01]  /*1820*/  LDG.E R15, desc[UR6][R10.64+0x7000] ;  /* 0x007000060a0f7981 */ /* 0x000ea2000c1e1900 */
[----:B----4-:R-:W-:-:S03]  /*1830*/  FADD R12, R16, R17 ;  /* 0x00000011100c7221 */ /* 0x010fc60000000000 */
[----:B------:R-:W3:Y:S04]  /*1840*/  LDG.E R17, desc[UR6][R10.64+0x5800] ;  /* 0x005800060a117981 */ /* 0x000ee8000c1e1900 */
[----:B------:R-:W2:Y:S01]  /*1850*/  LDG.E R16, desc[UR6][R10.64+0x6800] ;  /* 0x006800060a107981 */ /* 0x000ea2000c1e1900 */
[----:B------:R-:W-:-:S03]  /*1860*/  FADD R14, R23, R14 ;  /* 0x0000000e170e7221 */ /* 0x000fc60000000000 */
[----:B------:R-:W4:Y:S01]  /*1870*/  LDG.E R23, desc[UR6][R10.64+0x7800] ;  /* 0x007800060a177981 */ /* 0x000f22000c1e1900 */
[----:B-----5:R-:W-:-:S04]  /*1880*/  FADD R19, R19, R20 ;  /* 0x0000001413137221 */ /* 0x020fc80000000000 */
[----:B------:R-:W-:Y:S01]  /*1890*/  FADD R19, R12, R19 ;  /* 0x000000130c137221 */ /* 0x000fe20000000000 */
[----:B0-----:R-:W-:Y:S01]  /*18a0*/  IADD3 R12, PT, PT, -R9, R6, RZ ;  /* 0x00000006090c7210 */ /* 0x001fe20007ffe1ff */
[----:B------:R-:W-:-:S03]  /*18b0*/  FADD R21, R21, R22 ;  /* 0x0000001615157221 */ /* 0x000fc60000000000 */
[----:B------:R-:W-:Y:S01]  /*18c0*/  ISETP.GE.U32.AND P0, PT, R12, R13, PT ;  /* 0x0000000d0c00720c */ /* 0x000fe20003f06070 */
[----:B------:R-:W-:-:S04]  /*18d0*/  FADD R24, R24, R25 ;  /* 0x0000001918187221 */ /* 0x000fc80000000000 */
[----:B------:R-:W-:Y:S01]  /*18e0*/  FADD R21, R21, R24 ;  /* 0x0000001815157221 */ /* 0x000fe20000000000 */
[----:B------:R-:W-:Y:S01]  /*18f0*/  FADD R14, R14, R19 ;  /* 0x000000130e0e7221 */ /* 0x000fe20000000000 */
[----:B---3--:R-:W-:Y:S01]  /*1900*/  FADD R17, R17, R18 ;  /* 0x0000001211117221 */ /* 0x008fe20000000000 */
[----:B--2---:R-:W-:-:S04]  /*1910*/  FADD R16, R16, R15 ;  /* 0x0000000f10107221 */ /* 0x004fc80000000000 */
[----:B------:R-:W-:-:S04]  /*1920*/  FADD R16, R17, R16 ;  /* 0x0000001011107221 */ /* 0x000fc80000000000 */
[----:B------:R-:W-:-:S04]  /*1930*/  FADD R21, R21, R16 ;  /* 0x0000001015157221 */ /* 0x000fc80000000000 */
[----:B------:R-:W-:-:S04]  /*1940*/  FADD R14, R14, R21 ;  /* 0x000000150e0e7221 */ /* 0x000fc80000000000 */
[----:B----4-:R-:W-:Y:S01]  /*1950*/  FADD R23, R23, R14 ;  /* 0x0000000e17177221 */ /* 0x010fe20000000000 */
[----:B------:R-:W-:Y:S06]  /*1960*/  @!P0 BRA `(.L_x_410) ;  /* 0x0000000800d08947 */ /* 0x000fec0003800000 */
[C---:B------:R-:W-:Y:S01]  /*1970*/  IADD3 R9, PT, PT, R13.reuse, R9, RZ ;  /* 0x000000090d097210 */ /* 0x040fe20007ffe0ff */
[----:B------:R-:W-:Y:S01]  /*1980*/  UIADD3 UR4, UPT, UPT, UR4, 0x1, URZ ;  /* 0x0000000104047890 */ /* 0x000fe2000fffe0ff */
[----:B------:R-:W-:Y:S02]  /*1990*/  IADD3 R0, PT, PT, R13, R0, RZ ;  /* 0x000000000d007210 */ /* 0x000fe40007ffe0ff */
[----:B------:R-:W-:Y:S02]  /*19a0*/  ISETP.GT.U32.AND P0, PT, R9, R8, PT ;  /* 0x000000080900720c */ /* 0x000fe40003f04070 */
[C---:B------:R-:W-:Y:S02]  /*19b0*/  IADD3 R2, PT, PT, -R13.reuse, R2, RZ ;  /* 0x000000020d027210 */ /* 0x040fe40007ffe1ff */
[----:B------:R-:W-:-:S09]  /*19c0*/  IADD3 R7, PT, PT, R13, R7, RZ ;  /* 0x000000070d077210 */ /* 0x000fd20007ffe0ff */
[----:B------:R-:W-:Y:S05]  /*19d0*/  @!P0 BRA `(.L_x_412) ;  /* 0xfffffffc004c8947 */ /* 0x000fea000383ffff */
.L_x_411:
[----:B------:R-:W0:Y:S01]  /*19e0*/  S2R R16, SR_TID.X ;  /* 0x0000000000107919 */ /* 0x000e220000002100 */
[----:B------:R-:W-:Y:S01]  /*19f0*/  IADD3 R8, PT, PT, -R9, R6, RZ ;  /* 0x0000000609087210 */ /* 0x000fe20007ffe1ff */
[----:B------:R-:W-:Y:S03]  /*1a00*/  BSSY.RECONVERGENT B1, `(.L_x_410) ;  /* 0x00000aa000017945 */ /* 0x000fe60003800200 */
[----:B0-----:R-:W-:-:S04]  /*1a10*/  ISETP.GE.AND P0, PT, R16, R8, PT ;  /* 0x000000081000720c */ /* 0x001fc80003f06270 */
[----:B------:R-:W-:-:S13]  /*1a20*/  ISETP.GE.U32.OR P0, PT, R9, R6, P0 ;  /* 0x000000060900720c */ /* 0x000fda0000706470 */
[----:B------:R-:W-:Y:S05]  /*1a30*/  @P0 BRA `(.L_x_413) ;  /* 0x0000000800980947 */ /* 0x000fea0003800000 */
[----:B------:R-:W0:Y:S01]  /*1a40*/  LDC R10, c[0x0][0x3ac] ;  /* 0x0000eb00ff0a7b82 */ /* 0x000e220000000800 */
[----:B------:R-:W-:Y:S01]  /*1a50*/  LOP3.LUT R11, RZ, R16, RZ, 0x33, !PT ;  /* 0x00000010ff0b7212 */ /* 0x000fe200078e33ff */
[----:B------:R-:W-:Y:S06]  /*1a60*/  BSSY.RECONVERGENT B2, `(.L_x_414) ;  /* 0x0000056000027945 */ /* 0x000fec0003800200 */
[----:B------:R-:W1:Y:S01]  /*1a70*/  LDC R8, c[0x0][0x3ac] ;  /* 0x0000eb00ff087b82 */ /* 0x000e620000000800 */
[----:B0-----:R-:W-:-:S04]  /*1a80*/  SHF.L.U32 R10, R10, 0xd, RZ ;  /* 0x0000000d0a0a7819 */ /* 0x001fc800000006ff */
[----:B------:R-:W-:-:S04]  /*1a90*/  LEA R10, R3, R10, 0xd ;  /* 0x0000000a030a7211 */ /* 0x000fc800078e68ff */
[----:B------:R-:W-:Y:S01]  /*1aa0*/  IADD3 R6, PT, PT, -R10, R6, R11 ;  /* 0x000000060a067210 */ /* 0x000fe20007ffe10b */
[----:B-1----:R-:W-:-:S04]  /*1ab0*/  IMAD R11, R8, UR4, RZ ;  /* 0x00000004080b7c24 */ /* 0x002fc8000f8e02ff */
[----:B------:R-:W-:-:S05]  /*1ac0*/  IMAD R6, R11, -0x2000, R6 ;  /* 0xffffe0000b067824 */ /* 0x000fca00078e0206 */
[C---:B------:R-:W-:Y:S02]  /*1ad0*/  ISETP.GE.U32.AND P0, PT, R6.reuse, 0x1e00, PT ;  /* 0x00001e000600780c */ /* 0x040fe40003f06070 */
[----:B------:R-:W-:-:S04]  /*1ae0*/  LEA.HI R6, R6, 0x1, RZ, 0x17 ;  /* 0x0000000106067811 */ /* 0x000fc800078fb8ff */
[----:B------:R-:W-:-:S07]  /*1af0*/  LOP3.LUT R8, R6, 0xf, RZ, 0xc0, !PT ;  /* 0x0000000f06087812 */ /* 0x000fce00078ec0ff */
[----:B------:R-:W-:Y:S05]  /*1b00*/  @!P0 BRA `(.L_x_415) ;  /* 0x00000004002c8947 */ /* 0x000fea0003800000 */
[----:B------:R-:W-:Y:S01]  /*1b10*/  LEA.HI R10, R2, 0x1, RZ, 0x17 ;  /* 0x00000001020a7811 */ /* 0x000fe200078fb8ff */
[----:B------:R-:W-:Y:S01]  /*1b20*/  BSSY.RECONVERGENT B3, `(.L_x_416) ;  /* 0x0000048000037945 */ /* 0x000fe20003800200 */
[----:B------:R-:W-:Y:S02]  /*1b30*/  LOP3.LUT R11, R16, 0x1000, RZ, 0xfc, !PT ;  /* 0x00001000100b7812 */ /* 0x000fe400078efcff */
[----:B------:R-:W-:-:S04]  /*1b40*/  LOP3.LUT R10, R10, 0xfffff0, RZ, 0xc0, !PT ;  /* 0x00fffff00a0a7812 */ /* 0x000fc800078ec0ff */
[----:B------:R-:W-:-:S07]  /*1b50*/  IADD3 R13, PT, PT, -R10, RZ, RZ ;  /* 0x000000ff0a0d7210 */ /* 0x000fce0007ffe1ff */
.L_x_417:
[C---:B------:R-:W-:Y:S02]  /*1b60*/  IADD3 R15, PT, PT, R7.reuse, -0x1000, RZ ;  /* 0xfffff000070f7810 */ /* 0x040fe40007ffe0ff */
[----:B------:R-:W-:-:S03]  /*1b70*/  IADD3 R25, PT, PT, R7, -0xe00, RZ ;  /* 0xfffff20007197810 */ /* 0x000fc60007ffe0ff */
[----:B------:R-:W-:Y:S01]  /*1b80*/  IMAD.WIDE.U32 R14, R15, 0x4, R4 ;  /* 0x000000040f0e7825 */ /* 0x000fe200078e0004 */
[----:B------:R-:W-:-:S04]  /*1b90*/  IADD3 R21, PT, PT, R7, -0xc00, RZ ;  /* 0xfffff40007157810 */ /* 0x000fc80007ffe0ff */
[----:B------:R0:W2:Y:S01]  /*1ba0*/  LDG.E R22, desc[UR6][R14.64] ;  /* 0x000000060e167981 */ /* 0x0000a2000c1e1900 */
[----:B------:R-:W-:-:S04]  /*1bb0*/  IMAD.WIDE.U32 R24, R25, 0x4, R4 ;  /* 0x0000000419187825 */ /* 0x000fc800078e0004 */
[--C-:B------:R-:W-:Y:S01]  /*1bc0*/  IMAD.WIDE.U32 R20, R21, 0x4, R4.reuse ;  /* 0x0000000415147825 */ /* 0x100fe200078e0004 */
[----:B------:R-:W3:Y:S04]  /*1bd0*/  LDG.E R16, desc[UR6][R24.64] ;  /* 0x0000000618107981 */ /* 0x000ee8000c1e1900 */
[----:B------:R1:W4:Y:S01]  /*1be0*/  LDG.E R17, desc[UR6][R20.64] ;  /* 0x0000000614117981 */ /* 0x000322000c1e1900 */
[C---:B------:R-:W-:Y:S02]  /*1bf0*/  IADD3 R19, PT, PT, R7.reuse, -0xa00, RZ ;  /* 0xfffff60007137810 */ /* 0x040fe40007ffe0ff */
[C---:B------:R-:W-:Y:S02]  /*1c00*/  IADD3 R29, PT, PT, R7.reuse, -0x800, RZ ;  /* 0xfffff800071d7810 */ /* 0x040fe40007ffe0ff */
[----:B------:R-:W-:Y:S01]  /*1c10*/  IADD3 R27, PT, PT, R7, -0x600, RZ ;  /* 0xfffffa00071b7810 */ /* 0x000fe20007ffe0ff */
[----:B------:R-:W-:Y:S01]  /*1c20*/  IMAD.WIDE.U32 R18, R19, 0x4, R4 ;  /* 0x0000000413127825 */ /* 0x000fe200078e0004 */
[----:B------:R-:W-:-:S03]  /*1c30*/  IADD3 R12, PT, PT, R7, -0x400, RZ ;  /* 0xfffffc00070c7810 */ /* 0x000fc60007ffe0ff */
[--C-:B------:R-:W-:Y:S01]  /*1c40*/  IMAD.WIDE.U32 R28, R29, 0x4, R4.reuse ;  /* 0x000000041d1c7825 */ /* 0x100fe200078e0004 */
[----:B------:R-:W5:Y:S03]  /*1c50*/  LDG.E R10, desc[UR6][R18.64] ;  /* 0x00000006120a7981 */ /* 0x000f66000c1e1900 */
[----:B0-----:R-:W-:Y:S01]  /*1c60*/  IMAD.WIDE.U32 R14, R27, 0x4, R4 ;  /* 0x000000041b0e7825 */ /* 0x001fe200078e0004 */
[----:B------:R-:W-:-:S03]  /*1c70*/  IADD3 R27, PT, PT, R7, -0x200, RZ ;  /* 0xfffffe00071b7810 */ /* 0x000fc60007ffe0ff */
[--C-:B-1----:R-:W-:Y:S02]  /*1c80*/  IMAD.WIDE.U32 R20, R12, 0x4, R4.reuse ;  /* 0x000000040c147825 */ /* 0x102fe400078e0004 */
[----:B------:R0:W5:Y:S04]  /*1c90*/  LDG.E R12, desc[UR6][R14.64] ;  /* 0x000000060e0c7981 */ /* 0x000168000c1e1900 */
[----:B------:R1:W5:Y:S01]  /*1ca0*/  LDG.E R18, desc[UR6][R28.64] ;  /* 0x000000061c127981 */ /* 0x000362000c1e1900 */
[----:B------:R-:W-:-:S04]  /*1cb0*/  IMAD.WIDE.U32 R24, R7, 0x4, R4 ;  /* 0x0000000407187825 */ /* 0x000fc800078e0004 */
[----:B0-----:R-:W-:Y:S01]  /*1cc0*/  IMAD.WIDE.U32 R14, R27, 0x4, R4 ;  /* 0x000000041b0e7825 */ /* 0x001fe200078e0004 */
[----:B------:R-:W5:Y:S04]  /*1cd0*/  LDG.E R19, desc[UR6][R24.64] ;  /* 0x0000000618137981 */ /* 0x000f68000c1e1900 */
[----:B------:R0:W5:Y:S01]  /*1ce0*/  LDG.E R27, desc[UR6][R20.64] ;  /* 0x00000006141b7981 */ /* 0x000162000c1e1900 */
[----:B-1----:R-:W-:-:S03]  /*1cf0*/  IADD3 R29, PT, PT, R7, 0x200, RZ ;  /* 0x00000200071d7810 */ /* 0x002fc60007ffe0ff */
[----:B------:R1:W5:Y:S01]  /*1d00*/  LDG.E R26, desc[UR6][R14.64] ;  /* 0x000000060e1a7981 */ /* 0x000362000c1e1900 */
[----:B0-----:R-:W-:Y:S01]  /*1d10*/  IADD3 R21, PT, PT, R7, 0x400, RZ ;  /* 0x0000040007157810 */ /* 0x001fe20007ffe0ff */
[----:B------:R-:W-:Y:S01]  /*1d20*/  IMAD.WIDE.U32 R28, R29, 0x4, R4 ;  /* 0x000000041d1c7825 */ /* 0x000fe200078e0004 */
[----:B-1----:R-:W-:-:S05]  /*1d30*/  IADD3 R15, PT, PT, R7, 0x800, RZ ;  /* 0x00000800070f7810 */ /* 0x002fca0007ffe0ff */
[----:B------:R-:W5:Y:S01]  /*1d40*/  LDG.E R28, desc[UR6][R28.64] ;  /* 0x000000061c1c7981 */ /* 0x000f62000c1e1900 */
[----:B------:R-:W-:-:S06]  /*1d50*/  IMAD.WIDE.U32 R14, R15, 0x4, R4 ;  /* 0x000000040f0e7825 */ /* 0x000fcc00078e0004 */
[----:B------:R-:W5:Y:S01]  /*1d60*/  LDG.E R14, desc[UR6][R14.64] ;  /* 0x000000060e0e7981 */ /* 0x000f62000c1e1900 */
[----:B--2---:R-:W-:Y:S01]  /*1d70*/  FADD R25, R22, R23 ;  /* 0x0000001716197221 */ /* 0x004fe20000000000 */
[----:B------:R-:W-:Y:S01]  /*1d80*/  IMAD.WIDE.U32 R22, R21, 0x4, R4 ;  /* 0x0000000415167825 */ /* 0x000fe200078e0004 */
[----:B------:R-:W-:-:S03]  /*1d90*/  IADD3 R21, PT, PT, R7, 0x600, RZ ;  /* 0x0000060007157810 */ /* 0x000fc60007ffe0ff */
[----:B---3--:R-:W-:Y:S02]  /*1da0*/  FADD R16, R25, R16 ;  /* 0x0000001019107221 */ /* 0x008fe40000000000 */
[----:B------:R-:W-:Y:S01]  /*1db0*/  IMAD.WIDE.U32 R20, R21, 0x4, R4 ;  /* 0x0000000415147825 */ /* 0x000fe200078e0004 */
[----:B------:R-:W-:Y:S01]  /*1dc0*/  IADD3 R25, PT, PT, R7, 0xa00, RZ ;  /* 0x00000a0007197810 */ /* 0x000fe20007ffe0ff */
[----:B------:R-:W2:Y:S04]  /*1dd0*/  LDG.E R29, desc[UR6][R22.64] ;  /* 0x00000006161d7981 */ /* 0x000ea8000c1e1900 */
[----:B------:R4:W3:Y:S02]  /*1de0*/  LDG.E R20, desc[UR6][R20.64] ;  /* 0x0000000614147981 */ /* 0x0008e4000c1e1900 */
[----:B----4-:R-:W-:Y:S01]  /*1df0*/  FADD R21, R16, R17 ;  /* 0x0000001110157221 */ /* 0x010fe20000000000 */
[----:B------:R-:W-:Y:S01]  /*1e00*/  IMAD.WIDE.U32 R16, R25, 0x4, R4 ;  /* 0x0000000419107825 */ /* 0x000fe200078e0004 */
[----:B------:R-:W-:-:S05]  /*1e10*/  IADD3 R25, PT, PT, R7, 0xc00, RZ ;  /* 0x00000c0007197810 */ /* 0x000fca0007ffe0ff */
[--C-:B------:R-:W-:Y:S01]  /*1e20*/  IMAD.WIDE.U32 R22, R25, 0x4, R4.reuse ;  /* 0x0000000419167825 */ /* 0x100fe200078e0004 */
[----:B------:R-:W-:Y:S01]  /*1e30*/  IADD3 R25, PT, PT, R7, 0xe00, RZ ;  /* 0x00000e0007197810 */ /* 0x000fe20007ffe0ff */
[----:B------:R-:W4:Y:S04]  /*1e40*/  LDG.E R16, desc[UR6][R16.64] ;  /* 0x0000000610107981 */ /* 0x000f28000c1e1900 */
[----:B------:R-:W-:Y:S01]  /*1e50*/  IMAD.WIDE.U32 R24, R25, 0x4, R4 ;  /* 0x0000000419187825 */ /* 0x000fe200078e0004 */
[----:B------:R-:W4:Y:S05]  /*1e60*/  LDG.E R22, desc[UR6][R22.64] ;  /* 0x0000000616167981 */ /* 0x000f2a000c1e1900 */
[----:B------:R-:W4:Y:S01]  /*1e70*/  LDG.E R24, desc[UR6][R24.64] ;  /* 0x0000000618187981 */ /* 0x000f22000c1e1900 */
[----:B-----5:R-:W-:-:S04]  /*1e80*/  FADD R21, R21, R10 ;  /* 0x0000000a15157221 */ /* 0x020fc80000000000 */
[----:B------:R-:W-:-:S04]  /*1e90*/  FADD R21, R21, R18 ;  /* 0x0000001215157221 */ /* 0x000fc80000000000 */
[----:B------:R-:W-:-:S04]  /*1ea0*/  FADD R12, R21, R12 ;  /* 0x0000000c150c7221 */ /* 0x000fc80000000000 */
[----:B------:R-:W-:-:S04]  /*1eb0*/  FADD R27, R12, R27 ;  /* 0x0000001b0c1b7221 */ /* 0x000fc80000000000 */
[----:B------:R-:W-:-:S04]  /*1ec0*/  FADD R26, R27, R26 ;  /* 0x0000001a1b1a7221 */ /* 0x000fc80000000000 */
[----:B------:R-:W-:-:S04]  /*1ed0*/  FADD R19, R26, R19 ;  /* 0x000000131a137221 */ /* 0x000fc80000000000 */
[----:B------:R-:W-:Y:S01]  /*1ee0*/  FADD R28, R19, R28 ;  /* 0x0000001c131c7221 */ /* 0x000fe20000000000 */
[----:B------:R-:W-:-:S04]  /*1ef0*/  IADD3 R13, PT, PT, R13, 0x10, RZ ;  /* 0x000000100d0d7810 */ /* 0x000fc80007ffe0ff */
[----:B------:R-:W-:Y:S02]  /*1f00*/  ISETP.NE.AND P0, PT, R13, RZ, PT ;  /* 0x000000ff0d00720c */ /* 0x000fe40003f05270 */
[----:B------:R-:W-:Y:S02]  /*1f10*/  IADD3 R11, PT, PT, R11, 0x2000, RZ ;  /* 0x000020000b0b7810 */ /* 0x000fe40007ffe0ff */
[----:B------:R-:W-:Y:S01]  /*1f20*/  IADD3 R7, PT, PT, R7, 0x2000, RZ ;  /* 0x0000200007077810 */ /* 0x000fe20007ffe0ff */
[----:B--2---:R-:W-:-:S04]  /*1f30*/  FADD R29, R28, R29 ;  /* 0x0000001d1c1d7221 */ /* 0x004fc80000000000 */
[----:B---3--:R-:W-:-:S04]  /*1f40*/  FADD R29, R29, R20 ;  /* 0x000000141d1d7221 */ /* 0x008fc80000000000 */
[----:B------:R-:W-:-:S04]  /*1f50*/  FADD R29, R29, R14 ;  /* 0x0000000e1d1d7221 */ /* 0x000fc80000000000 */
[----:B----4-:R-:W-:-:S04]  /*1f60*/  FADD R29, R29, R16 ;  /* 0x000000101d1d7221 */ /* 0x010fc80000000000 */
[----:B------:R-:W-:-:S04]  /*1f70*/  FADD R29, R29, R22 ;  /* 0x000000161d1d7221 */ /* 0x000fc80000000000 */
[----:B------:R-:W-:Y:S01]  /*1f80*/  FADD R23, R29, R24 ;  /* 0x000000181d177221 */ /* 0x000fe20000000000 */
[----:B------:R-:W-:Y:S06]  /*1f90*/  @P0 BRA `(.L_x_417) ;  /* 0xfffffff800f00947 */ /* 0x000fec000383ffff */
[----:B------:R-:W-:Y:S05]  /*1fa0*/  BSYNC.RECONVERGENT B3 ;  /* 0x0000000000037941 */ /* 0x000fea0003800200 */
.L_x_416:
[----:B------:R-:W-:-:S07]  /*1fb0*/  IADD3 R16, PT, PT, R11, -0x1000, RZ ;  /* 0xfffff0000b107810 */ /* 0x000fce0007ffe0ff */
.L_x_415:
[----:B------:R-:W-:Y:S05]  /*1fc0*/  BSYNC.RECONVERGENT B2 ;  /* 0x0000000000027941 */ /* 0x000fea0003800200 */
.L_x_414:
[----:B------:R-:W-:-:S13]  /*1fd0*/  ISETP.NE.AND P0, PT, R8, RZ, PT ;  /* 0x000000ff0800720c */ /* 0x000fda0003f05270 */
[----:B------:R-:W-:Y:S05]  /*1fe0*/  @!P0 BRA `(.L_x_413) ;  /* 0x00000004002c8947 */ /* 0x000fea0003800000 */
[----:B------:R-:W-:Y:S01]  /*1ff0*/  ISETP.GE.U32.AND P0, PT, R8, 0x8, PT ;  /* 0x000000080800780c */ /* 0x000fe20003f06070 */
[----:B------:R-:W-:Y:S01]  /*2000*/  BSSY.RECONVERGENT B2, `(.L_x_418) ;  /* 0x0000025000027945 */ /* 0x000fe20003800200 */
[----:B------:R-:W-:-:S04]  /*2010*/  LOP3.LUT R22, R6, 0x7, RZ, 0xc0, !PT ;  /* 0x0000000706167812 */ /* 0x000fc800078ec0ff */
[----:B------:R-:W-:-:S07]  /*2020*/  ISETP.NE.AND P1, PT, R22, RZ, PT ;  /* 0x000000ff1600720c */ /* 0x000fce0003f25270 */
[----:B------:R-:W-:Y:S06]  /*2030*/  @!P0 BRA `(.L_x_419) ;  /* 0x0000000000848947 */ /* 0x000fec0003800000 */
[----:B------:R-:W-:-:S04]  /*2040*/  IADD3 R7, PT, PT, R16, R9, RZ ;  /* 0x0000000910077210 */ /* 0x000fc80007ffe0ff */
[C---:B------:R-:W-:Y:S01]  /*2050*/  IADD3 R21, PT, PT, R7.reuse, 0x200, RZ ;  /* 0x0000020007157810 */ /* 0x040fe20007ffe0ff */
[C---:B------:R-:W-:Y:S01]  /*2060*/  IMAD.WIDE.U32 R14, R7.reuse, 0x4, R4 ;  /* 0x00000004070e7825 */ /* 0x040fe200078e0004 */
[----:B------:R-:W-:-:S03]  /*2070*/  IADD3 R19, PT, PT, R7, 0x400, RZ ;  /* 0x0000040007137810 */ /* 0x000fc60007ffe0ff */
[--C-:B------:R-:W-:Y:S01]  /*2080*/  IMAD.WIDE.U32 R20, R21, 0x4, R4.reuse ;  /* 0x0000000415147825 */ /* 0x100fe200078e0004 */
[----:B------:R0:W2:Y:S01]  /*2090*/  LDG.E R8, desc[UR6][R14.64] ;  /* 0x000000060e087981 */ /* 0x0000a2000c1e1900 */
[----:B------:R-:W-:Y:S02]  /*20a0*/  IADD3 R11, PT, PT, R7, 0x600, RZ ;  /* 0x00000600070b7810 */ /* 0x000fe40007ffe0ff */
[--C-:B------:R-:W-:Y:S01]  /*20b0*/  IMAD.WIDE.U32 R18, R19, 0x4, R4.reuse ;  /* 0x0000000413127825 */ /* 0x100fe200078e0004 */
[----:B------:R1:W3:Y:S01]  /*20c0*/  LDG.E R17, desc[UR6][R20.64] ;  /* 0x0000000614117981 */ /* 0x0002e2000c1e1900 */
[----:B------:R-:W-:Y:S02]  /*20d0*/  IADD3 R13, PT, PT, R7, 0x800, RZ ;  /* 0x00000800070d7810 */ /* 0x000fe40007ffe0ff */
[--C-:B------:R-:W-:Y:S01]  /*20e0*/  IMAD.WIDE.U32 R10, R11, 0x4, R4.reuse ;  /* 0x000000040b0a7825 */ /* 0x100fe200078e0004 */
[----:B------:R-:W-:Y:S01]  /*20f0*/  IADD3 R25, PT, PT, R7, 0xa00, RZ ;  /* 0x00000a0007197810 */ /* 0x000fe20007ffe0ff */
[----:B------:R-:W4:Y:S02]  /*2100*/  LDG.E R18, desc[UR6][R18.64] ;  /* 0x0000000612127981 */ /* 0x000f24000c1e1900 */
[--C-:B------:R-:W-:Y:S01]  /*2110*/  IMAD.WIDE.U32 R12, R13, 0x4, R4.reuse ;  /* 0x000000040d0c7825 */ /* 0x100fe200078e0004 */
[----:B------:R-:W-:Y:S01]  /*2120*/  IADD3 R27, PT, PT, R7, 0xc00, RZ ;  /* 0x00000c00071b7810 */ /* 0x000fe20007ffe0ff */
[----:B------:R-:W5:Y:S02]  /*2130*/  LDG.E R10, desc[UR6][R10.64] ;  /* 0x000000060a0a7981 */ /* 0x000f64000c1e1900 */
[--C-:B0-----:R-:W-:Y:S01]  /*2140*/  IMAD.WIDE.U32 R14, R25, 0x4, R4.reuse ;  /* 0x00000004190e7825 */ /* 0x101fe200078e0004 */
[----:B------:R-:W-:Y:S01]  /*2150*/  IADD3 R25, PT, PT, R7, 0xe00, RZ ;  /* 0x00000e0007197810 */ /* 0x000fe20007ffe0ff */
[----:B------:R-:W5:Y:S02]  /*2160*/  LDG.E R12, desc[UR6][R12.64] ;  /* 0x000000060c0c7981 */ /* 0x000f64000c1e1900 */
[----:B-1----:R-:W-:-:S02]  /*2170*/  IMAD.WIDE.U32 R20, R27, 0x4, R4 ;  /* 0x000000041b147825 */ /* 0x002fc400078e0004 */
[----:B------:R-:W5:Y:S02]  /*2180*/  LDG.E R15, desc[UR6][R14.64] ;  /* 0x000000060e0f7981 */ /* 0x000f64000c1e1900 */
[----:B------:R-:W-:Y:S02]  /*2190*/  IMAD.WIDE.U32 R24, R25, 0x4, R4 ;  /* 0x0000000419187825 */ /* 0x000fe400078e0004 */
        /* <DEDUP_REMOVED lines=11> */
.L_x_419:
[----:B------:R-:W-:Y:S05]  /*2250*/  BSYNC.RECONVERGENT B2 ;  /* 0x0000000000027941 */ /* 0x000fea0003800200 */
.L_x_418:
[----:B------:R-:W-:Y:S05]  /*2260*/  @!P1 BRA `(.L_x_413) ;  /* 0x00000000008c9947 */ /* 0x000fea0003800000 */
[----:B------:R-:W-:Y:S01]  /*2270*/  ISETP.GE.U32.AND P0, PT, R22, 0x4, PT ;  /* 0x000000041600780c */ /* 0x000fe20003f06070 */
[----:B------:R-:W-:Y:S01]  /*2280*/  BSSY.RECONVERGENT B2, `(.L_x_420) ;  /* 0x0000014000027945 */ /* 0x000fe20003800200 */
[----:B------:R-:W-:-:S11]  /*2290*/  LOP3.LUT P1, RZ, R6, 0x3, RZ, 0xc0, !PT ;  /* 0x0000000306ff7812 */ /* 0x000fd6000782c0ff */
[----:B------:R-:W-:Y:S05]  /*22a0*/  @!P0 BRA `(.L_x_421) ;  /* 0x0000000000448947 */ /* 0x000fea0003800000 */
[----:B------:R-:W-:-:S04]  /*22b0*/  IADD3 R11, PT, PT, R16, R9, RZ ;  /* 0x00000009100b7210 */ /* 0x000fc80007ffe0ff */
[C---:B------:R-:W-:Y:S01]  /*22c0*/  IADD3 R9, PT, PT, R11.reuse, 0x200, RZ ;  /* 0x000002000b097810 */ /* 0x040fe20007ffe0ff */
[C---:B------:R-:W-:Y:S01]  /*22d0*/  IMAD.WIDE.U32 R6, R11.reuse, 0x4, R4 ;  /* 0x000000040b067825 */ /* 0x040fe200078e0004 */
[----:B------:R-:W-:-:S03]  /*22e0*/  IADD3 R13, PT, PT, R11, 0x400, RZ ;  /* 0x000004000b0d7810 */ /* 0x000fc60007ffe0ff */
[--C-:B------:R-:W-:Y:S01]  /*22f0*/  IMAD.WIDE.U32 R8, R9, 0x4, R4.reuse ;  /* 0x0000000409087825 */ /* 0x100fe200078e0004 */
[----:B------:R-:W-:Y:S01]  /*2300*/  IADD3 R15, PT, PT, R11, 0x600, RZ ;  /* 0x000006000b0f7810 */ /* 0x000fe20007ffe0ff */
[----:B------:R-:W2:Y:S02]  /*2310*/  LDG.E R6, desc[UR6][R6.64] ;  /* 0x0000000606067981 */ /* 0x000ea4000c1e1900 */
[--C-:B------:R-:W-:Y:S02]  /*2320*/  IMAD.WIDE.U32 R10, R13, 0x4, R4.reuse ;  /* 0x000000040d0a7825 */ /* 0x100fe400078e0004 */
[----:B------:R-:W3:Y:S02]  /*2330*/  LDG.E R8, desc[UR6][R8.64] ;  /* 0x0000000608087981 */ /* 0x000ee4000c1e1900 */
[----:B------:R-:W-:Y:S02]  /*2340*/  IMAD.WIDE.U32 R12, R15, 0x4, R4 ;  /* 0x000000040f0c7825 */ /* 0x000fe400078e0004 */
[----:B------:R-:W4:Y:S04]  /*2350*/  LDG.E R10, desc[UR6][R10.64] ;  /* 0x000000060a0a7981 */ /* 0x000f28000c1e1900 */
[----:B------:R-:W5:Y:S01]  /*2360*/  LDG.E R12, desc[UR6][R12.64] ;  /* 0x000000060c0c7981 */ /* 0x000f62000c1e1900 */
[----:B------:R-:W-:Y:S01]  /*2370*/  IADD3 R16, PT, PT, R16, 0x800, RZ ;  /* 0x0000080010107810 */ /* 0x000fe20007ffe0ff */
[----:B--2---:R-:W-:-:S04]  /*2380*/  FADD R23, R23, R6 ;  /* 0x0000000617177221 */ /* 0x004fc80000000000 */
[----:B---3--:R-:W-:-:S04]  /*2390*/  FADD R23, R23, R8 ;  /* 0x0000000817177221 */ /* 0x008fc80000000000 */
[----:B----4-:R-:W-:-:S04]  /*23a0*/  FADD R23, R23, R10 ;  /* 0x0000000a17177221 */ /* 0x010fc80000000000 */
[----:B-----5:R-:W-:-:S07]  /*23b0*/  FADD R23, R23, R12 ;  /* 0x0000000c17177221 */ /* 0x020fce0000000000 */
.L_x_421:
[----:B------:R-:W-:Y:S05]  /*23c0*/  BSYNC.RECONVERGENT B2 ;  /* 0x0000000000027941 */ /* 0x000fea0003800200 */
.L_x_420:
[----:B------:R-:W-:Y:S05]  /*23d0*/  @!P1 BRA `(.L_x_413) ;  /* 0x0000000000309947 */ /* 0x000fea0003800000 */
[----:B------:R-:W-:Y:S02]  /*23e0*/  LOP3.LUT R2, R2, 0xffff, RZ, 0xc0, !PT ;  /* 0x0000ffff02027812 */ /* 0x000fe400078ec0ff */
[----:B------:R-:W-:Y:S02]  /*23f0*/  IADD3 R9, PT, PT, R16, R0, RZ ;  /* 0x0000000010097210 */ /* 0x000fe40007ffe0ff */
[----:B------:R-:W-:-:S04]  /*2400*/  LEA.HI R2, R2, 0x1, RZ, 0x17 ;  /* 0x0000000102027811 */ /* 0x000fc800078fb8ff */
[----:B------:R-:W-:-:S04]  /*2410*/  LOP3.LUT R2, R2, 0x3, RZ, 0xc0, !PT ;  /* 0x0000000302027812 */ /* 0x000fc800078ec0ff */
[----:B------:R-:W-:-:S07]  /*2420*/  IADD3 R2, PT, PT, -R2, RZ, RZ ;  /* 0x000000ff02027210 */ /* 0x000fce0007ffe1ff */
.L_x_422:
[----:B------:R-:W-:-:S06]  /*2430*/  IMAD.WIDE.U32 R6, R9, 0x4, R4 ;  /* 0x0000000409067825 */ /* 0x000fcc00078e0004 */
[----:B------:R-:W2:Y:S01]  /*2440*/  LDG.E R6, desc[UR6][R6.64] ;  /* 0x0000000606067981 */ /* 0x000ea2000c1e1900 */
[----:B------:R-:W-:Y:S02]  /*2450*/  IADD3 R2, PT, PT, R2, 0x1, RZ ;  /* 0x0000000102027810 */ /* 0x000fe40007ffe0ff */
[----:B------:R-:W-:Y:S02]  /*2460*/  IADD3 R9, PT, PT, R9, 0x200, RZ ;  /* 0x0000020009097810 */ /* 0x000fe40007ffe0ff */
[----:B------:R-:W-:Y:S01]  /*2470*/  ISETP.NE.AND P0, PT, R2, RZ, PT ;  /* 0x000000ff0200720c */ /* 0x000fe20003f05270 */
[----:B--2---:R-:W-:-:S12]  /*2480*/  FADD R23, R6, R23 ;  /* 0x0000001706177221 */ /* 0x004fd80000000000 */
[----:B------:R-:W-:Y:S05]  /*2490*/  @P0 BRA `(.L_x_422) ;  /* 0xfffffffc00e40947 */ /* 0x000fea000383ffff */
.L_x_413:
[----:B------:R-:W-:Y:S05]  /*24a0*/  BSYNC.RECONVERGENT B1 ;  /* 0x0000000000017941 */ /* 0x000fea0003800200 */
.L_x_410:
        /* <DEDUP_REMOVED lines=33> */
[----:B------:R-:W1:Y:S04]  /*26c0*/  LDS.128 R8, [UR4+0x20] ;  /* 0x00002004ff087984 */ /* 0x000e680008000c00 */
[----:B--2---:R-:W2:Y:S04]  /*26d0*/  LDS.128 R4, [UR4+0x30] ;  /* 0x00003004ff047984 */ /* 0x004ea80008000c00 */
        /* <DEDUP_REMOVED lines=16> */
.L_x_409:
[----:B------:R-:W-:Y:S05]  /*27e0*/  BSYNC.RECONVERGENT B0 ;  /* 0x0000000000007941 */ /* 0x000fea0003800200 */
.L_x_393:
[----:B------:R-:W-:Y:S05]  /*27f0*/  @P0 EXIT ;  /* 0x000000000000094d */ /* 0x000fea0003800000 */
[----:B012---:R-:W0:Y:S02]  /*2800*/  LDC.64 R4, c[0x0][0x388] ;  /* 0x0000e200ff047b82 */ /* 0x007e240000000a00 */
[----:B0-----:R-:W-:-:S05]  /*2810*/  IMAD.WIDE.U32 R2, R3, 0x4, R4 ;  /* 0x0000000403027825 */ /* 0x001fca00078e0004 */
[----:B------:R-:W-:Y:S01]  /*2820*/  STG.E desc[UR6][R2.64], R20 ;  /* 0x0000001402007986 */ /* 0x000fe2000c101906 */
[----:B------:R-:W-:Y:S05]  /*2830*/  EXIT ;  /* 0x000000000000794d */ /* 0x000fea0003800000 */
.L_x_423:
        /* <DEDUP_REMOVED lines=12> */
.L_x_508:


//--------------------- .text._ZN3cub18CUB_300001_SM_10006detail6reduce28DeviceReduceSingleTileKernelINS2_10policy_hubIfjN4cuda3std3__44plusIfEEE10Policy1000EN6thrust24THRUST_300001_SM_1000_NS6detail15normal_iteratorINSD_10device_ptrIfEEEEPfjS9_ffNS7_10__identityEEEvT0_T1_T2_T3_T4_T6_ --------------------------
	.section	.text._ZN3cub18CUB_300001_SM_10006detail6reduce28DeviceReduceSingleTileKernelINS2_10policy_hubIfjN4cuda3std3__44plusIfEEE10Policy1000EN6thrust24THRUST_300001_SM_1000_NS6detail15normal_iteratorINSD_10device_ptrIfEEEEPfjS9_ffNS7_10__identityEEEvT0_T1_T2_T3_T4_T6_,"ax",@progbits
	.align	128
        .global         _ZN3cub18CUB_300001_SM_10006detail6reduce28DeviceReduceSingleTileKernelINS2_10policy_hubIfjN4cuda3std3__44plusIfEEE10Policy1000EN6thrust24THRUST_300001_SM_1000_NS6detail15normal_iteratorINSD_10device_ptrIfEEEEPfjS9_ffNS7_10__identityEEEvT0_T1_T2_T3_T4_T6_
        .type           _ZN3cub18CUB_300001_SM_10006detail6reduce28DeviceReduceSingleTileKernelINS2_10policy_hubIfjN4cuda3std3__44plusIfEEE10Policy1000EN6thrust24THRUST_300001_SM_1000_NS6detail15normal_iteratorINSD_10device_ptrIfEEEEPfjS9_ffNS7_10__identityEEEvT0_T1_T2_T3_T4_T6_,@function
        .size           _ZN3cub18CUB_300001_SM_10006detail6reduce28DeviceReduceSingleTileKernelINS2_10policy_hubIfjN4cuda3std3__44plusIfEEE10Policy1000EN6thrust24THRUST_300001_SM_1000_NS6detail15normal_iteratorINSD_10device_ptrIfEEEEPfjS9_ffNS7_10__identityEEEvT0_T1_T2_T3_T4_T6_,(.L_x_509 - _ZN3cub18CUB_300001_SM_10006detail6reduce28DeviceReduceSingleTileKernelINS2_10policy_hubIfjN4cuda3std3__44plusIfEEE10Policy1000EN6thrust24THRUST_300001_SM_1000_NS6detail15normal_iteratorINSD_10device_ptrIfEEEEPfjS9_ffNS7_10__identityEEEvT0_T1_T2_T3_T4_T6_)
        .other          _ZN3cub18CUB_300001_SM_10006detail6reduce28DeviceReduceSingleTileKernelINS2_10policy_hubIfjN4cuda3std3__44plusIfEEE10Policy1000EN6thrust24THRUST_300001_SM_1000_NS6detail15normal_iteratorINSD_10device_ptrIfEEEEPfjS9_ffNS7_10__identityEEEvT0_T1_T2_T3_T4_T6_,@"STO_CUDA_ENTRY STV_DEFAULT"
_ZN3cub18CUB_300001_SM_10006detail6reduce28DeviceReduceSingleTileKernelINS2_10policy_hubIfjN4cuda3std3__44plusIfEEE10Policy1000EN6thrust24THRUST_300001_SM_1000_NS6detail15normal_iteratorINSD_10device_ptrIfEEEEPfjS9_ffNS7_10__identityEEEvT0_T1_T2_T3_T4_T6_:
.text._ZN3cub18CUB_300001_SM_10006detail6reduce28DeviceReduceSingleTileKernelINS2_10policy_hubIfjN4cuda3std3__44plusIfEEE10Policy1000EN6thrust24THRUST_300001_SM_1000_NS6detail15normal_iteratorINSD_10device_ptrIfEEEEPfjS9_ffNS7_10__identityEEEvT0_T1_T2_T3_T4_T6_:
        /* <DEDUP_REMOVED lines=13> */
.L_x_424:
[----:B------:R-:W-:Y:S01]  /*00d0*/  ISETP.GT.U32.AND P0, PT, R4, 0x1fff, PT ;  /* 0x00001fff0400780c */ /* 0x000fe20003f04070 */
[----:B------:R-:W-:-:S12]  /*00e0*/  BSSY.RECONVERGENT B0, `(.L_x_425) ;  /* 0x000022c000007945 */ /* 0x000fd80003800200 */
[----:B------:R-:W-:Y:S05]  /*00f0*/  @P0 BRA `(.L_x_426) ;  /* 0x0000001000000947 */ /* 0x000fea0003800000 */
[----:B------:R-:W0:Y:S01]  /*0100*/  S2R R5, SR_TID.X ;  /* 0x0000000000057919 */ /* 0x000e220000002100 */
[----:B------:R-:W-:Y:S01]  /*0110*/  BSSY.RECONVERGENT B1, `(.L_x_427) ;  /* 0x0000009000017945 */ /* 0x000fe20003800200 */
[----:B------:R-:W-:Y:S01]  /*0120*/  HFMA2 R0, -RZ, RZ, 0, 0 ;  /* 0x00000000ff007431 */ /* 0x000fe200000001ff */
[----:B0-----:R-:W-:Y:S02]  /*0130*/  ISETP.GE.U32.AND P0, PT, R5, R4, PT ;  /* 0x000000040500720c */ /* 0x001fe40003f06070 */
[----:B------:R-:W-:-:S11]  /*0140*/  MOV R7, R5 ;  /* 0x0000000500077202 */ /* 0x000fd60000000f00 */
[----:B------:R-:W-:Y:S05]  /*0150*/  @P0 BRA `(.L_x_428) ;  /* 0x0000000000100947 */ /* 0x000fea0003800000 */
[----:B------:R-:W0:Y:S02]  /*0160*/  LDC.64 R2, c[0x0][0x380] ;  /* 0x0000e000ff027b82 */ /* 0x000e240000000a00 */
[----:B0-----:R-:W-:-:S05]  /*0170*/  IMAD.WIDE.U32 R2, R5, 0x4, R2 ;  /* 0x0000000405027825 */ /* 0x001fca00078e0002 */
[----:B------:R0:W5:Y:S01]  /*0180*/  LDG.E R0, desc[UR6][R2.64] ;  /* 0x0000000602007981 */ /* 0x000162000c1e1900 */
[----:B------:R-:W-:-:S07]  /*0190*/  IADD3 R7, PT, PT, R5, 0x200, RZ ;  /* 0x0000020005077810 */ /* 0x000fce0007ffe0ff */
.L_x_428:
[----:B------:R-:W-:Y:S05]  /*01a0*/  BSYNC.RECONVERGENT B1 ;  /* 0x0000000000017941 */ /* 0x000fea0003800200 */
.L_x_427:
[----:B------:R-:W-:Y:S01]  /*01b0*/  ISETP.GE.U32.AND P0, PT, R7, R4, PT ;  /* 0x000000040700720c */ /* 0x000fe20003f06070 */
[----:B------:R-:W-:-:S12]  /*01c0*/  BSSY.RECONVERGENT B1, `(.L_x_429) ;  /* 0x0000070000017945 */ /* 0x000fd80003800200 */
[----:B------:R-:W-:Y:S05]  /*01d0*/  @P0 BRA `(.L_x_430) ;  /* 0x0000000400b80947 */ /* 0x000fea0003800000 */
[----:B0-----:R-:W-:Y:S01]  /*01e0*/  LOP3.LUT R3, RZ, R7, RZ, 0x33, !PT ;  /* 0x00000007ff037212 */ /* 0x001fe200078e33ff */
[----:B------:R-:W-:Y:S03]  /*01f0*/  BSSY.RECONVERGENT B2, `(.L_x_431) ;  /* 0x0000033000027945 */ /* 0x000fe60003800200 */
[----:B------:R-:W-:-:S04]  /*0200*/  IADD3 R3, PT, PT, R3, R4, RZ ;  /* 0x0000000403037210 */ /* 0x000fc80007ffe0ff */
        /* <DEDUP_REMOVED lines=9> */
[----:B------:R-:W-:-:S04]  /*02a0*/  IADD3 R2, P0, PT, R2, 0x4000, RZ ;  /* 0x0000400002027810 */ /* 0x000fc80007f1e0ff */
[----:B------:R-:W-:-:S09]  /*02b0*/  IADD3.X R3, PT, PT, RZ, R3, RZ, P0, !PT ;  /* 0x00000003ff037210 */ /* 0x000fd200007fe4ff */
.L_x_433:
        /* <DEDUP_REMOVED lines=19> */
[----:B0-----:R-:W-:-:S04]  /*03f0*/  IADD3 R2, P2, PT, R2, 0x8000, RZ ;  /* 0x0000800002027810 */ /* 0x001fc80007f5e0ff */
[----:B------:R-:W-:Y:S01]  /*0400*/  IADD3.X R3, PT, PT, RZ, R3, RZ, P2, !PT ;  /* 0x00000003ff037210 */ /* 0x000fe200017fe4ff */
        /* <DEDUP_REMOVED lines=17> */
.L_x_432:
[----:B------:R-:W-:Y:S05]  /*0520*/  BSYNC.RECONVERGENT B2 ;  /* 0x0000000000027941 */ /* 0x000fea0003800200 */
.L_x_431:
[----:B------:R-:W-:Y:S05]  /*0530*/  @!P1 BRA `(.L_x_430) ;  /* 0x0000000000e09947 */ /* 0x000fea0003800000 */
[----:B------:R-:W-:Y:S01]  /*0540*/  ISETP.GE.U32.AND P0, PT, R22, 0x8, PT ;  /* 0x000000081600780c */ /* 0x000fe20003f06070 */
[----:B------:R-:W-:Y:S01]  /*0550*/  BSSY.RECONVERGENT B2, `(.L_x_434) ;  /* 0x0000017000027945 */ /* 0x000fe20003800200 */
[----:B------:R-:W-:-:S04]  /*0560*/  LOP3.LUT R10, R6, 0x7, RZ, 0xc0, !PT ;  /* 0x00000007060a7812 */ /* 0x000fc800078ec0ff */
[----:B------:R-:W-:-:S07]  /*0570*/  ISETP.NE.AND P1, PT, R10, RZ, PT ;  /* 0x000000ff0a00720c */ /* 0x000fce0003f25270 */
[----:B------:R-:W-:Y:S06]  /*0580*/  @!P0 BRA `(.L_x_435) ;  /* 0x00000000004c8947 */ /* 0x000fec0003800000 */
[----:B------:R-:W0:Y:S02]  /*0590*/  LDC.64 R2, c[0x0][0x380] ;  /* 0x0000e000ff027b82 */ /* 0x000e240000000a00 */
[----:B0-----:R-:W-:-:S05]  /*05a0*/  IMAD.WIDE.U32 R2, R7, 0x4, R2 ;  /* 0x0000000407027825 */ /* 0x001fca00078e0002 */
        /* <DEDUP_REMOVED lines=17> */
.L_x_435:
[----:B------:R-:W-:Y:S05]  /*06c0*/  BSYNC.RECONVERGENT B2 ;  /* 0x0000000000027941 */ /* 0x000fea0003800200 */
.L_x_434:
        /* <DEDUP_REMOVED lines=17> */
.L_x_437:
[----:B------:R-:W-:Y:S05]  /*07e0*/  BSYNC.RECONVERGENT B2 ;  /* 0x0000000000027941 */ /* 0x000fea0003800200 */
.L_x_436:
[----:B------:R-:W-:Y:S05]  /*07f0*/  @!P1 BRA `(.L_x_430) ;  /* 0x0000000000309947 */ /* 0x000fea0003800000 */
[----:B------:R-:W0:Y:S01]  /*0800*/  LDC.64 R2, c[0x0][0x380] ;  /* 0x0000e000ff027b82 */ /* 0x000e220000000a00 */
[----:B------:R-:W-:Y:S01]  /*0810*/  IADD3 R6, PT, PT, -R6, RZ, RZ ;  /* 0x000000ff06067210 */ /* 0x000fe20007ffe1ff */
[----:B0-----:R-:W-:-:S05]  /*0820*/  IMAD.WIDE.U32 R2, R7, 0x4, R2 ;  /* 0x0000000407027825 */ /* 0x001fca00078e0002 */
[----:B------:R-:W-:-:S07]  /*0830*/  MOV R7, R3 ;  /* 0x0000000300077202 */ /* 0x000fce0000000f00 */
.L_x_438:
[----:B------:R-:W-:-:S06]  /*0840*/  MOV R3, R7 ;  /* 0x0000000700037202 */ /* 0x000fcc0000000f00 */
[----:B------:R0:W2:Y:S01]  /*0850*/  LDG.E R3, desc[UR6][R2.64] ;  /* 0x0000000602037981 */ /* 0x0000a2000c1e1900 */
[----:B------:R-:W-:-:S04]  /*0860*/  IADD3 R6, PT, PT, R6, 0x1, RZ ;  /* 0x0000000106067810 */ /* 0x000fc80007ffe0ff */
[----:B------:R-:W-:Y:S02]  /*0870*/  ISETP.NE.AND P0, PT, R6, RZ, PT ;  /* 0x000000ff0600720c */ /* 0x000fe40003f05270 */
[----:B0-----:R-:W-:-:S04]  /*0880*/  IADD3 R2, P1, PT, R2, 0x800, RZ ;  /* 0x0000080002027810 */ /* 0x001fc80007f3e0ff */
[----:B------:R-:W-:Y:S01]  /*0890*/  IADD3.X R7, PT, PT, RZ, R7, RZ, P1, !PT ;  /* 0x00000007ff077210 */ /* 0x000fe20000ffe4ff */
[----:B--2--5:R-:W-:-:S06]  /*08a0*/  FADD R0, R3, R0 ;  /* 0x0000000003007221 */ /* 0x024fcc0000000000 */
[----:B------:R-:W-:Y:S05]  /*08b0*/  @P0 BRA `(.L_x_438) ;  /* 0xfffffffc00e00947 */ /* 0x000fea000383ffff */
.L_x_430:
[----:B------:R-:W-:Y:S05]  /*08c0*/  BSYNC.RECONVERGENT B1 ;  /* 0x0000000000017941 */ /* 0x000fea0003800200 */
.L_x_429:
[----:B------:R-:W-:Y:S02]  /*08d0*/  ISETP.GE.U32.AND P0, PT, R4, 0x200, PT ;  /* 0x000002000400780c */ /* 0x000fe40003f06070 */
        /* <DEDUP_REMOVED lines=36> */
[----:B------:R-:W3:Y:S04]  /*0b20*/  LDS.128 R8, [UR4+0x30] ;  /* 0x00003004ff087984 */ /* 0x000ee80008000c00 */
[----:B------:R-:W4:Y:S01]  /*0b30*/  LDS.128 R16, [UR4+0x40] ;  /* 0x00004004ff107984 */ /* 0x000f220008000c00 */
[----:B0-----:R-:W-:-:S04]  /*0b40*/  FADD R5, R0, R5 ;  /* 0x0000000500057221 */ /* 0x001fc80000000000 */
        /* <DEDUP_REMOVED lines=9> */
[----:B------:R-:W-:-:S04]  /*0be0*/  FADD R11, R10, R11 ;  /* 0x0000000b0a0b7221 */ /* 0x000fc80000000000 */
[----:B----4-:R-:W-:-:S04]  /*0bf0*/  FADD R16, R11, R16 ;  /* 0x000000100b107221 */ /* 0x010fc80000000000 */
[----:B------:R-:W-:-:S04]  /*0c00*/  FADD R17, R16, R17 ;  /* 0x0000001110117221 */ /* 0x000fc80000000000 */
[----:B------:R-:W-:-:S04]  /*0c10*/  FADD R18, R17, R18 ;  /* 0x0000001211127221 */ /* 0x000fc80000000000 */
[----:B------:R-:W-:Y:S01]  /*0c20*/  FADD R0, R18, R19 ;  /* 0x0000001312007221 */ /* 0x000fe20000000000 */
[----:B------:R-:W-:Y:S06]  /*0c30*/  BRA `(.L_x_440) ;  /* 0x0000001400d87947 */ /* 0x000fec0003800000 */
.L_x_439:
[----:B------:R-:W1:Y:S01]  /*0c40*/  S2R R6, SR_LANEID ;  /* 0x0000000000067919 */ /* 0x000e620000000000 */
[----:B------:R-:W-:-:S04]  /*0c50*/  LOP3.LUT R0, R5, 0x3e0, RZ, 0xc0, !PT ;  /* 0x000003e005007812 */ /* 0x000fc800078ec0ff */
[----:B0-----:R-:W-:Y:S02]  /*0c60*/  IADD3 R3, PT, PT, R0, 0x20, RZ ;  /* 0x0000002000037810 */ /* 0x001fe40007ffe0ff */
[----:B------:R-:W-:Y:S02]  /*0c70*/  LOP3.LUT R7, RZ, R0, RZ, 0x33, !PT ;  /* 0x00000000ff077212 */ /* 0x000fe400078e33ff */
[-C--:B------:R-:W-:Y:S02]  /*0c80*/  ISETP.GT.U32.AND P0, PT, R3, R4.reuse, PT ;  /* 0x000000040300720c */ /* 0x080fe40003f04070 */
        /* <DEDUP_REMOVED lines=40> */
[----:B------:R-:W0:Y:S04]  /*0f10*/  LDS.128 R20, [UR4+0x10] ;  /* 0x00001004ff147984 */ /* 0x000e280008000c00 */
        /* <DEDUP_REMOVED lines=30> */
.L_x_426:
[----:B------:R-:W0:Y:S01]  /*1100*/  S2R R0, SR_TID.X ;  /* 0x0000000000007919 */ /* 0x000e220000002100 */
[----:B------:R-:W1:Y:S02]  /*1110*/  LDCU.64 UR4, c[0x0][0x380] ;  /* 0x00007000ff0477ac */ /* 0x000e640008000a00 */
[----:B-1----:R-:W-:Y:S02]  /*1120*/  MOV R12, UR4 ;  /* 0x00000004000c7c02 */ /* 0x002fe40008000f00 */
[----:B------:R-:W-:-:S03]  /*1130*/  MOV R13, UR5 ;  /* 0x00000005000d7c02 */ /* 0x000fc60008000f00 */
        /* <DEDUP_REMOVED lines=17> */
[----:B------:R-:W-:Y:S01]  /*1250*/  UMOV UR4, 0x2000 ;  /* 0x0000200000047882 */ /* 0x000fe20000000000 */
[----:B--2---:R-:W-:Y:S01]  /*1260*/  FADD R20, R20, R21 ;  /* 0x0000001514147221 */ /* 0x004fe20000000000 */
[----:B------:R-:W-:-:S04]  /*1270*/  IADD3 R21, PT, PT, R4, -0x2000, RZ ;  /* 0xffffe00004157810 */ /* 0x000fc80007ffe0ff */
[----:B------:R-:W-:Y:S01]  /*1280*/  ISETP.GE.U32.AND P0, PT, R21, 0x2000, PT ;  /* 0x000020001500780c */ /* 0x000fe20003f06070 */
[----:B---3--:R-:W-:Y:S01]  /*1290*/  FADD R6, R6, R7 ;  /* 0x0000000706067221 */ /* 0x008fe20000000000 */
[----:B----4-:R-:W-:-:S04]  /*12a0*/  FADD R9, R8, R9 ;  /* 0x0000000908097221 */ /* 0x010fc80000000000 */
[----:B------:R-:W-:Y:S01]  /*12b0*/  FADD R6, R6, R9 ;  /* 0x0000000906067221 */ /* 0x000fe20000000000 */
[----:B-----5:R-:W-:Y:S01]  /*12c0*/  FADD R10, R10, R11 ;  /* 0x0000000b0a0a7221 */ /* 0x020fe20000000000 */
[----:B------:R-:W-:-:S04]  /*12d0*/  FADD R15, R14, R15 ;  /* 0x0000000f0e0f7221 */ /* 0x000fc80000000000 */
[----:B------:R-:W-:Y:S01]  /*12e0*/  FADD R15, R10, R15 ;  /* 0x0000000f0a0f7221 */ /* 0x000fe20000000000 */
[----:B------:R-:W-:Y:S01]  /*12f0*/  FADD R16, R16, R17 ;  /* 0x0000001110107221 */ /* 0x000fe20000000000 */
[----:B------:R-:W-:-:S04]  /*1300*/  FADD R19, R18, R19 ;  /* 0x0000001312137221 */ /* 0x000fc80000000000 */
[----:B------:R-:W-:Y:S01]  /*1310*/  FADD R16, R16, R19 ;  /* 0x0000001310107221 */ /* 0x000fe20000000000 */
[----:B------:R-:W-:-:S04]  /*1320*/  FADD R5, R5, R22 ;  /* 0x0000001605057221 */ /* 0x000fc80000000000 */
[----:B------:R-:W-:Y:S01]  /*1330*/  FADD R5, R20, R5 ;  /* 0x0000000514057221 */ /* 0x000fe20000000000 */
[----:B------:R-:W-:-:S03]  /*1340*/  FADD R6, R6, R15 ;  /* 0x0000000f06067221 */ /* 0x000fc60000000000 */
[----:B------:R-:W-:-:S04]  /*1350*/  FADD R5, R16, R5 ;  /* 0x0000000510057221 */ /* 0x000fc80000000000 */
[----:B------:R-:W-:Y:S01]  /*1360*/  FADD R5, R6, R5 ;  /* 0x0000000506057221 */ /* 0x000fe20000000000 */
[----:B------:R-:W-:Y:S06]  /*1370*/  @!P0 BRA `(.L_x_441) ;  /* 0x0000000000ac8947 */ /* 0x000fec0003800000 */
[----:B------:R-:W0:Y:S01]  /*1380*/  LDC R4, c[0x0][0x390] ;  /* 0x0000e400ff047b82 */ /* 0x000e220000000800 */
[----:B------:R-:W-:-:S07]  /*1390*/  UMOV UR4, 0x2000 ;  /* 0x0000200000047882 */ /* 0x000fce0000000000 */
[----:B------:R-:W1:Y:S02]  /*13a0*/  LDC.64 R12, c[0x0][0x380] ;  /* 0x0000e000ff0c7b82 */ /* 0x000e640000000a00 */
.L_x_443:
[----:B------:R-:W-:-:S05]  /*13b0*/  IADD3 R3, PT, PT, R0, UR4, RZ ;  /* 0x0000000400037c10 */ /* 0x000fca000fffe0ff */
        /* <DEDUP_REMOVED lines=17> */
[----:B0-----:R-:W-:-:S04]  /*14d0*/  IADD3 R2, PT, PT, R4, -UR4, RZ ;  /* 0x8000000404027c10 */ /* 0x001fc8000fffe0ff */
        /* <DEDUP_REMOVED lines=18> */
[----:B------:R-:W-:-:S06]  /*1600*/  UIADD3 UR4, UPT, UPT, UR4, 0x2000, URZ ;  /* 0x0000200004047890 */ /* 0x000fcc000fffe0ff */
[----:B------:R-:W-:-:S13]  /*1610*/  ISETP.LT.U32.AND P0, PT, R21, UR4, PT ;  /* 0x0000000415007c0c */ /* 0x000fda000bf01070 */
[----:B------:R-:W-:Y:S05]  /*1620*/  @!P0 BRA `(.L_x_443) ;  /* 0xfffffffc00608947 */ /* 0x000fea000383ffff */
.L_x_441:
[----:B------:R-:W-:Y:S01]  /*1630*/  IADD3 R3, PT, PT, R4, -UR4, RZ ;  /* 0x8000000404037c10 */ /* 0x000fe2000fffe0ff */
[----:B------:R-:W-:Y:S03]  /*1640*/  BSSY.RECONVERGENT B1, `(.L_x_442) ;  /* 0x00000a3000017945 */ /* 0x000fe60003800200 */
[----:B------:R-:W-:-:S04]  /*1650*/  ISETP.GE.AND P0, PT, R0, R3, PT ;  /* 0x000000030000720c */ /* 0x000fc80003f06270 */
[----:B------:R-:W-:-:S13]  /*1660*/  ISETP.LE.U32.OR P0, PT, R4, UR4, P0 ;  /* 0x0000000404007c0c */ /* 0x000fda0008703470 */
[----:B------:R-:W-:Y:S05]  /*1670*/  @P0 BRA `(.L_x_444) ;  /* 0x00000008007c0947 */ /* 0x000fea0003800000 */
[-C--:B------:R-:W-:Y:S01]  /*1680*/  LOP3.LUT R3, RZ, R0.reuse, RZ, 0x33, !PT ;  /* 0x00000000ff037212 */ /* 0x080fe200078e33ff */
[----:B------:R-:W-:Y:S01]  /*1690*/  BSSY.RECONVERGENT B2, `(.L_x_445) ;  /* 0x0000052000027945 */ /* 0x000fe20003800200 */
[----:B------:R-:W-:Y:S02]  /*16a0*/  MOV R6, R0 ;  /* 0x0000000000067202 */ /* 0x000fe40000000f00 */
[----:B------:R-:W-:-:S04]  /*16b0*/  IADD3 R3, PT, PT, R4, -UR4, R3 ;  /* 0x8000000404037c10 */ /* 0x000fc8000fffe003 */
[C---:B------:R-:W-:Y:S02]  /*16c0*/  ISETP.GE.U32.AND P0, PT, R3.reuse, 0x1e00, PT ;  /* 0x00001e000300780c */ /* 0x040fe40003f06070 */
[----:B------:R-:W-:-:S04]  /*16d0*/  LEA.HI R3, R3, 0x1, RZ, 0x17 ;  /* 0x0000000103037811 */ /* 0x000fc800078fb8ff */
[----:B------:R-:W-:-:S07]  /*16e0*/  LOP3.LUT R4, R3, 0xf, RZ, 0xc0, !PT ;  /* 0x0000000f03047812 */ /* 0x000fce00078ec0ff */
[----:B------:R-:W-:Y:S05]  /*16f0*/  @!P0 BRA `(.L_x_446) ;  /* 0x00000004002c8947 */ /* 0x000fea0003800000 */
[----:B------:R-:W-:Y:S01]  /*1700*/  LOP3.LUT R7, R3, 0xfffff0, RZ, 0xc0, !PT ;  /* 0x00fffff003077812 */ /* 0x000fe200078ec0ff */
[----:B------:R-:W-:Y:S01]  /*1710*/  BSSY.RECONVERGENT B3, `(.L_x_447) ;  /* 0x0000048000037945 */ /* 0x000fe20003800200 */
[C---:B------:R-:W-:Y:S02]  /*1720*/  LOP3.LUT R6, R0.reuse, 0x1000, RZ, 0xfc, !PT ;  /* 0x0000100000067812 */ /* 0x040fe400078efcff */
[----:B------:R-:W-:Y:S02]  /*1730*/  IADD3 R2, PT, PT, R0, UR4, RZ ;  /* 0x0000000400027c10 */ /* 0x000fe4000fffe0ff */
[----:B------:R-:W-:-:S07]  /*1740*/  IADD3 R7, PT, PT, -R7, RZ, RZ ;  /* 0x000000ff07077210 */ /* 0x000fce0007ffe1ff */
.L_x_448:
[C---:B------:R-:W-:Y:S01]  /*1750*/  IADD3 R19, PT, PT, R2.reuse, 0x200, RZ ;  /* 0x0000020002137810 */ /* 0x040fe20007ffe0ff */
[C---:B------:R-:W-:Y:S01]  /*1760*/  IMAD.WIDE.U32 R14, R2.reuse, 0x4, R12 ;  /* 0x00000004020e7825 */ /* 0x040fe200078e000c */
[----:B------:R-:W-:-:S03]  /*1770*/  IADD3 R11, PT, PT, R2, 0x400, RZ ;  /* 0x00000400020b7810 */ /* 0x000fc60007ffe0ff */
[--C-:B------:R-:W-:Y:S01]  /*1780*/  IMAD.WIDE.U32 R18, R19, 0x4, R12.reuse ;  /* 0x0000000413127825 */ /* 0x100fe200078e000c */
[----:B------:R0:W2:Y:S01]  /*1790*/  LDG.E R8, desc[UR6][R14.64] ;  /* 0x000000060e087981 */ /* 0x0000a2000c1e1900 */
[C---:B------:R-:W-:Y:S02]  /*17a0*/  IADD3 R21, PT, PT, R2.reuse, 0x600, RZ ;  /* 0x0000060002157810 */ /* 0x040fe40007ffe0ff */
[--C-:B------:R-:W-:Y:S01]  /*17b0*/  IMAD.WIDE.U32 R10, R11, 0x4, R12.reuse ;  /* 0x000000040b0a7825 */ /* 0x100fe200078e000c */
[----:B------:R1:W3:Y:S01]  /*17c0*/  LDG.E R9, desc[UR6][R18.64] ;  /* 0x0000000612097981 */ /* 0x0002e2000c1e1900 */
[C---:B------:R-:W-:Y:S02]  /*17d0*/  IADD3 R17, PT, PT, R2.reuse, 0x800, RZ ;  /* 0x0000080002117810 */ /* 0x040fe40007ffe0ff */
[--C-:B------:R-:W-:Y:S02]  /*17e0*/  IMAD.WIDE.U32 R20, R21, 0x4, R12.reuse ;  /* 0x0000000415147825 */ /* 0x100fe400078e000c */
[----:B------:R4:W5:Y:S01]  /*17f0*/  LDG.E R10, desc[UR6][R10.64] ;  /* 0x000000060a0a7981 */ /* 0x000962000c1e1900 */
[----:B------:R-:W-:Y:S01]  /*1800*/  IADD3 R29, PT, PT, R2, 0xa00, RZ ;  /* 0x00000a00021d7810 */ /* 0x000fe20007ffe0ff */
[----:B------:R-:W-:-:S02]  /*1810*/  IMAD.WIDE.U32 R16, R17, 0x4, R12 ;  /* 0x0000000411107825 */ /* 0x000fc400078e000c */
[----:B------:R4:W5:Y:S01]  /*1820*/  LDG.E R27, desc[UR6][R20.64] ;  /* 0x00000006141b7981 */ /* 0x000962000c1e1900 */
[C---:B------:R-:W-:Y:S01]  /*1830*/  IADD3 R23, PT, PT, R2.reuse, 0xc00, RZ ;  /* 0x00000c0002177810 */ /* 0x040fe20007ffe0ff */
[--C-:B------:R-:W-:Y:S02]  /*1840*/  IMAD.WIDE.U32 R28, R29, 0x4, R12.reuse ;  /* 0x000000041d1c7825 */ /* 0x100fe400078e000c */
[----:B------:R-:W5:Y:S01]  /*1850*/  LDG.E R26, desc[UR6][R16.64] ;  /* 0x00000006101a7981 */ /* 0x000f62000c1e1900 */
[C---:B------:R-:W-:Y:S01]  /*1860*/  IADD3 R22, PT, PT, R2.reuse, 0xe00, RZ ;  /* 0x00000e0002167810 */ /* 0x040fe20007ffe0ff */
[--C-:B0-----:R-:W-:Y:S02]  /*1870*/  IMAD.WIDE.U32 R14, R23, 0x4, R12.reuse ;  /* 0x00000004170e7825 */ /* 0x101fe400078e000c */
[----:B------:R0:W5:Y:S01]  /*1880*/  LDG.E R25, desc[UR6][R28.64] ;  /* 0x000000061c197981 */ /* 0x000162000c1e1900 */
[----:B------:R-:W-:Y:S01]  /*1890*/  IADD3 R23, PT, PT, R2, 0x1000, RZ ;  /* 0x0000100002177810 */ /* 0x000fe20007ffe0ff */
[----:B-1----:R-:W-:-:S02]  /*18a0*/  IMAD.WIDE.U32 R18, R22, 0x4, R12 ;  /* 0x0000000416127825 */ /* 0x002fc400078e000c */
[----:B------:R1:W5:Y:S01]  /*18b0*/  LDG.E R24, desc[UR6][R14.64] ;  /* 0x000000060e187981 */ /* 0x000362000c1e1900 */
[C---:B----4-:R-:W-:Y:S01]  /*18c0*/  IADD3 R11, PT, PT, R2.reuse, 0x1200, RZ ;  /* 0x00001200020b7810 */ /* 0x050fe20007ffe0ff */
[--C-:B------:R-:W-:Y:S02]  /*18d0*/  IMAD.WIDE.U32 R20, R23, 0x4, R12.reuse ;  /* 0x0000000417147825 */ /* 0x100fe400078e000c */
[----:B------:R4:W5:Y:S01]  /*18e0*/  LDG.E R23, desc[UR6][R18.64] ;  /* 0x0000000612177981 */ /* 0x000962000c1e1900 */
[C---:B0-----:R-:W-:Y:S01]  /*18f0*/  IADD3 R29, PT, PT, R2.reuse, 0x1400, RZ ;  /* 0x00001400021d7810 */ /* 0x041fe20007ffe0ff */
[--C-:B------:R-:W-:Y:S02]  /*1900*/  IMAD.WIDE.U32 R16, R11, 0x4, R12.reuse ;  /* 0x000000040b107825 */ /* 0x100fe400078e000c */
[----:B------:R-:W5:Y:S01]  /*1910*/  LDG.E R22, desc[UR6][R20.64] ;  /* 0x0000000614167981 */ /* 0x000f62000c1e1900 */
[----:B-1----:R-:W-:Y:S01]  /*1920*/  IADD3 R15, PT, PT, R2, 0x1600, RZ ;  /* 0x00001600020f7810 */ /* 0x002fe20007ffe0ff */
[----:B------:R-:W-:-:S02]  /*1930*/  IMAD.WIDE.U32 R28, R29, 0x4, R12 ;  /* 0x000000041d1c7825 */ /* 0x000fc400078e000c */
[----:B------:R0:W5:Y:S01]  /*1940*/  LDG.E R11, desc[UR6][R16.64] ;  /* 0x00000006100b7981 */ /* 0x000162000c1e1900 */
[C---:B----4-:R-:W-:Y:S01]  /*1950*/  IADD3 R19, PT, PT, R2.reuse, 0x1800, RZ ;  /* 0x0000180002137810 */ /* 0x050fe20007ffe0ff */
[--C-:B------:R-:W-:Y:S02]  /*1960*/  IMAD.WIDE.U32 R14, R15, 0x4, R12.reuse ;  /* 0x000000040f0e7825 */ /* 0x100fe400078e000c */
[----:B------:R-:W4:Y:S02]  /*1970*/  LDG.E R28, desc[UR6][R28.64] ;  /* 0x000000061c1c7981 */ /* 0x000f24000c1e1900 */
[----:B------:R-:W-:Y:S01]  /*1980*/  IMAD.WIDE.U32 R18, R19, 0x4, R12 ;  /* 0x0000000413127825 */ /* 0x000fe200078e000c */
[C---:B0-----:R-:W-:Y:S02]  /*1990*/  IADD3 R17, PT, PT, R2.reuse, 0x1a00, RZ ;  /* 0x00001a0002117810 */ /* 0x041fe40007ffe0ff */
[----:B------:R-:W-:-:S03]  /*19a0*/  IADD3 R21, PT, PT, R2, 0x1c00, RZ ;  /* 0x00001c0002157810 */ /* 0x000fc60007ffe0ff */
[----:B------:R-:W4:Y:S04]  /*19b0*/  LDG.E R18, desc[UR6][R18.64] ;  /* 0x0000000612127981 */ /* 0x000f28000c1e1900 */
[----:B------:R0:W4:Y:S01]  /*19c0*/  LDG.E R29, desc[UR6][R14.64] ;  /* 0x000000060e1d7981 */ /* 0x000122000c1e1900 */
[----:B------:R-:W-:Y:S01]  /*19d0*/  IADD3 R20, PT, PT, R2, 0x1e00, RZ ;  /* 0x00001e0002147810 */ /* 0x000fe20007ffe0ff */
[----:B0-----:R-:W-:-:S04]  /*19e0*/  IMAD.WIDE.U32 R14, R17, 0x4, R12 ;  /* 0x00000004110e7825 */ /* 0x001fc800078e000c */
[--C-:B------:R-:W-:Y:S02]  /*19f0*/  IMAD.WIDE.U32 R16, R21, 0x4, R12.reuse ;  /* 0x0000000415107825 */ /* 0x100fe400078e000c */
[----:B------:R-:W4:Y:S02]  /*1a00*/  LDG.E R14, desc[UR6][R14.64] ;  /* 0x000000060e0e7981 */ /* 0x000f24000c1e1900 */
[----:B------:R-:W-:Y:S02]  /*1a10*/  IMAD.WIDE.U32 R20, R20, 0x4, R12 ;  /* 0x0000000414147825 */ /* 0x000fe400078e000c */
[----:B------:R-:W4:Y:S04]  /*1a20*/  LDG.E R16, desc[UR6][R16.64] ;  /* 0x0000000610107981 */ /* 0x000f28000c1e1900 */
[----:B------:R-:W4:Y:S01]  /*1a30*/  LDG.E R20, desc[UR6][R20.64] ;  /* 0x0000000614147981 */ /* 0x000f22000c1e1900 */
[----:B------:R-:W-:-:S04]  /*1a40*/  IADD3 R7, PT, PT, R7, 0x10, RZ ;  /* 0x0000001007077810 */ /* 0x000fc80007ffe0ff */
[----:B------:R-:W-:Y:S02]  /*1a50*/  ISETP.NE.AND P0, PT, R7, RZ, PT ;  /* 0x000000ff0700720c */ /* 0x000fe40003f05270 */
[----:B------:R-:W-:Y:S02]  /*1a60*/  IADD3 R6, PT, PT, R6, 0x2000, RZ ;  /* 0x0000200006067810 */ /* 0x000fe40007ffe0ff */
[----:B------:R-:W-:Y:S01]  /*1a70*/  IADD3 R2, PT, PT, R2, 0x2000, RZ ;  /* 0x0000200002027810 */ /* 0x000fe20007ffe0ff */
[----:B--2---:R-:W-:-:S04]  /*1a80*/  FADD R8, R8, R5 ;  /* 0x0000000508087221 */ /* 0x004fc80000000000 */
[----:B---3--:R-:W-:-:S04]  /*1a90*/  FADD R9, R8, R9 ;  /* 0x0000000908097221 */ /* 0x008fc80000000000 */
        /* <DEDUP_REMOVED lines=8> */
[----:B----4-:R-:W-:-:S04]  /*1b20*/  FADD R28, R11, R28 ;  /* 0x0000001c0b1c7221 */ /* 0x010fc80000000000 */
[----:B------:R-:W-:-:S04]  /*1b30*/  FADD R29, R28, R29 ;  /* 0x0000001d1c1d7221 */ /* 0x000fc80000000000 */
[----:B------:R-:W-:-:S04]  /*1b40*/  FADD R29, R29, R18 ;  /* 0x000000121d1d7221 */ /* 0x000fc80000000000 */
[----:B------:R-:W-:-:S04]  /*1b50*/  FADD R29, R29, R14 ;  /* 0x0000000e1d1d7221 */ /* 0x000fc80000000000 */
[----:B------:R-:W-:-:S04]  /*1b60*/  FADD R29, R29, R16 ;  /* 0x000000101d1d7221 */ /* 0x000fc80000000000 */
[----:B------:R-:W-:Y:S01]  /*1b70*/  FADD R5, R29, R20 ;  /* 0x000000141d057221 */ /* 0x000fe20000000000 */
[----:B------:R-:W-:Y:S06]  /*1b80*/  @P0 BRA `(.L_x_448) ;  /* 0xfffffff800f00947 */ /* 0x000fec000383ffff */
[----:B------:R-:W-:Y:S05]  /*1b90*/  BSYNC.RECONVERGENT B3 ;  /* 0x0000000000037941 */ /* 0x000fea0003800200 */
.L_x_447:
[----:B------:R-:W-:-:S07]  /*1ba0*/  IADD3 R6, PT, PT, R6, -0x1000, RZ ;  /* 0xfffff00006067810 */ /* 0x000fce0007ffe0ff */
.L_x_446:
[----:B------:R-:W-:Y:S05]  /*1bb0*/  BSYNC.RECONVERGENT B2 ;  /* 0x0000000000027941 */ /* 0x000fea0003800200 */
.L_x_445:
[----:B------:R-:W-:-:S13]  /*1bc0*/  ISETP.NE.AND P0, PT, R4, RZ, PT ;  /* 0x000000ff0400720c */ /* 0x000fda0003f05270 */
[----:B------:R-:W-:Y:S05]  /*1bd0*/  @!P0 BRA `(.L_x_444) ;  /* 0x0000000400248947 */ /* 0x000fea0003800000 */
[----:B------:R-:W-:Y:S01]  /*1be0*/  ISETP.GE.U32.AND P0, PT, R4, 0x8, PT ;  /* 0x000000080400780c */ /* 0x000fe20003f06070 */
[----:B------:R-:W-:Y:S01]  /*1bf0*/  BSSY.RECONVERGENT B2, `(.L_x_449) ;  /* 0x0000025000027945 */ /* 0x000fe20003800200 */
[----:B------:R-:W-:-:S04]  /*1c00*/  LOP3.LUT R22, R3, 0x7, RZ, 0xc0, !PT ;  /* 0x0000000703167812 */ /* 0x000fc800078ec0ff */
[----:B------:R-:W-:-:S07]  /*1c10*/  ISETP.NE.AND P1, PT, R22, RZ, PT ;  /* 0x000000ff1600720c */ /* 0x000fce0003f25270 */
[----:B------:R-:W-:Y:S06]  /*1c20*/  @!P0 BRA `(.L_x_450) ;  /* 0x0000000000848947 */ /* 0x000fec0003800000 */
[----:B------:R-:W-:-:S04]  /*1c30*/  IADD3 R7, PT, PT, R6, UR4, RZ ;  /* 0x0000000406077c10 */ /* 0x000fc8000fffe0ff */
        /* <DEDUP_REMOVED lines=32> */
.L_x_450:
[----:B------:R-:W-:Y:S05]  /*1e40*/  BSYNC.RECONVERGENT B2 ;  /* 0x0000000000027941 */ /* 0x000fea0003800200 */
.L_x_449:
        /* <DEDUP_REMOVED lines=23> */
.L_x_452:
[----:B------:R-:W-:Y:S05]  /*1fc0*/  BSYNC.RECONVERGENT B2 ;  /* 0x0000000000027941 */ /* 0x000fea0003800200 */
.L_x_451:
[----:B------:R-:W-:Y:S05]  /*1fd0*/  @!P1 BRA `(.L_x_444) ;  /* 0x0000000000249947 */ /* 0x000fea0003800000 */
[----:B------:R-:W-:Y:S02]  /*1fe0*/  IADD3 R7, PT, PT, R6, UR4, RZ ;  /* 0x0000000406077c10 */ /* 0x000fe4000fffe0ff */
[----:B------:R-:W-:-:S07]  /*1ff0*/  IADD3 R4, PT, PT, -R4, RZ, RZ ;  /* 0x000000ff04047210 */ /* 0x000fce0007ffe1ff */
.L_x_453:
[----:B------:R-:W-:-:S06]  /*2000*/  IMAD.WIDE.U32 R2, R7, 0x4, R12 ;  /* 0x0000000407027825 */ /* 0x000fcc00078e000c */
[----:B------:R-:W2:Y:S01]  /*2010*/  LDG.E R2, desc[UR6][R2.64] ;  /* 0x0000000602027981 */ /* 0x000ea2000c1e1900 */
[----:B------:R-:W-:Y:S02]  /*2020*/  IADD3 R4, PT, PT, R4, 0x1, RZ ;  /* 0x0000000104047810 */ /* 0x000fe40007ffe0ff */
[----:B------:R-:W-:Y:S02]  /*2030*/  IADD3 R7, PT, PT, R7, 0x200, RZ ;  /* 0x0000020007077810 */ /* 0x000fe40007ffe0ff */
[----:B------:R-:W-:Y:S01]  /*2040*/  ISETP.NE.AND P0, PT, R4, RZ, PT ;  /* 0x000000ff0400720c */ /* 0x000fe20003f05270 */
[----:B--2---:R-:W-:-:S12]  /*2050*/  FADD R5, R2, R5 ;  /* 0x0000000502057221 */ /* 0x004fd80000000000 */
[----:B------:R-:W-:Y:S05]  /*2060*/  @P0 BRA `(.L_x_453) ;  /* 0xfffffffc00e40947 */ /* 0x000fea000383ffff */
.L_x_444:
[----:B------:R-:W-:Y:S05]  /*2070*/  BSYNC.RECONVERGENT B1 ;  /* 0x0000000000017941 */ /* 0x000fea0003800200 */
.L_x_442:
        /* <DEDUP_REMOVED lines=33> */
[----:B------:R-:W3:Y:S04]  /*2290*/  LDS.128 R8, [UR4+0x30] ;  /* 0x00003004ff087984 */ /* 0x000ee80008000c00 */
[----:B------:R-:W4:Y:S01]  /*22a0*/  LDS.128 R16, [UR4+0x40] ;  /* 0x00004004ff107984 */ /* 0x000f220008000c00 */
[----:B0-----:R-:W-:-:S04]  /*22b0*/  FADD R5, R0, R5 ;  /* 0x0000000500057221 */ /* 0x001fc80000000000 */
        /* <DEDUP_REMOVED lines=13> */
[----:B------:R-:W-:-:S07]  /*2390*/  FADD R0, R18, R19 ;  /* 0x0000001312007221 */ /* 0x000fce0000000000 */
.L_x_440:
[----:B------:R-:W-:Y:S05]  /*23a0*/  BSYNC.RECONVERGENT B0 ;  /* 0x0000000000007941 */ /* 0x000fea0003800200 */
.L_x_425:
[----:B------:R-:W-:Y:S05]  /*23b0*/  @P0 EXIT ;  /* 0x000000000000094d */ /* 0x000fea0003800000 */
[----:B012---:R-:W0:Y:S01]  /*23c0*/  LDC.64 R2, c[0x0][0x388] ;  /* 0x0000e200ff027b82 */ /* 0x007e220000000a00 */
[----:B------:R-:W1:Y:S02]  /*23d0*/  LDCU UR4, c[0x0][0x398] ;  /* 0x00007300ff0477ac */ /* 0x000e640008000800 */
[----:B-1----:R-:W-:-:S05]  /*23e0*/  FADD R5, R0, UR4 ;  /* 0x0000000400057e21 */ /* 0x002fca0008000000 */
[----:B0-----:R-:W-:Y:S01]  /*23f0*/  STG.E desc[UR6][R2.64], R5 ;  /* 0x0000000502007986 */ /* 0x001fe2000c101906 */
[----:B------:R-:W-:Y:S05]  /*2400*/  EXIT ;  /* 0x000000000000794d */ /* 0x000fea0003800000 */
.L_x_454:
        /* <DEDUP_REMOVED lines=15> */
.L_x_509:


//--------------------- .text._ZN3cub18CUB_300001_SM_10006detail9transform16transform_kernelINS2_10policy_hubILb1EN4cuda3std3__45tupleIJN6thrust24THRUST_300001_SM_1000_NS6detail15normal_iteratorINSA_10device_ptrIfEEEEEEEE10policy1000El14square_functorSF_JPfEEEvT0_iT1_T2_DpNS2_10kernel_argIT3_EE --------------------------
	.section	.text._ZN3cub18CUB_300001_SM_10006detail9transform16transform_kernelINS2_10policy_hubILb1EN4cuda3std3__45tupleIJN6thrust24THRUST_300001_SM_1000_NS6detail15normal_iteratorINSA_10device_ptrIfEEEEEEEE10policy1000El14square_functorSF_JPfEEEvT0_iT1_T2_DpNS2_10kernel_argIT3_EE,"ax",@progbits
	.align	128
        .global         _ZN3cub18CUB_300001_SM_10006detail9transform16transform_kernelINS2_10policy_hubILb1EN4cuda3std3__45tupleIJN6thrust24THRUST_300001_SM_1000_NS6detail15normal_iteratorINSA_10device_ptrIfEEEEEEEE10policy1000El14square_functorSF_JPfEEEvT0_iT1_T2_DpNS2_10kernel_argIT3_EE
        .type           _ZN3cub18CUB_300001_SM_10006detail9transform16transform_kernelINS2_10policy_hubILb1EN4cuda3std3__45tupleIJN6thrust24THRUST_300001_SM_1000_NS6detail15normal_iteratorINSA_10device_ptrIfEEEEEEEE10policy1000El14square_functorSF_JPfEEEvT0_iT1_T2_DpNS2_10kernel_argIT3_EE,@function
        .size           _ZN3cub18CUB_300001_SM_10006detail9transform16transform_kernelINS2_10policy_hubILb1EN4cuda3std3__45tupleIJN6thrust24THRUST_300001_SM_1000_NS6detail15normal_iteratorINSA_10device_ptrIfEEEEEEEE10policy1000El14square_functorSF_JPfEEEvT0_iT1_T2_DpNS2_10kernel_argIT3_EE,(.L_x_510 - _ZN3cub18CUB_300001_SM_10006detail9transform16transform_kernelINS2_10policy_hubILb1EN4cuda3std3__45tupleIJN6thrust24THRUST_300001_SM_1000_NS6detail15normal_iteratorINSA_10device_ptrIfEEEEEEEE10policy1000El14square_functorSF_JPfEEEvT0_iT1_T2_DpNS2_10kernel_argIT3_EE)
        .other          _ZN3cub18CUB_300001_SM_10006detail9transform16transform_kernelINS2_10policy_hubILb1EN4cuda3std3__45tupleIJN6thrust24THRUST_300001_SM_1000_NS6detail15normal_iteratorINSA_10device_ptrIfEEEEEEEE10policy1000El14square_functorSF_JPfEEEvT0_iT1_T2_DpNS2_10kernel_argIT3_EE,@"STO_CUDA_ENTRY STV_DEFAULT"
_ZN3cub18CUB_300001_SM_10006detail9transform16transform_kernelINS2_10policy_hubILb1EN4cuda3std3__45tupleIJN6thrust24THRUST_300001_SM_1000_NS6detail15normal_iteratorINSA_10device_ptrIfEEEEEEEE10policy1000El14square_functorSF_JPfEEEvT0_iT1_T2_DpNS2_10kernel_argIT3_EE:
.text._ZN3cub18CUB_300001_SM_10006detail9transform16transform_kernelINS2_10policy_hubILb1EN4cuda3std3__45tupleIJN6thrust24THRUST_300001_SM_1000_NS6detail15normal_iteratorINSA_10device_ptrIfEEEEEEEE10policy1000El14square_functorSF_JPfEEEvT0_iT1_T2_DpNS2_10kernel_argIT3_EE:
[----:B------:R-:W-:Y:S08]  /*0000*/  LDC R1, c[0x0][0x37c] ;  /* 0x0000df00ff017b82 */ /* 0x000ff00000000800 */
[----:B------:R-:W0:Y:S01]  /*0010*/  LDC R0, c[0x0][0x388] ;  /* 0x0000e200ff007b82 */ /* 0x000e220000000800 */
[----:B------:R-:W1:Y:S01]  /*0020*/  LDCU.64 UR6, c[0x0][0x380] ;  /* 0x00007000ff0677ac */ /* 0x000e620008000a00 */
[----:B------:R-:W2:Y:S01]  /*0030*/  S2R R7, SR_TID.X ;  /* 0x0000000000077919 */ /* 0x000ea20000002100 */
[----:B------:R-:W-:Y:S05]  /*0040*/  BSSY.RECONVERGENT B0, `(.L_x_455) ;  /* 0x000001a000007945 */ /* 0x000fea0003800200 */
[----:B------:R-:W3:Y:S01]  /*0050*/  S2UR UR4, SR_CTAID.X ;  /* 0x00000000000479c3 */ /* 0x000ee20000002500 */
[----:B0-----:R-:W-:-:S04]  /*0060*/  SHF.L.U32 R5, R0, 0x7, RZ ;  /* 0x0000000700057819 */ /* 0x001fc800000006ff */
[----:B------:R-:W-:Y:S01]  /*0070*/  SHF.R.S32.HI R4, RZ, 0x1f, R5 ;  /* 0x0000001fff047819 */ /* 0x000fe20000011405 */
[----:B---3--:R-:W-:Y:S01]  /*0080*/  IMAD.WIDE.U32 R2, R5, UR4, RZ ;  /* 0x0000000405027c25 */ /* 0x008fe2000f8e00ff */
[----:B--2---:R-:W-:-:S03]  /*0090*/  SHF.L.U32 R11, R7, 0x7, RZ ;  /* 0x00000007070b7819 */ /* 0x004fc600000006ff */
[----:B------:R-:W-:Y:S01]  /*00a0*/  IMAD R13, R4, UR4, RZ ;  /* 0x00000004040d7c24 */ /* 0x000fe2000f8e02ff */
[----:B-1----:R-:W-:-:S03]  /*00b0*/  IADD3 R6, P1, PT, -R2, UR6, RZ ;  /* 0x0000000602067c10 */ /* 0x002fc6000ff3e1ff */
[----:B------:R-:W-:Y:S01]  /*00c0*/  IMAD.IADD R13, R3, 0x1, R13 ;  /* 0x00000001030d7824 */ /* 0x000fe200078e020d */
[----:B------:R-:W-:-:S04]  /*00d0*/  ISETP.LT.U32.AND P0, PT, R6, R5, PT ;  /* 0x000000050600720c */ /* 0x000fc80003f01070 */
[----:B------:R-:W-:-:S04]  /*00e0*/  IADD3.X R9, PT, PT, ~R13, UR7, RZ, P1, !PT ;  /* 0x000000070d097c10 */ /* 0x000fc80008ffe5ff */
[----:B------:R-:W-:-:S04]  /*00f0*/  ISETP.LT.AND.EX P0, PT, R9, R4, PT, P0 ;  /* 0x000000040900720c */ /* 0x000fc80003f01300 */
[----:B------:R-:W-:-:S05]  /*0100*/  SEL R6, R6, R5, P0 ;  /* 0x0000000506067207 */ /* 0x000fca0000000000 */
[----:B------:R-:W-:-:S05]  /*0110*/  IMAD.SHL.U32 R4, R6, 0x4, RZ ;  /* 0x0000000406047824 */ /* 0x000fca00078e00ff */
[----:B------:R-:W-:-:S13]  /*0120*/  ISETP.GE.AND P0, PT, R11, R4, PT ;  /* 0x000000040b00720c */ /* 0x000fda0003f06270 */
[----:B------:R-:W-:Y:S05]  /*0130*/  @P0 BRA `(.L_x_456) ;  /* 0x0000000000280947 */ /* 0x000fea0003800000 */
[----:B------:R-:W0:Y:S02]  /*0140*/  LDC.64 R8, c[0x0][0x398] ;  /* 0x0000e600ff087b82 */ /* 0x000e240000000a00 */
[----:B0-----:R-:W-:-:S04]  /*0150*/  LEA R8, P0, R2, R8, 0x2 ;  /* 0x0000000802087211 */ /* 0x001fc800078010ff */
[----:B------:R-:W-:-:S03]  /*0160*/  LEA.HI.X R9, R2, R9, R13, 0x2, P0 ;  /* 0x0000000902097211 */ /* 0x000fc600000f140d */
[----:B------:R-:W-:-:S07]  /*0170*/  IMAD.WIDE.U32 R8, R7, 0x80, R8 ;  /* 0x0000008007087825 */ /* 0x000fce00078e0008 */
.L_x_457:
[----:B------:R-:W-:Y:S01]  /*0180*/  IADD3 R11, PT, PT, R11, 0x4000, RZ ;  /* 0x000040000b0b7810 */ /* 0x000fe20007ffe0ff */
[----:B------:R0:W-:Y:S03]  /*0190*/  CCTL.E.PF2 [R8] ;  /* 0x000000000800798f */ /* 0x0001e60000800100 */
[----:B------:R-:W-:Y:S02]  /*01a0*/  ISETP.GE.AND P0, PT, R11, R4, PT ;  /* 0x000000040b00720c */ /* 0x000fe40003f06270 */
[----:B0-----:R-:W-:-:S05]  /*01b0*/  IADD3 R8, P1, PT, R8, 0x4000, RZ ;  /* 0x0000400008087810 */ /* 0x001fca0007f3e0ff */
[----:B------:R-:W-:-:S06]  /*01c0*/  IMAD.X R9, RZ, RZ, R9, P1 ;  /* 0x000000ffff097224 */ /* 0x000fcc00008e0609 */
[----:B------:R-:W-:Y:S05]  /*01d0*/  @!P0 BRA `(.L_x_457) ;  /* 0xfffffffc00e88947 */ /* 0x000fea000383ffff */
.L_x_456:
[----:B------:R-:W-:Y:S05]  /*01e0*/  BSYNC.RECONVERGENT B0 ;  /* 0x0000000000007941 */ /* 0x000fea0003800200 */
.L_x_455:
[----:B------:R-:W0:Y:S01]  /*01f0*/  LDCU.128 UR8, c[0x0][0x390] ;  /* 0x00007200ff0877ac */ /* 0x000e220008000c00 */
[----:B------:R-:W-:Y:S02]  /*0200*/  ISETP.NE.AND P0, PT, R5, R6, PT ;  /* 0x000000060500720c */ /* 0x000fe40003f05270 */
[C---:B------:R-:W-:Y:S01]  /*0210*/  SHF.L.U32 R3, R2.reuse, 0x2, RZ ;  /* 0x0000000202037819 */ /* 0x040fe200000006ff */
[----:B------:R-:W1:Y:S01]  /*0220*/  LDCU.64 UR4, c[0x0][0x358] ;  /* 0x00006b00ff0477ac */ /* 0x000e620008000a00 */
[----:B------:R-:W-:Y:S02]  /*0230*/  SHF.L.U64.HI R8, R2, 0x2, R13 ;  /* 0x0000000202087819 */ /* 0x000fe4000001020d */
[C---:B0-----:R-:W-:Y:S02]  /*0240*/  IADD3 R4, P1, PT, R3.reuse, UR10, RZ ;  /* 0x0000000a03047c10 */ /* 0x041fe4000ff3e0ff */
[----:B------:R-:W-:Y:S02]  /*0250*/  IADD3 R2, P2, PT, R3, UR8, RZ ;  /* 0x0000000803027c10 */ /* 0x000fe4000ff5e0ff */
[----:B------:R-:W-:-:S02]  /*0260*/  IADD3.X R5, PT, PT, R8, UR11, RZ, P1, !PT ;  /* 0x0000000b08057c10 */ /* 0x000fc40008ffe4ff */
[----:B------:R-:W-:Y:S01]  /*0270*/  IADD3.X R3, PT, PT, R8, UR9, RZ, P2, !PT ;  /* 0x0000000908037c10 */ /* 0x000fe200097fe4ff */
[----:B-1----:R-:W-:Y:S08]  /*0280*/  @!P0 BRA `(.L_x_458) ;  /* 0x0000000800ec8947 */ /* 0x002ff00003800000 */
[----:B------:R-:W-:-:S13]  /*0290*/  ISETP.GE.AND P0, PT, R0, 0x1, PT ;  /* 0x000000010000780c */ /* 0x000fda0003f06270 */
[----:B------:R-:W-:Y:S05]  /*02a0*/  @!P0 EXIT ;  /* 0x000000000000894d */ /* 0x000fea0003800000 */
[C---:B------:R-:W-:Y:S01]  /*02b0*/  ISETP.GE.U32.AND P0, PT, R0.reuse, 0x8, PT ;  /* 0x000000080000780c */ /* 0x040fe20003f06070 */
[----:B------:R-:W-:Y:S01]  /*02c0*/  IMAD.MOV.U32 R8, RZ, RZ, RZ ;  /* 0x000000ffff087224 */ /* 0x000fe200078e00ff */
[----:B------:R-:W-:-:S11]  /*02d0*/  LOP3.LUT R18, R0, 0x7, RZ, 0xc0, !PT ;  /* 0x0000000700127812 */ /* 0x000fd600078ec0ff */
[----:B------:R-:W-:Y:S05]  /*02e0*/  @!P0 BRA `(.L_x_459) ;  /* 0x0000000400cc8947 */ /* 0x000fea0003800000 */
[----:B------:R-:W-:-:S13]  /*02f0*/  ISETP.GE.AND P1, PT, R7, R6, PT ;  /* 0x000000060700720c */ /* 0x000fda0003f26270 */
[----:B------:R-:W-:-:S06]  /*0300*/  @!P1 IMAD.WIDE.U32 R8, R7, 0x4, R4 ;  /* 0x0000000407089825 */ /* 0x000fcc00078e0004 */
[----:B------:R-:W2:Y:S01]  /*0310*/  @!P1 LDG.E R8, desc[UR4][R8.64] ;  /* 0x0000000408089981 */ /* 0x000ea2000c1e1900 */
[C---:B------:R-:W-:Y:S01]  /*0320*/  IADD3 R17, PT, PT, R7.reuse, 0x80, RZ ;  /* 0x0000008007117810 */ /* 0x040fe20007ffe0ff */
[----:B------:R-:W-:-:S03]  /*0330*/  @!P1 IMAD.WIDE.U32 R12, R7, 0x4, R2 ;  /* 0x00000004070c9825 */ /* 0x000fc600078e0002 */
[C---:B------:R-:W-:Y:S01]  /*0340*/  ISETP.GE.AND P0, PT, R17.reuse, R6, PT ;  /* 0x000000061100720c */ /* 0x040fe20003f06270 */
[----:B------:R-:W-:-:S04]  /*0350*/  IMAD.WIDE R10, R17, 0x4, R4 ;  /* 0x00000004110a7825 */ /* 0x000fc800078e0204 */
[----:B--2---:R-:W-:-:S05]  /*0360*/  @!P1 FMUL R15, R8, R8 ;  /* 0x00000008080f9220 */ /* 0x004fca0000400000 */
[----:B------:R0:W-:Y:S04]  /*0370*/  @!P1 STG.E desc[UR4][R12.64], R15 ;  /* 0x0000000f0c009986 */ /* 0x0001e8000c101904 */
[----:B------:R-:W2:Y:S01]  /*0380*/  @!P0 LDG.E R14, desc[UR4][R10.64] ;  /* 0x000000040a0e8981 */ /* 0x000ea2000c1e1900 */
[C---:B------:R-:W-:Y:S01]  /*0390*/  VIADD R19, R7.reuse, 0x100 ;  /* 0x0000010007137836 */ /* 0x040fe20000000000 */
[C---:B------:R-:W-:Y:S01]  /*03a0*/  IADD3 R21, PT, PT, R7.reuse, 0x180, RZ ;  /* 0x0000018007157810 */ /* 0x040fe20007ffe0ff */
[----:B------:R-:W-:Y:S01]  /*03b0*/  VIADD R23, R7, 0x200 ;  /* 0x0000020007177836 */ /* 0x000fe20000000000 */
[----:B------:R-:W-:Y:S01]  /*03c0*/  LOP3.LUT R8, R0, 0x7ffffff8, RZ, 0xc0, !PT ;  /* 0x7ffffff800087812 */ /* 0x000fe200078ec0ff */
[----:B------:R-:W-:Y:S01]  /*03d0*/  BSSY.RECONVERGENT B0, `(.L_x_460) ;  /* 0x0000012000007945 */ /* 0x000fe20003800200 */
[----:B------:R-:W-:-:S02]  /*03e0*/  ISETP.GE.AND P6, PT, R19, R6, PT ;  /* 0x000000061300720c */ /* 0x000fc40003fc6270 */
[-C--:B------:R-:W-:Y:S01]  /*03f0*/  ISETP.GE.AND P5, PT, R21, R6.reuse, PT ;  /* 0x000000061500720c */ /* 0x080fe20003fa6270 */
[----:B0-----:R-:W-:Y:S01]  /*0400*/  IMAD.WIDE R12, R17, 0x4, R2 ;  /* 0x00000004110c7825 */ /* 0x001fe200078e0202 */
[-C--:B------:R-:W-:Y:S02]  /*0410*/  ISETP.GE.AND P4, PT, R23, R6.reuse, PT ;  /* 0x000000061700720c */ /* 0x080fe40003f86270 */
[C---:B------:R-:W-:Y:S01]  /*0420*/  IADD3 R19, PT, PT, R7.reuse, 0x280, RZ ;  /* 0x0000028007137810 */ /* 0x040fe20007ffe0ff */
[C---:B------:R-:W-:Y:S01]  /*0430*/  VIADD R21, R7.reuse, 0x300 ;  /* 0x0000030007157836 */ /* 0x040fe20000000000 */
[----:B------:R-:W-:Y:S02]  /*0440*/  IADD3 R23, PT, PT, R7, 0x380, RZ ;  /* 0x0000038007177810 */ /* 0x000fe40007ffe0ff */
[-C--:B------:R-:W-:Y:S02]  /*0450*/  ISETP.GE.AND P3, PT, R19, R6.reuse, PT ;  /* 0x000000061300720c */ /* 0x080fe40003f66270 */
[----:B------:R-:W-:-:S02]  /*0460*/  ISETP.GE.AND P2, PT, R21, R6, PT ;  /* 0x000000061500720c */ /* 0x000fc40003f46270 */
[----:B------:R-:W-:Y:S01]  /*0470*/  ISETP.GE.AND P1, PT, R23, R6, PT ;  /* 0x000000061700720c */ /* 0x000fe20003f26270 */
[----:B--2---:R-:W-:-:S05]  /*0480*/  @!P0 FMUL R9, R14, R14 ;  /* 0x0000000e0e098220 */ /* 0x004fca0000400000 */
[----:B------:R0:W-:Y:S01]  /*0490*/  @!P0 STG.E desc[UR4][R12.64], R9 ;  /* 0x000000090c008986 */ /* 0x0001e2000c101904 */
[----:B------:R-:W-:Y:S01]  /*04a0*/  ISETP.NE.AND P0, PT, R8, 0x8, PT ;  /* 0x000000080800780c */ /* 0x000fe20003f05270 */
[----:B------:R-:W-:-:S12]  /*04b0*/  @P6 BRA `(.L_x_461) ;  /* 0x00000000000c6947 */ /* 0x000fd80003800000 */
[----:B------:R-:W0:Y:S02]  /*04c0*/  LDG.E R0, desc[UR4][R10.64+0x200] ;  /* 0x000200040a007981 */ /* 0x000e24000c1e1900 */
[----:B0-----:R-:W-:-:S05]  /*04d0*/  FMUL R9, R0, R0 ;  /* 0x0000000000097220 */ /* 0x001fca0000400000 */
[----:B------:R1:W-:Y:S02]  /*04e0*/  STG.E desc[UR4][R12.64+0x200], R9 ;  /* 0x000200090c007986 */ /* 0x0003e4000c101904 */
.L_x_461:
[----:B------:R-:W-:Y:S05]  /*04f0*/  BSYNC.RECONVERGENT B0 ;  /* 0x0000000000007941 */ /* 0x000fea0003800200 */
.L_x_460:
[----:B------:R-:W-:Y:S04]  /*0500*/  BSSY.RECONVERGENT B0, `(.L_x_462) ;  /* 0x0000005000007945 */ /* 0x000fe80003800200 */
[----:B------:R-:W-:Y:S05]  /*0510*/  @P5 BRA `(.L_x_463) ;  /* 0x00000000000c5947 */ /* 0x000fea0003800000 */
[----:B------:R-:W0:Y:S02]  /*0520*/  LDG.E R0, desc[UR4][R10.64+0x400] ;  /* 0x000400040a007981 */ /* 0x000e24000c1e1900 */
[----:B01----:R-:W-:-:S05]  /*0530*/  FMUL R9, R0, R0 ;  /* 0x0000000000097220 */ /* 0x003fca0000400000 */
[----:B------:R2:W-:Y:S02]  /*0540*/  STG.E desc[UR4][R12.64+0x400], R9 ;  /* 0x000400090c007986 */ /* 0x0005e4000c101904 */
.L_x_463:
[----:B------:R-:W-:Y:S05]  /*0550*/  BSYNC.RECONVERGENT B0 ;  /* 0x0000000000007941 */ /* 0x000fea0003800200 */
.L_x_462:
[----:B------:R-:W-:Y:S04]  /*0560*/  BSSY.RECONVERGENT B0, `(.L_x_464) ;  /* 0x0000005000007945 */ /* 0x000fe80003800200 */
[----:B------:R-:W-:Y:S05]  /*0570*/  @P4 BRA `(.L_x_465) ;  /* 0x00000000000c4947 */ /* 0x000fea0003800000 */
[----:B------:R-:W0:Y:S02]  /*0580*/  LDG.E R0, desc[UR4][R10.64+0x600] ;  /* 0x000600040a007981 */ /* 0x000e24000c1e1900 */
[----:B012---:R-:W-:-:S05]  /*0590*/  FMUL R9, R0, R0 ;  /* 0x0000000000097220 */ /* 0x007fca0000400000 */
[----:B------:R3:W-:Y:S02]  /*05a0*/  STG.E desc[UR4][R12.64+0x600], R9 ;  /* 0x000600090c007986 */ /* 0x0007e4000c101904 */
.L_x_465:
[----:B------:R-:W-:Y:S05]  /*05b0*/  BSYNC.RECONVERGENT B0 ;  /* 0x0000000000007941 */ /* 0x000fea0003800200 */
.L_x_464:
[----:B------:R-:W-:Y:S04]  /*05c0*/  BSSY.RECONVERGENT B0, `(.L_x_466) ;  /* 0x0000005000007945 */ /* 0x000fe80003800200 */
[----:B------:R-:W-:Y:S05]  /*05d0*/  @P3 BRA `(.L_x_467) ;  /* 0x00000000000c3947 */ /* 0x000fea0003800000 */
[----:B------:R-:W0:Y:S02]  /*05e0*/  LDG.E R0, desc[UR4][R10.64+0x800] ;  /* 0x000800040a007981 */ /* 0x000e24000c1e1900 */
[----:B0123--:R-:W-:-:S05]  /*05f0*/  FMUL R9, R0, R0 ;  /* 0x0000000000097220 */ /* 0x00ffca0000400000 */
[----:B------:R4:W-:Y:S02]  /*0600*/  STG.E desc[UR4][R12.64+0x800], R9 ;  /* 0x000800090c007986 */ /* 0x0009e4000c101904 */
.L_x_467:
[----:B------:R-:W-:Y:S05]  /*0610*/  BSYNC.RECONVERGENT B0 ;  /* 0x0000000000007941 */ /* 0x000fea0003800200 */
.L_x_466:
[----:B------:R-:W-:Y:S04]  /*0620*/  BSSY.RECONVERGENT B0, `(.L_x_468) ;  /* 0x0000005000007945 */ /* 0x000fe80003800200 */
[----:B------:R-:W-:Y:S05]  /*0630*/  @P2 BRA `(.L_x_469) ;  /* 0x00000000000c2947 */ /* 0x000fea0003800000 */
[----:B------:R-:W0:Y:S02]  /*0640*/  LDG.E R0, desc[UR4][R10.64+0xa00] ;  /* 0x000a00040a007981 */ /* 0x000e24000c1e1900 */
[----:B01234-:R-:W-:-:S05]  /*0650*/  FMUL R9, R0, R0 ;  /* 0x0000000000097220 */ /* 0x01ffca0000400000 */
[----:B------:R0:W-:Y:S02]  /*0660*/  STG.E desc[UR4][R12.64+0xa00], R9 ;  /* 0x000a00090c007986 */ /* 0x0001e4000c101904 */
.L_x_469:
[----:B------:R-:W-:Y:S05]  /*0670*/  BSYNC.RECONVERGENT B0 ;  /* 0x0000000000007941 */ /* 0x000fea0003800200 */
.L_x_468:
[----:B------:R-:W-:Y:S04]  /*0680*/  BSSY.RECONVERGENT B0, `(.L_x_470) ;  /* 0x0000005000007945 */ /* 0x000fe80003800200 */
[----:B------:R-:W-:Y:S05]  /*0690*/  @P1 BRA `(.L_x_471) ;  /* 0x00000000000c1947 */ /* 0x000fea0003800000 */
[----:B------:R-:W0:Y:S02]  /*06a0*/  LDG.E R10, desc[UR4][R10.64+0xc00] ;  /* 0x000c00040a0a7981 */ /* 0x000e24000c1e1900 */
[----:B01234-:R-:W-:-:S05]  /*06b0*/  FMUL R9, R10, R10 ;  /* 0x0000000a0a097220 */ /* 0x01ffca0000400000 */
[----:B------:R0:W-:Y:S02]  /*06c0*/  STG.E desc[UR4][R12.64+0xc00], R9 ;  /* 0x000c00090c007986 */ /* 0x0001e4000c101904 */
.L_x_471:
[----:B------:R-:W-:Y:S05]  /*06d0*/  BSYNC.RECONVERGENT B0 ;  /* 0x0000000000007941 */ /* 0x000fea0003800200 */
.L_x_470:
[----:B------:R-:W-:Y:S05]  /*06e0*/  @!P0 BRA `(.L_x_459) ;  /* 0x0000000000cc8947 */ /* 0x000fea0003800000 */
[----:B------:R-:W-:-:S07]  /*06f0*/  IMAD.MOV.U32 R0, RZ, RZ, 0x8 ;  /* 0x00000008ff007424 */ /* 0x000fce00078e00ff */
.L_x_474:
[----:B01234-:R-:W-:-:S04]  /*0700*/  LEA R9, R0, R7, 0x7 ;  /* 0x0000000700097211 */ /* 0x01ffc800078e38ff */
        /* <DEDUP_REMOVED lines=8> */
[----:B------:R-:W-:Y:S04]  /*0790*/  @!P0 STG.E desc[UR4][R16.64], R25 ;  /* 0x0000001910008986 */ /* 0x000fe8000c101904 */
[----:B------:R-:W2:Y:S01]  /*07a0*/  @!P1 LDG.E R19, desc[UR4][R12.64] ;  /* 0x000000040c139981 */ /* 0x000ea2000c1e1900 */
[----:B------:R-:W-:-:S05]  /*07b0*/  VIADD R11, R9, 0x100 ;  /* 0x00000100090b7836 */ /* 0x000fca0000000000 */
[----:B------:R-:W-:Y:S01]  /*07c0*/  ISETP.GE.AND P0, PT, R11, R6, PT ;  /* 0x000000060b00720c */ /* 0x000fe20003f06270 */
[----:B------:R-:W-:-:S04]  /*07d0*/  IMAD.WIDE R10, R21, 0x4, R2 ;  /* 0x00000004150a7825 */ /* 0x000fc800078e0202 */
[----:B--2---:R-:W-:-:S05]  /*07e0*/  @!P1 FMUL R19, R19, R19 ;  /* 0x0000001313139220 */ /* 0x004fca0000400000 */
[----:B------:R0:W-:Y:S04]  /*07f0*/  @!P1 STG.E desc[UR4][R10.64], R19 ;  /* 0x000000130a009986 */ /* 0x0001e8000c101904 */
[----:B------:R-:W2:Y:S01]  /*0800*/  @!P0 LDG.E R14, desc[UR4][R12.64+0x200] ;  /* 0x000200040c0e8981 */ /* 0x000ea2000c1e1900 */
[----:B------:R-:W-:-:S04]  /*0810*/  IADD3 R15, PT, PT, R9, 0x180, RZ ;  /* 0x00000180090f7810 */ /* 0x000fc80007ffe0ff */
[----:B------:R-:W-:Y:S01]  /*0820*/  ISETP.GE.AND P1, PT, R15, R6, PT ;  /* 0x000000060f00720c */ /* 0x000fe20003f26270 */
[----:B--2---:R-:W-:-:S05]  /*0830*/  @!P0 FMUL R23, R14, R14 ;  /* 0x0000000e0e178220 */ /* 0x004fca0000400000 */
[----:B------:R1:W-:Y:S07]  /*0840*/  @!P0 STG.E desc[UR4][R10.64+0x200], R23 ;  /* 0x000200170a008986 */ /* 0x0003ee000c101904 */
[----:B------:R-:W2:Y:S01]  /*0850*/  @!P1 LDG.E R14, desc[UR4][R12.64+0x400] ;  /* 0x000400040c0e9981 */ /* 0x000ea2000c1e1900 */
[----:B------:R-:W-:-:S04]  /*0860*/  IADD3 R15, PT, PT, R9, 0x200, RZ ;  /* 0x00000200090f7810 */ /* 0x000fc80007ffe0ff */
[----:B------:R-:W-:Y:S01]  /*0870*/  ISETP.GE.AND P0, PT, R15, R6, PT ;  /* 0x000000060f00720c */ /* 0x000fe20003f06270 */
[----:B------:R-:W-:Y:S02]  /*0880*/  VIADD R15, R9, 0x280 ;  /* 0x00000280090f7836 */ /* 0x000fe40000000000 */
[----:B--2---:R-:W-:-:S05]  /*0890*/  @!P1 FMUL R21, R14, R14 ;  /* 0x0000000e0e159220 */ /* 0x004fca0000400000 */
[----:B------:R1:W-:Y:S05]  /*08a0*/  @!P1 STG.E desc[UR4][R10.64+0x400], R21 ;  /* 0x000400150a009986 */ /* 0x0003ea000c101904 */
[----:B------:R-:W0:Y:S01]  /*08b0*/  @!P0 LDG.E R14, desc[UR4][R12.64+0x600] ;  /* 0x000600040c0e8981 */ /* 0x000e22000c1e1900 */
[----:B------:R-:W-:Y:S02]  /*08c0*/  ISETP.GE.AND P1, PT, R15, R6, PT ;  /* 0x000000060f00720c */ /* 0x000fe40003f26270 */
[----:B------:R-:W-:Y:S01]  /*08d0*/  IADD3 R15, PT, PT, R9, 0x300, RZ ;  /* 0x00000300090f7810 */ /* 0x000fe20007ffe0ff */
[----:B0-----:R-:W-:-:S05]  /*08e0*/  @!P0 FMUL R19, R14, R14 ;  /* 0x0000000e0e138220 */ /* 0x001fca0000400000 */
[----:B------:R1:W-:Y:S05]  /*08f0*/  @!P0 STG.E desc[UR4][R10.64+0x600], R19 ;  /* 0x000600130a008986 */ /* 0x0003ea000c101904 */
[----:B------:R-:W2:Y:S01]  /*0900*/  @!P1 LDG.E R14, desc[UR4][R12.64+0x800] ;  /* 0x000800040c0e9981 */ /* 0x000ea2000c1e1900 */
[----:B------:R-:W-:Y:S01]  /*0910*/  ISETP.GE.AND P0, PT, R15, R6, PT ;  /* 0x000000060f00720c */ /* 0x000fe20003f06270 */
[----:B--2---:R-:W-:-:S05]  /*0920*/  @!P1 FMUL R17, R14, R14 ;  /* 0x0000000e0e119220 */ /* 0x004fca0000400000 */
[----:B------:R1:W-:Y:S07]  /*0930*/  @!P1 STG.E desc[UR4][R10.64+0x800], R17 ;  /* 0x000800110a009986 */ /* 0x0003ee000c101904 */
[----:B------:R-:W2:Y:S01]  /*0940*/  @!P0 LDG.E R14, desc[UR4][R12.64+0xa00] ;  /* 0x000a00040c0e8981 */ /* 0x000ea2000c1e1900 */
[----:B------:R-:W-:Y:S01]  /*0950*/  IADD3 R9, PT, PT, R9, 0x380, RZ ;  /* 0x0000038009097810 */ /* 0x000fe20007ffe0ff */
[----:B------:R-:W-:Y:S01]  /*0960*/  VIADD R0, R0, 0x8 ;  /* 0x0000000800007836 */ /* 0x000fe20000000000 */
[----:B------:R-:W-:Y:S04]  /*0970*/  BSSY.RECONVERGENT B0, `(.L_x_472) ;  /* 0x0000009000007945 */ /* 0x000fe80003800200 */
[----:B------:R-:W-:Y:S01]  /*0980*/  ISETP.NE.AND P1, PT, R0, R8, PT ;  /* 0x000000080000720c */ /* 0x000fe20003f25270 */
[----:B--2---:R-:W-:-:S05]  /*0990*/  @!P0 FMUL R15, R14, R14 ;  /* 0x0000000e0e0f8220 */ /* 0x004fca0000400000 */
[----:B------:R1:W-:Y:S01]  /*09a0*/  @!P0 STG.E desc[UR4][R10.64+0xa00], R15 ;  /* 0x000a000f0a008986 */ /* 0x0003e2000c101904 */
[----:B------:R-:W-:-:S13]  /*09b0*/  ISETP.GE.AND P0, PT, R9, R6, PT ;  /* 0x000000060900720c */ /* 0x000fda0003f06270 */
[----:B-1----:R-:W-:Y:S05]  /*09c0*/  @P0 BRA `(.L_x_473) ;  /* 0x00000000000c0947 */ /* 0x002fea0003800000 */
[----:B------:R-:W2:Y:S02]  /*09d0*/  LDG.E R12, desc[UR4][R12.64+0xc00] ;  /* 0x000c00040c0c7981 */ /* 0x000ea4000c1e1900 */
[----:B--2---:R-:W-:-:S05]  /*09e0*/  FMUL R9, R12, R12 ;  /* 0x0000000c0c097220 */ /* 0x004fca0000400000 */
[----:B------:R0:W-:Y:S02]  /*09f0*/  STG.E desc[UR4][R10.64+0xc00], R9 ;  /* 0x000c00090a007986 */ /* 0x0001e4000c101904 */
.L_x_473:
[----:B------:R-:W-:Y:S05]  /*0a00*/  BSYNC.RECONVERGENT B0 ;  /* 0x0000000000007941 */ /* 0x000fea0003800200 */
.L_x_472:
[----:B------:R-:W-:Y:S05]  /*0a10*/  @P1 BRA `(.L_x_474) ;  /* 0xfffffffc00381947 */ /* 0x000fea000383ffff */
.L_x_459:
[----:B------:R-:W-:-:S13]  /*0a20*/  ISETP.NE.AND P0, PT, R18, RZ, PT ;  /* 0x000000ff1200720c */ /* 0x000fda0003f05270 */
[----:B------:R-:W-:Y:S05]  /*0a30*/  @!P0 EXIT ;  /* 0x000000000000894d */ /* 0x000fea0003800000 */
[----:B------:R-:W5:Y:S01]  /*0a40*/  LDC R0, c[0x0][0x388] ;  /* 0x0000e200ff007b82 */ /* 0x000f620000000800 */
[----:B------:R-:W-:Y:S02]  /*0a50*/  ISETP.GE.U32.AND P0, PT, R18, 0x4, PT ;  /* 0x000000041200780c */ /* 0x000fe40003f06070 */
[----:B-----5:R-:W-:-:S04]  /*0a60*/  LOP3.LUT R20, R0, 0x3, RZ, 0xc0, !PT ;  /* 0x0000000300147812 */ /* 0x020fc800078ec0ff */
[----:B------:R-:W-:-:S07]  /*0a70*/  ISETP.NE.AND P2, PT, R20, RZ, PT ;  /* 0x000000ff1400720c */ /* 0x000fce0003f45270 */
[----:B------:R-:W-:Y:S06]  /*0a80*/  @!P0 BRA `(.L_x_475) ;  /* 0x0000000000748947 */ /* 0x000fec0003800000 */
[----:B------:R-:W-:-:S04]  /*0a90*/  LEA R19, R8, R7, 0x7 ;  /* 0x0000000708137211 */ /* 0x000fc800078e38ff */
[----:B------:R-:W-:-:S13]  /*0aa0*/  ISETP.GE.AND P0, PT, R19, R6, PT ;  /* 0x000000061300720c */ /* 0x000fda0003f06270 */
[----:B0-----:R-:W-:-:S06]  /*0ab0*/  @!P0 IMAD.WIDE R10, R19, 0x4, R4 ;  /* 0x00000004130a8825 */ /* 0x001fcc00078e0204 */
[----:B------:R-:W5:Y:S01]  /*0ac0*/  @!P0 LDG.E R10, desc[UR4][R10.64] ;  /* 0x000000040a0a8981 */ /* 0x000f62000c1e1900 */
[C---:B------:R-:W-:Y:S01]  /*0ad0*/  IADD3 R17, PT, PT, R19.reuse, 0x80, RZ ;  /* 0x0000008013117810 */ /* 0x040fe20007ffe0ff */
[----:B-1234-:R-:W-:-:S03]  /*0ae0*/  @!P0 IMAD.WIDE R12, R19, 0x4, R2 ;  /* 0x00000004130c8825 */ /* 0x01efc600078e0202 */
[----:B------:R-:W-:-:S13]  /*0af0*/  ISETP.GE.AND P1, PT, R17, R6, PT ;  /* 0x000000061100720c */ /* 0x000fda0003f26270 */
[----:B------:R-:W-:-:S04]  /*0b00*/  @!P1 IMAD.WIDE R14, R17, 0x4, R4 ;  /* 0x00000004110e9825 */ /* 0x000fc800078e0204 */
[----:B-----5:R-:W-:-:S05]  /*0b10*/  @!P0 FMUL R9, R10, R10 ;  /* 0x0000000a0a098220 */ /* 0x020fca0000400000 */
[----:B------:R0:W-:Y:S04]  /*0b20*/  @!P0 STG.E desc[UR4][R12.64], R9 ;  /* 0x000000090c008986 */ /* 0x0001e8000c101904 */
[----:B------:R-:W2:Y:S01]  /*0b30*/  @!P1 LDG.E R14, desc[UR4][R14.64] ;  /* 0x000000040e0e9981 */ /* 0x000ea2000c1e1900 */
[----:B------:R-:W-:Y:S02]  /*0b40*/  VIADD R23, R19, 0x100 ;  /* 0x0000010013177836 */ /* 0x000fe40000000000 */
[----:B------:R-:W-:-:S03]  /*0b50*/  @!P1 IMAD.WIDE R16, R17, 0x4, R2 ;  /* 0x0000000411109825 */ /* 0x000fc600078e0202 */
[----:B------:R-:W-:-:S13]  /*0b60*/  ISETP.GE.AND P0, PT, R23, R6, PT ;  /* 0x000000061700720c */ /* 0x000fda0003f06270 */
[----:B------:R-:W-:-:S04]  /*0b70*/  @!P0 IMAD.WIDE R10, R23, 0x4, R4 ;  /* 0x00000004170a8825 */ /* 0x000fc800078e0204 */
[----:B--2---:R-:W-:-:S05]  /*0b80*/  @!P1 FMUL R21, R14, R14 ;  /* 0x0000000e0e159220 */ /* 0x004fca0000400000 */
[----:B------:R1:W-:Y:S04]  /*0b90*/  @!P1 STG.E desc[UR4][R16.64], R21 ;  /* 0x0000001510009986 */ /* 0x0003e8000c101904 */
[----:B------:R-:W2:Y:S01]  /*0ba0*/  @!P0 LDG.E R10, desc[UR4][R10.64] ;  /* 0x000000040a0a8981 */ /* 0x000ea2000c1e1900 */
[----:B------:R-:W-:Y:S01]  /*0bb0*/  IADD3 R19, PT, PT, R19, 0x180, RZ ;  /* 0x0000018013137810 */ /* 0x000fe20007ffe0ff */
[----:B0-----:R-:W-:-:S03]  /*0bc0*/  @!P0 IMAD.WIDE R12, R23, 0x4, R2 ;  /* 0x00000004170c8825 */ /* 0x001fc600078e0202 */
[----:B------:R-:W-:-:S13]  /*0bd0*/  ISETP.GE.AND P1, PT, R19, R6, PT ;  /* 0x000000061300720c */ /* 0x000fda0003f26270 */
[----:B------:R-:W-:-:S04]  /*0be0*/  @!P1 IMAD.WIDE R14, R19, 0x4, R4 ;  /* 0x00000004130e9825 */ /* 0x000fc800078e0204 */
[----:B--2---:R-:W-:-:S05]  /*0bf0*/  @!P0 FMUL R9, R10, R10 ;  /* 0x0000000a0a098220 */ /* 0x004fca0000400000 */
[----:B------:R1:W-:Y:S04]  /*0c00*/  @!P0 STG.E desc[UR4][R12.64], R9 ;  /* 0x000000090c008986 */ /* 0x0003e8000c101904 */
[----:B------:R-:W2:Y:S01]  /*0c10*/  @!P1 LDG.E R14, desc[UR4][R14.64] ;  /* 0x000000040e0e9981 */ /* 0x000ea2000c1e1900 */
[----:B------:R-:W-:Y:S01]  /*0c20*/  @!P1 IMAD.WIDE R18, R19, 0x4, R2 ;  /* 0x0000000413129825 */ /* 0x000fe200078e0202 */
[----:B------:R-:W-:-:S03]  /*0c30*/  IADD3 R8, PT, PT, R8, 0x4, RZ ;  /* 0x0000000408087810 */ /* 0x000fc60007ffe0ff */
[----:B--2---:R-:W-:-:S05]  /*0c40*/  @!P1 FMUL R23, R14, R14 ;  /* 0x0000000e0e179220 */ /* 0x004fca0000400000 */
[----:B------:R1:W-:Y:S02]  /*0c50*/  @!P1 STG.E desc[UR4][R18.64], R23 ;  /* 0x0000001712009986 */ /* 0x0003e4000c101904 */
.L_x_475:
[----:B------:R-:W-:Y:S05]  /*0c60*/  @!P2 EXIT ;  /* 0x000000000000a94d */ /* 0x000fea0003800000 */
[----:B------:R-:W-:Y:S02]  /*0c70*/  ISETP.NE.AND P0, PT, R20, 0x1, PT ;  /* 0x000000011400780c */ /* 0x000fe40003f05270 */
[----:B------:R-:W-:-:S04]  /*0c80*/  LOP3.LUT R0, R0, 0x1, RZ, 0xc0, !PT ;  /* 0x0000000100007812 */ /* 0x000fc800078ec0ff */
[----:B------:R-:W-:-:S07]  /*0c90*/  ISETP.NE.U32.AND P2, PT, R0, 0x1, PT ;  /* 0x000000010000780c */ /* 0x000fce0003f45070 */
[----:B------:R-:W-:Y:S06]  /*0ca0*/  @!P0 BRA `(.L_x_476) ;  /* 0x00000000003c8947 */ /* 0x000fec0003800000 */
[----:B01234-:R-:W-:-:S05]  /*0cb0*/  IMAD R13, R8, 0x80, R7 ;  /* 0x00000080080d7824 */ /* 0x01ffca00078e0207 */
[----:B------:R-:W-:-:S13]  /*0cc0*/  ISETP.GE.AND P0, PT, R13, R6, PT ;  /* 0x000000060d00720c */ /* 0x000fda0003f06270 */
[----:B------:R-:W-:-:S06]  /*0cd0*/  @!P0 IMAD.WIDE R10, R13, 0x4, R4 ;  /* 0x000000040d0a8825 */ /* 0x000fcc00078e0204 */
[----:B------:R-:W2:Y:S01]  /*0ce0*/  @!P0 LDG.E R10, desc[UR4][R10.64] ;  /* 0x000000040a0a8981 */ /* 0x000ea2000c1e1900 */
[C---:B------:R-:W-:Y:S01]  /*0cf0*/  IADD3 R17, PT, PT, R13.reuse, 0x80, RZ ;  /* 0x000000800d117810 */ /* 0x040fe20007ffe0ff */
[----:B------:R-:W-:-:S03]  /*0d00*/  @!P0 IMAD.WIDE R12, R13, 0x4, R2 ;  /* 0x000000040d0c8825 */ /* 0x000fc600078e0202 */
        /* <DEDUP_REMOVED lines=9> */
.L_x_476:
[----:B------:R-:W-:Y:S05]  /*0da0*/  @P2 EXIT ;  /* 0x000000000000294d */ /* 0x000fea0003800000 */
[----:B------:R-:W-:-:S05]  /*0db0*/  IMAD R7, R8, 0x80, R7 ;  /* 0x0000008008077824 */ /* 0x000fca00078e0207 */
[----:B------:R-:W-:-:S13]  /*0dc0*/  ISETP.GE.AND P0, PT, R7, R6, PT ;  /* 0x000000060700720c */ /* 0x000fda0003f06270 */
[----:B------:R-:W-:Y:S05]  /*0dd0*/  @P0 EXIT ;  /* 0x000000000000094d */ /* 0x000fea0003800000 */
[----:B------:R-:W-:-:S06]  /*0de0*/  IMAD.WIDE R4, R7, 0x4, R4 ;  /* 0x0000000407047825 */ /* 0x000fcc00078e0204 */
[----:B------:R-:W5:Y:S01]  /*0df0*/  LDG.E R4, desc[UR4][R4.64] ;  /* 0x0000000404047981 */ /* 0x000f62000c1e1900 */
[----:B------:R-:W-:-:S04]  /*0e00*/  IMAD.WIDE R2, R7, 0x4, R2 ;  /* 0x0000000407027825 */ /* 0x000fc800078e0202 */
[----:B-----5:R-:W-:-:S05]  /*0e10*/  FMUL R7, R4, R4 ;  /* 0x0000000404077220 */ /* 0x020fca0000400000 */
[----:B------:R-:W-:Y:S01]  /*0e20*/  STG.E desc[UR4][R2.64], R7 ;  /* 0x0000000702007986 */ /* 0x000fe2000c101904 */
[----:B------:R-:W-:Y:S05]  /*0e30*/  EXIT ;  /* 0x000000000000794d */ /* 0x000fea0003800000 */
.L_x_458:
[----:B------:R-:W-:-:S13]  /*0e40*/  ISETP.GE.AND P0, PT, R0, 0x1, PT ;  /* 0x000000010000780c */ /* 0x000fda0003f06270 */
[----:B------:R-:W-:Y:S05]  /*0e50*/  @!P0 EXIT ;  /* 0x000000000000894d */ /* 0x000fea0003800000 */
[C---:B------:R-:W-:Y:S01]  /*0e60*/  ISETP.GE.U32.AND P1, PT, R0.reuse, 0x10, PT ;  /* 0x000000100000780c */ /* 0x040fe20003f26070 */
[----:B------:R-:W-:Y:S01]  /*0e70*/  HFMA2 R6, -RZ, RZ, 0, 0 ;  /* 0x00000000ff067431 */ /* 0x000fe200000001ff */
[----:B------:R-:W-:-:S04]  /*0e80*/  LOP3.LUT R20, R0, 0xf, RZ, 0xc0, !PT ;  /* 0x0000000f00147812 */ /* 0x000fc800078ec0ff */
[----:B------:R-:W-:-:S07]  /*0e90*/  ISETP.NE.AND P0, PT, R20, RZ, PT ;  /* 0x000000ff1400720c */ /* 0x000fce0003f05270 */
[----:B------:R-:W-:Y:S06]  /*0ea0*/  @!P1 BRA `(.L_x_477) ;  /* 0x0000000400189947 */ /* 0x000fec0003800000 */
[C---:B------:R-:W-:Y:S01]  /*0eb0*/  IMAD.WIDE.U32 R14, R7.reuse, 0x4, RZ ;  /* 0x00000004070e7825 */ /* 0x040fe200078e00ff */
[----:B------:R-:W-:Y:S02]  /*0ec0*/  LOP3.LUT R6, R0, 0x7ffffff0, RZ, 0xc0, !PT ;  /* 0x7ffffff000067812 */ /* 0x000fe400078ec0ff */
[----:B------:R-:W-:Y:S02]  /*0ed0*/  IADD3 R12, PT, PT, R7, 0x480, RZ ;  /* 0x00000480070c7810 */ /* 0x000fe40007ffe0ff */
[----:B------:R-:W-:Y:S01]  /*0ee0*/  LOP3.LUT R13, R14, 0x1000, RZ, 0xfc, !PT ;  /* 0x000010000e0d7812 */ /* 0x000fe200078efcff */
[----:B------:R-:W-:-:S07]  /*0ef0*/  IMAD.MOV R14, RZ, RZ, -R6 ;  /* 0x000000ffff0e7224 */ /* 0x000fce00078e0a06 */
.L_x_478:
[----:B------:R-:W-:-:S04]  /*0f00*/  IADD3 R10, P1, PT, R13, R4, RZ ;  /* 0x000000040d0a7210 */ /* 0x000fc80007f3e0ff */
[----:B0-----:R-:W-:-:S05]  /*0f10*/  IADD3.X R11, PT, PT, R15, R5, RZ, P1, !PT ;  /* 0x000000050f0b7210 */ /* 0x001fca0000ffe4ff */
[----:B------:R-:W2:Y:S01]  /*0f20*/  LDG.E R16, desc[UR4][R10.64+-0x1000] ;  /* 0xfff000040a107981 */ /* 0x000ea2000c1e1900 */
[----:B------:R-:W-:-:S04]  /*0f30*/  IADD3 R8, P1, PT, R13, R2, RZ ;  /* 0x000000020d087210 */ /* 0x000fc80007f3e0ff */
[----:B------:R-:W-:Y:S01]  /*0f40*/  IADD3.X R9, PT, PT, R15, R3, RZ, P1, !PT ;  /* 0x000000030f097210 */ /* 0x000fe20000ffe4ff */
[----:B--2---:R-:W-:-:S05]  /*0f50*/  FMUL R17, R16, R16 ;  /* 0x0000001010117220 */ /* 0x004fca0000400000 */
[----:B------:R0:W-:Y:S04]  /*0f60*/  STG.E desc[UR4][R8.64+-0x1000], R17 ;  /* 0xfff0001108007986 */ /* 0x0001e8000c101904 */
[----:B------:R-:W2:Y:S02]  /*0f70*/  LDG.E R16, desc[UR4][R10.64+-0xe00] ;  /* 0xfff200040a107981 */ /* 0x000ea4000c1e1900 */
[----:B--2---:R-:W-:-:S05]  /*0f80*/  FMUL R19, R16, R16 ;  /* 0x0000001010137220 */ /* 0x004fca0000400000 */
[----:B------:R-:W-:Y:S04]  /*0f90*/  STG.E desc[UR4][R8.64+-0xe00], R19 ;  /* 0xfff2001308007986 */ /* 0x000fe8000c101904 */
[----:B------:R-:W2:Y:S02]  /*0fa0*/  LDG.E R16, desc[UR4][R10.64+-0xc00] ;  /* 0xfff400040a107981 */ /* 0x000ea4000c1e1900 */
[----:B--2---:R-:W-:-:S05]  /*0fb0*/  FMUL R21, R16, R16 ;  /* 0x0000001010157220 */ /* 0x004fca0000400000 */
[----:B------:R1:W-:Y:S04]  /*0fc0*/  STG.E desc[UR4][R8.64+-0xc00], R21 ;  /* 0xfff4001508007986 */ /* 0x0003e8000c101904 */
[----:B------:R-:W2:Y:S02]  /*0fd0*/  LDG.E R16, desc[UR4][R10.64+-0xa00] ;  /* 0xfff600040a107981 */ /* 0x000ea4000c1e1900 */
[----:B--2---:R-:W-:-:S05]  /*0fe0*/  FMUL R23, R16, R16 ;  /* 0x0000001010177220 */ /* 0x004fca0000400000 */
[----:B------:R2:W-:Y:S04]  /*0ff0*/  STG.E desc[UR4][R8.64+-0xa00], R23 ;  /* 0xfff6001708007986 */ /* 0x0005e8000c101904 */
[----:B------:R-:W0:Y:S02]  /*1000*/  LDG.E R16, desc[UR4][R10.64+-0x800] ;  /* 0xfff800040a107981 */ /* 0x000e24000c1e1900 */
[----:B0-----:R-:W-:-:S05]  /*1010*/  FMUL R17, R16, R16 ;  /* 0x0000001010117220 */ /* 0x001fca0000400000 */
[----:B------:R0:W-:Y:S04]  /*1020*/  STG.E desc[UR4][R8.64+-0x800], R17 ;  /* 0xfff8001108007986 */ /* 0x0001e8000c101904 */
[----:B------:R-:W3:Y:S02]  /*1030*/  LDG.E R16, desc[UR4][R10.64+-0x600] ;  /* 0xfffa00040a107981 */ /* 0x000ee4000c1e1900 */
[----:B---3--:R-:W-:-:S05]  /*1040*/  FMUL R25, R16, R16 ;  /* 0x0000001010197220 */ /* 0x008fca0000400000 */
[----:B------:R3:W-:Y:S04]  /*1050*/  STG.E desc[UR4][R8.64+-0x600], R25 ;  /* 0xfffa001908007986 */ /* 0x0007e8000c101904 */
[----:B------:R-:W1:Y:S02]  /*1060*/  LDG.E R16, desc[UR4][R10.64+-0x400] ;  /* 0xfffc00040a107981 */ /* 0x000e64000c1e1900 */
[----:B-1----:R-:W-:-:S05]  /*1070*/  FMUL R21, R16, R16 ;  /* 0x0000001010157220 */ /* 0x002fca0000400000 */
[----:B------:R1:W-:Y:S04]  /*1080*/  STG.E desc[UR4][R8.64+-0x400], R21 ;  /* 0xfffc001508007986 */ /* 0x0003e8000c101904 */
[----:B------:R-:W2:Y:S01]  /*1090*/  LDG.E R16, desc[UR4][R10.64+-0x200] ;  /* 0xfffe00040a107981 */ /* 0x000ea2000c1e1900 */
[----:B------:R-:W-:Y:S01]  /*10a0*/  MOV R19, 0x0 ;  /* 0x0000000000137802 */ /* 0x000fe20000000f00 */
[----:B------:R-:W-:Y:S02]  /*10b0*/  IMAD.MOV.U32 R18, RZ, RZ, 0x600 ;  /* 0x00000600ff127424 */ /* 0x000fe400078e00ff */
[----:B--2---:R-:W-:-:S05]  /*10c0*/  FMUL R23, R16, R16 ;  /* 0x0000001010177220 */ /* 0x004fca0000400000 */
[----:B------:R2:W-:Y:S04]  /*10d0*/  STG.E desc[UR4][R8.64+-0x200], R23 ;  /* 0xfffe001708007986 */ /* 0x0005e8000c101904 */
[----:B------:R-:W3:Y:S01]  /*10e0*/  LDG.E R22, desc[UR4][R10.64] ;  /* 0x000000040a167981 */ /* 0x000ee2000c1e1900 */
[----:B------:R-:W-:-:S03]  /*10f0*/  IMAD.WIDE R18, R12, 0x4, R18 ;  /* 0x000000040c127825 */ /* 0x000fc600078e0212 */
[----:B------:R-:W-:-:S04]  /*1100*/  IADD3 R16, P1, PT, R18, R4, RZ ;  /* 0x0000000412107210 */ /* 0x000fc80007f3e0ff */
[----:B0-----:R-:W-:Y:S01]  /*1110*/  IADD3.X R17, PT, PT, R19, R5, RZ, P1, !PT ;  /* 0x0000000513117210 */ /* 0x001fe20000ffe4ff */
[----:B---3--:R-:W-:-:S05]  /*1120*/  FMUL R25, R22, R22 ;  /* 0x0000001616197220 */ /* 0x008fca0000400000 */
[----:B------:R0:W-:Y:S04]  /*1130*/  STG.E desc[UR4][R8.64], R25 ;  /* 0x0000001908007986 */ /* 0x0001e8000c101904 */
[----:B-1----:R-:W3:Y:S01]  /*1140*/  LDG.E R21, desc[UR4][R16.64+-0x600] ;  /* 0xfffa000410157981 */ /* 0x002ee2000c1e1900 */
[----:B------:R-:W-:-:S05]  /*1150*/  IADD3 R18, P1, PT, R18, R2, RZ ;  /* 0x0000000212127210 */ /* 0x000fca0007f3e0ff */
[----:B------:R-:W-:Y:S02]  /*1160*/  IMAD.X R19, R19, 0x1, R3, P1 ;  /* 0x0000000113137824 */ /* 0x000fe400008e0603 */
[----:B---3--:R-:W-:-:S05]  /*1170*/  FMUL R21, R21, R21 ;  /* 0x0000001515157220 */ /* 0x008fca0000400000 */
[----:B------:R1:W-:Y:S04]  /*1180*/  STG.E desc[UR4][R18.64+-0x600], R21 ;  /* 0xfffa001512007986 */ /* 0x0003e8000c101904 */
[----:B------:R-:W3:Y:S02]  /*1190*/  LDG.E R10, desc[UR4][R16.64+-0x400] ;  /* 0xfffc0004100a7981 */ /* 0x000ee4000c1e1900 */
[----:B---3--:R-:W-:-:S05]  /*11a0*/  FMUL R11, R10, R10 ;  /* 0x0000000a0a0b7220 */ /* 0x008fca0000400000 */
[----:B------:R3:W-:Y:S04]  /*11b0*/  STG.E desc[UR4][R18.64+-0x400], R11 ;  /* 0xfffc000b12007986 */ /* 0x0007e8000c101904 */
[----:B------:R-:W2:Y:S02]  /*11c0*/  LDG.E R10, desc[UR4][R16.64+-0x200] ;  /* 0xfffe0004100a7981 */ /* 0x000ea4000c1e1900 */
[----:B--2---:R-:W-:-:S05]  /*11d0*/  FMUL R23, R10, R10 ;  /* 0x0000000a0a177220 */ /* 0x004fca0000400000 */
[----:B------:R2:W-:Y:S04]  /*11e0*/  STG.E desc[UR4][R18.64+-0x200], R23 ;  /* 0xfffe001712007986 */ /* 0x0005e8000c101904 */
[----:B0-----:R-:W4:Y:S02]  /*11f0*/  LDG.E R8, desc[UR4][R16.64] ;  /* 0x0000000410087981 */ /* 0x001f24000c1e1900 */
[----:B----4-:R-:W-:-:S05]  /*1200*/  FMUL R9, R8, R8 ;  /* 0x0000000808097220 */ /* 0x010fca0000400000 */
[----:B------:R0:W-:Y:S04]  /*1210*/  STG.E desc[UR4][R18.64], R9 ;  /* 0x0000000912007986 */ /* 0x0001e8000c101904 */
[----:B------:R-:W1:Y:S02]  /*1220*/  LDG.E R8, desc[UR4][R16.64+0x200] ;  /* 0x0002000410087981 */ /* 0x000e64000c1e1900 */
[----:B-1----:R-:W-:-:S05]  /*1230*/  FMUL R21, R8, R8 ;  /* 0x0000000808157220 */ /* 0x002fca0000400000 */
[----:B------:R0:W-:Y:S04]  /*1240*/  STG.E desc[UR4][R18.64+0x200], R21 ;  /* 0x0002001512007986 */ /* 0x0001e8000c101904 */
[----:B------:R-:W3:Y:S02]  /*1250*/  LDG.E R8, desc[UR4][R16.64+0x400] ;  /* 0x0004000410087981 */ /* 0x000ee4000c1e1900 */
[----:B---3--:R-:W-:-:S05]  /*1260*/  FMUL R11, R8, R8 ;  /* 0x00000008080b7220 */ /* 0x008fca0000400000 */
[----:B------:R0:W-:Y:S04]  /*1270*/  STG.E desc[UR4][R18.64+0x400], R11 ;  /* 0x0004000b12007986 */ /* 0x0001e8000c101904 */
[----:B------:R-:W2:Y:S01]  /*1280*/  LDG.E R8, desc[UR4][R16.64+0x600] ;  /* 0x0006000410087981 */ /* 0x000ea2000c1e1900 */
[----:B------:R-:W-:Y:S01]  /*1290*/  IADD3 R14, PT, PT, R14, 0x10, RZ ;  /* 0x000000100e0e7810 */ /* 0x000fe20007ffe0ff */
[----:B------:R-:W-:Y:S01]  /*12a0*/  VIADD R12, R12, 0x800 ;  /* 0x000008000c0c7836 */ /* 0x000fe20000000000 */
[----:B------:R-:W-:Y:S02]  /*12b0*/  IADD3 R13, P2, PT, R13, 0x2000, RZ ;  /* 0x000020000d0d7810 */ /* 0x000fe40007f5e0ff */
[----:B------:R-:W-:Y:S02]  /*12c0*/  ISETP.NE.AND P1, PT, R14, RZ, PT ;  /* 0x000000ff0e00720c */ /* 0x000fe40003f25270 */
[----:B------:R-:W-:Y:S01]  /*12d0*/  IADD3.X R15, PT, PT, RZ, R15, RZ, P2, !PT ;  /* 0x0000000fff0f7210 */ /* 0x000fe200017fe4ff */
[----:B--2---:R-:W-:-:S05]  /*12e0*/  FMUL R23, R8, R8 ;  /* 0x0000000808177220 */ /* 0x004fca0000400000 */
[----:B------:R0:W-:Y:S05]  /*12f0*/  STG.E desc[UR4][R18.64+0x600], R23 ;  /* 0x0006001712007986 */ /* 0x0001ea000c101904 */
[----:B------:R-:W-:Y:S05]  /*1300*/  @P1 BRA `(.L_x_478) ;  /* 0xfffffff800fc1947 */ /* 0x000fea000383ffff */
.L_x_477:
[----:B------:R-:W-:Y:S05]  /*1310*/  @!P0 EXIT ;  /* 0x000000000000894d */ /* 0x000fea0003800000 */
[----:B------:R-:W-:Y:S02]  /*1320*/  ISETP.GE.U32.AND P0, PT, R20, 0x8, PT ;  /* 0x000000081400780c */ /* 0x000fe40003f06070 */
[----:B------:R-:W-:-:S04]  /*1330*/  LOP3.LUT R14, R0, 0x7, RZ, 0xc0, !PT ;  /* 0x00000007000e7812 */ /* 0x000fc800078ec0ff */
[----:B------:R-:W-:-:S07]  /*1340*/  ISETP.NE.AND P1, PT, R14, RZ, PT ;  /* 0x000000ff0e00720c */ /* 0x000fce0003f25270 */
[----:B------:R-:W-:Y:S06]  /*1350*/  @!P0 BRA `(.L_x_479) ;  /* 0x0000000000708947 */ /* 0x000fec0003800000 */
[----:B0-----:R-:W-:-:S05]  /*1360*/  LEA R11, R6, R7, 0x7 ;  /* 0x00000007060b7211 */ /* 0x001fca00078e38ff */
[----:B------:R-:W-:-:S05]  /*1370*/  IMAD.WIDE R8, R11, 0x4, R4 ;  /* 0x000000040b087825 */ /* 0x000fca00078e0204 */
[----:B------:R-:W2:Y:S01]  /*1380*/  LDG.E R12, desc[UR4][R8.64] ;  /* 0x00000004080c7981 */ /* 0x000ea2000c1e1900 */
[----:B------:R-:W-:-:S04]  /*1390*/  IMAD.WIDE R10, R11, 0x4, R2 ;  /* 0x000000040b0a7825 */ /* 0x000fc800078e0202 */
[----:B--2---:R-:W-:-:S05]  /*13a0*/  FMUL R13, R12, R12 ;  /* 0x0000000c0c0d7220 */ /* 0x004fca0000400000 */
[----:B------:R0:W-:Y:S04]  /*13b0*/  STG.E desc[UR4][R10.64], R13 ;  /* 0x0000000d0a007986 */ /* 0x0001e8000c101904 */
[----:B------:R-:W2:Y:S02]  /*13c0*/  LDG.E R12, desc[UR4][R8.64+0x200] ;  /* 0x00020004080c7981 */ /* 0x000ea4000c1e1900 */
[----:B--2---:R-:W-:-:S05]  /*13d0*/  FMUL R15, R12, R12 ;  /* 0x0000000c0c0f7220 */ /* 0x004fca0000400000 */
[----:B------:R1:W-:Y:S04]  /*13e0*/  STG.E desc[UR4][R10.64+0x200], R15 ;  /* 0x0002000f0a007986 */ /* 0x0003e8000c101904 */
[----:B------:R-:W2:Y:S02]  /*13f0*/  LDG.E R12, desc[UR4][R8.64+0x400] ;  /* 0x00040004080c7981 */ /* 0x000ea4000c1e1900 */
[----:B--2---:R-:W-:-:S05]  /*1400*/  FMUL R17, R12, R12 ;  /* 0x0000000c0c117220 */ /* 0x004fca0000400000 */
[----:B------:R2:W-:Y:S04]  /*1410*/  STG.E desc[UR4][R10.64+0x400], R17 ;  /* 0x000400110a007986 */ /* 0x0005e8000c101904 */
[----:B------:R-:W3:Y:S02]  /*1420*/  LDG.E R12, desc[UR4][R8.64+0x600] ;  /* 0x00060004080c7981 */ /* 0x000ee4000c1e1900 */
[----:B---3--:R-:W-:-:S05]  /*1430*/  FMUL R19, R12, R12 ;  /* 0x0000000c0c137220 */ /* 0x008fca0000400000 */
[----:B------:R3:W-:Y:S04]  /*1440*/  STG.E desc[UR4][R10.64+0x600], R19 ;  /* 0x000600130a007986 */ /* 0x0007e8000c101904 */
[----:B------:R-:W0:Y:S02]  /*1450*/  LDG.E R12, desc[UR4][R8.64+0x800] ;  /* 0x00080004080c7981 */ /* 0x000e24000c1e1900 */
[----:B0-----:R-:W-:-:S05]  /*1460*/  FMUL R13, R12, R12 ;  /* 0x0000000c0c0d7220 */ /* 0x001fca0000400000 */
[----:B------:R4:W-:Y:S04]  /*1470*/  STG.E desc[UR4][R10.64+0x800], R13 ;  /* 0x0008000d0a007986 */ /* 0x0009e8000c101904 */
[----:B------:R-:W1:Y:S02]  /*1480*/  LDG.E R12, desc[UR4][R8.64+0xa00] ;  /* 0x000a0004080c7981 */ /* 0x000e64000c1e1900 */
[----:B-1----:R-:W-:-:S05]  /*1490*/  FMUL R15, R12, R12 ;  /* 0x0000000c0c0f7220 */ /* 0x002fca0000400000 */
[----:B------:R4:W-:Y:S04]  /*14a0*/  STG.E desc[UR4][R10.64+0xa00], R15 ;  /* 0x000a000f0a007986 */ /* 0x0009e8000c101904 */
[----:B------:R-:W2:Y:S02]  /*14b0*/  LDG.E R12, desc[UR4][R8.64+0xc00] ;  /* 0x000c0004080c7981 */ /* 0x000ea4000c1e1900 */
[----:B--2---:R-:W-:-:S05]  /*14c0*/  FMUL R17, R12, R12 ;  /* 0x0000000c0c117220 */ /* 0x004fca0000400000 */
[----:B------:R4:W-:Y:S04]  /*14d0*/  STG.E desc[UR4][R10.64+0xc00], R17 ;  /* 0x000c00110a007986 */ /* 0x0009e8000c101904 */
[----:B------:R-:W3:Y:S01]  /*14e0*/  LDG.E R12, desc[UR4][R8.64+0xe00] ;  /* 0x000e0004080c7981 */ /* 0x000ee2000c1e1900 */
[----:B------:R-:W-:Y:S01]  /*14f0*/  IADD3 R6, PT, PT, R6, 0x8, RZ ;  /* 0x0000000806067810 */ /* 0x000fe20007ffe0ff */
[----:B---3--:R-:W-:-:S05]  /*1500*/  FMUL R19, R12, R12 ;  /* 0x0000000c0c137220 */ /* 0x008fca0000400000 */
[----:B------:R4:W-:Y:S02]  /*1510*/  STG.E desc[UR4][R10.64+0xe00], R19 ;  /* 0x000e00130a007986 */ /* 0x0009e4000c101904 */
.L_x_479:
[----:B------:R-:W-:Y:S05]  /*1520*/  @!P1 EXIT ;  /* 0x000000000000994d */ /* 0x000fea0003800000 */
[----:B------:R-:W-:Y:S02]  /*1530*/  ISETP.GE.U32.AND P0, PT, R14, 0x4, PT ;  /* 0x000000040e00780c */ /* 0x000fe40003f06070 */
[----:B------:R-:W-:-:S04]  /*1540*/  LOP3.LUT R12, R0, 0x3, RZ, 0xc0, !PT ;  /* 0x00000003000c7812 */ /* 0x000fc800078ec0ff */
[----:B------:R-:W-:-:S07]  /*1550*/  ISETP.NE.AND P1, PT, R12, RZ, PT ;  /* 0x000000ff0c00720c */ /* 0x000fce0003f25270 */
[----:B------:R-:W-:Y:S06]  /*1560*/  @!P0 BRA `(.L_x_480) ;  /* 0x0000000000408947 */ /* 0x000fec0003800000 */
[----:B0-----:R-:W-:-:S04]  /*1570*/  IMAD R9, R6, 0x80, R7 ;  /* 0x0000008006097824 */ /* 0x001fc800078e0207 */
[----:B----4-:R-:W-:-:S05]  /*1580*/  IMAD.WIDE R10, R9, 0x4, R4 ;  /* 0x00000004090a7825 */ /* 0x010fca00078e0204 */
        /* <DEDUP_REMOVED lines=10> */
[----:B------:R-:W2:Y:S01]  /*1630*/  LDG.E R0, desc[UR4][R10.64+0x600] ;  /* 0x000600040a007981 */ /* 0x000ea2000c1e1900 */
[----:B------:R-:W-:Y:S01]  /*1640*/  IADD3 R6, PT, PT, R6, 0x4, RZ ;  /* 0x0000000406067810 */ /* 0x000fe20007ffe0ff */
[----:B--2---:R-:W-:-:S05]  /*1650*/  FMUL R19, R0, R0 ;  /* 0x0000000000137220 */ /* 0x004fca0000400000 */
[----:B------:R1:W-:Y:S02]  /*1660*/  STG.E desc[UR4][R8.64+0x600], R19 ;  /* 0x0006001308007986 */ /* 0x0003e4000c101904 */
.L_x_480:
[----:B------:R-:W-:Y:S05]  /*1670*/  @!P1 EXIT ;  /* 0x000000000000994d */ /* 0x000fea0003800000 */
[----:B0---4-:R-:W-:Y:S01]  /*1680*/  LEA R11, R6, R7, 0x7 ;  /* 0x00000007060b7211 */ /* 0x011fe200078e38ff */
[----:B------:R-:W-:-:S07]  /*1690*/  IMAD.MOV R0, RZ, RZ, -R12 ;  /* 0x000000ffff007224 */ /* 0x000fce00078e0a0c */
.L_x_481:
[----:B-1----:R-:W-:-:S06]  /*16a0*/  IMAD.WIDE R8, R11, 0x4, R4 ;  /* 0x000000040b087825 */ /* 0x002fcc00078e0204 */
[----:B------:R-:W2:Y:S01]  /*16b0*/  LDG.E R8, desc[UR4][R8.64] ;  /* 0x0000000408087981 */ /* 0x000ea2000c1e1900 */
[----:B------:R-:W-:Y:S01]  /*16c0*/  IADD3 R0, PT, PT, R0, 0x1, RZ ;  /* 0x0000000100007810 */ /* 0x000fe20007ffe0ff */
[----:B0-----:R-:W-:-:S03]  /*16d0*/  IMAD.WIDE R6, R11, 0x4, R2 ;  /* 0x000000040b067825 */ /* 0x001fc600078e0202 */
[----:B------:R-:W-:Y:S01]  /*16e0*/  ISETP.NE.AND P0, PT, R0, RZ, PT ;  /* 0x000000ff0000720c */ /* 0x000fe20003f05270 */
[----:B--2---:R-:W-:-:S05]  /*16f0*/  FMUL R13, R8, R8 ;  /* 0x00000008080d7220 */ /* 0x004fca0000400000 */
[----:B------:R0:W-:Y:S07]  /*1700*/  STG.E desc[UR4][R6.64], R13 ;  /* 0x0000000d06007986 */ /* 0x0001ee000c101904 */
[----:B------:R-:W-:Y:S05]  /*1710*/  @!P0 EXIT ;  /* 0x000000000000894d */ /* 0x000fea0003800000 */
[----:B------:R-:W-:Y:S01]  /*1720*/  IADD3 R11, PT, PT, R11, 0x80, RZ ;  /* 0x000000800b0b7810 */ /* 0x000fe20007ffe0ff */
[----:B------:R-:W-:Y:S06]  /*1730*/  BRA `(.L_x_481) ;  /* 0xfffffffc00d87947 */ /* 0x000fec000383ffff */
.L_x_482:
        /* <DEDUP_REMOVED lines=12> */
.L_x_510:


//--------------------- .text._ZN3cub18CUB_300001_SM_10006detail9transform16transform_kernelINS2_10policy_hubILb1EN4cuda3std3__45tupleIJN6thrust24THRUST_300001_SM_1000_NS6detail15normal_iteratorINSA_10device_ptrIfEEEEEEEE10policy1000Ei14square_functorSF_JPfEEEvT0_iT1_T2_DpNS2_10kernel_argIT3_EE --------------------------
	.section	.text._ZN3cub18CUB_300001_SM_10006detail9transform16transform_kernelINS2_10policy_hubILb1EN4cuda3std3__45tupleIJN6thrust24THRUST_300001_SM_1000_NS6detail15normal_iteratorINSA_10device_ptrIfEEEEEEEE10policy1000Ei14square_functorSF_JPfEEEvT0_iT1_T2_DpNS2_10kernel_argIT3_EE,"ax",@progbits
	.align	128
        .global         _ZN3cub18CUB_300001_SM_10006detail9transform16transform_kernelINS2_10policy_hubILb1EN4cuda3std3__45tupleIJN6thrust24THRUST_300001_SM_1000_NS6detail15normal_iteratorINSA_10device_ptrIfEEEEEEEE10policy1000Ei14square_functorSF_JPfEEEvT0_iT1_T2_DpNS2_10kernel_argIT3_EE
        .type           _ZN3cub18CUB_300001_SM_10006detail9transform16transform_kernelINS2_10policy_hubILb1EN4cuda3std3__45tupleIJN6thrust24THRUST_300001_SM_1000_NS6detail15normal_iteratorINSA_10device_ptrIfEEEEEEEE10policy1000Ei14square_functorSF_JPfEEEvT0_iT1_T2_DpNS2_10kernel_argIT3_EE,@function
        .size           _ZN3cub18CUB_300001_SM_10006detail9transform16transform_kernelINS2_10policy_hubILb1EN4cuda3std3__45tupleIJN6thrust24THRUST_300001_SM_1000_NS6detail15normal_iteratorINSA_10device_ptrIfEEEEEEEE10policy1000Ei14square_functorSF_JPfEEEvT0_iT1_T2_DpNS2_10kernel_argIT3_EE,(.L_x_511 - _ZN3cub18CUB_300001_SM_10006detail9transform16transform_kernelINS2_10policy_hubILb1EN4cuda3std3__45tupleIJN6thrust24THRUST_300001_SM_1000_NS6detail15normal_iteratorINSA_10device_ptrIfEEEEEEEE10policy1000Ei14square_functorSF_JPfEEEvT0_iT1_T2_DpNS2_10kernel_argIT3_EE)
        .other          _ZN3cub18CUB_300001_SM_10006detail9transform16transform_kernelINS2_10policy_hubILb1EN4cuda3std3__45tupleIJN6thrust24THRUST_300001_SM_1000_NS6detail15normal_iteratorINSA_10device_ptrIfEEEEEEEE10policy1000Ei14square_functorSF_JPfEEEvT0_iT1_T2_DpNS2_10kernel_argIT3_EE,@"STO_CUDA_ENTRY STV_DEFAULT"
_ZN3cub18CUB_300001_SM_10006detail9transform16transform_kernelINS2_10policy_hubILb1EN4cuda3std3__45tupleIJN6thrust24THRUST_300001_SM_1000_NS6detail15normal_iteratorINSA_10device_ptrIfEEEEEEEE10policy1000Ei14square_functorSF_JPfEEEvT0_iT1_T2_DpNS2_10kernel_argIT3_EE:
.text._ZN3cub18CUB_300001_SM_10006detail9transform16transform_kernelINS2_10policy_hubILb1EN4cuda3std3__45tupleIJN6thrust24THRUST_300001_SM_1000_NS6detail15normal_iteratorINSA_10device_ptrIfEEEEEEEE10policy1000Ei14square_functorSF_JPfEEEvT0_iT1_T2_DpNS2_10kernel_argIT3_EE:
[----:B------:R-:W-:Y:S08]  /*0000*/  LDC R1, c[0x0][0x37c] ;  /* 0x0000df00ff017b82 */ /* 0x000ff00000000800 */
[----:B------:R-:W0:Y:S01]  /*0010*/  LDC.64 R8, c[0x0][0x380] ;  /* 0x0000e000ff087b82 */ /* 0x000e220000000a00 */
[----:B------:R-:W1:Y:S01]  /*0020*/  S2R R0, SR_TID.X ;  /* 0x0000000000007919 */ /* 0x000e620000002100 */
[----:B------:R-:W2:Y:S01]  /*0030*/  LDCU.64 UR6, c[0x0][0x358] ;  /* 0x00006b00ff0677ac */ /* 0x000ea20008000a00 */
[----:B------:R-:W-:Y:S05]  /*0040*/  BSSY.RECONVERGENT B0, `(.L_x_483) ;  /* 0x0000016000007945 */ /* 0x000fea0003800200 */
[----:B------:R-:W3:Y:S08]  /*0050*/  S2UR UR4, SR_CTAID.X ;  /* 0x00000000000479c3 */ /* 0x000ef00000002500 */
[----:B------:R-:W4:Y:S01]  /*0060*/  LDC.64 R2, c[0x0][0x398] ;  /* 0x0000e600ff027b82 */ /* 0x000f220000000a00 */
[----:B0-----:R-:W-:-:S07]  /*0070*/  SHF.L.U32 R7, R9, 0x7, RZ ;  /* 0x0000000709077819 */ /* 0x001fce00000006ff */
[----:B------:R-:W0:Y:S01]  /*0080*/  LDC.64 R4, c[0x0][0x390] ;  /* 0x0000e400ff047b82 */ /* 0x000e220000000a00 */
[----:B---3--:R-:W-:Y:S01]  /*0090*/  IMAD R13, R7, UR4, RZ ;  /* 0x00000004070d7c24 */ /* 0x008fe2000f8e02ff */
[----:B-1----:R-:W-:-:S04]  /*00a0*/  SHF.L.U32 R15, R0, 0x7, RZ ;  /* 0x00000007000f7819 */ /* 0x002fc800000006ff */
[----:B------:R-:W-:-:S04]  /*00b0*/  IADD3 R8, PT, PT, -R13, R8, RZ ;  /* 0x000000080d087210 */ /* 0x000fc80007ffe1ff */
[CC--:B------:R-:W-:Y:S02]  /*00c0*/  VIMNMX R6, PT, PT, R7.reuse, R8.reuse, PT ;  /* 0x0000000807067248 */ /* 0x0c0fe40003fe0100 */
[----:B------:R-:W-:Y:S02]  /*00d0*/  ISETP.GT.AND P0, PT, R7, R8, PT ;  /* 0x000000080700720c */ /* 0x000fe40003f04270 */
[----:B------:R-:W-:-:S04]  /*00e0*/  SHF.L.U32 R12, R6, 0x2, RZ ;  /* 0x00000002060c7819 */ /* 0x000fc800000006ff */
[----:B------:R-:W-:-:S13]  /*00f0*/  ISETP.GE.AND P1, PT, R15, R12, PT ;  /* 0x0000000c0f00720c */ /* 0x000fda0003f26270 */
[----:B--2-4-:R-:W-:Y:S05]  /*0100*/  @P1 BRA `(.L_x_484) ;  /* 0x0000000000241947 */ /* 0x014fea0003800000 */
[----:B------:R-:W1:Y:S02]  /*0110*/  LDC.64 R10, c[0x0][0x398] ;  /* 0x0000e600ff0a7b82 */ /* 0x000e640000000a00 */
[----:B-1----:R-:W-:-:S04]  /*0120*/  IMAD.WIDE.U32 R10, R0, 0x80, R10 ;  /* 0x00000080000a7825 */ /* 0x002fc800078e000a */
[----:B------:R-:W-:-:S07]  /*0130*/  IMAD.WIDE R10, R13, 0x4, R10 ;  /* 0x000000040d0a7825 */ /* 0x000fce00078e020a */
.L_x_485:
[----:B------:R-:W-:Y:S01]  /*0140*/  VIADD R15, R15, 0x4000 ;  /* 0x000040000f0f7836 */ /* 0x000fe20000000000 */
[----:B------:R1:W-:Y:S04]  /*0150*/  CCTL.E.PF2 [R10] ;  /* 0x000000000a00798f */ /* 0x0003e80000800100 */
[----:B------:R-:W-:Y:S02]  /*0160*/  ISETP.GE.AND P1, PT, R15, R12, PT ;  /* 0x0000000c0f00720c */ /* 0x000fe40003f26270 */
[----:B-1----:R-:W-:-:S04]  /*0170*/  IADD3 R10, P2, PT, R10, 0x4000, RZ ;  /* 0x000040000a0a7810 */ /* 0x002fc80007f5e0ff */
[----:B------:R-:W-:-:S07]  /*0180*/  IADD3.X R11, PT, PT, RZ, R11, RZ, P2, !PT ;  /* 0x0000000bff0b7210 */ /* 0x000fce00017fe4ff */
[----:B------:R-:W-:Y:S05]  /*0190*/  @!P1 BRA `(.L_x_485) ;  /* 0xfffffffc00e89947 */ /* 0x000fea000383ffff */
.L_x_484:
[----:B------:R-:W-:Y:S05]  /*01a0*/  BSYNC.RECONVERGENT B0 ;  /* 0x0000000000007941 */ /* 0x000fea0003800200 */
.L_x_483:
[----:B------:R-:W-:-:S04]  /*01b0*/  IMAD.WIDE R2, R13, 0x4, R2 ;  /* 0x000000040d027825 */ /* 0x000fc800078e0202 */
[----:B0-----:R-:W-:Y:S01]  /*01c0*/  IMAD.WIDE R4, R13, 0x4, R4 ;  /* 0x000000040d047825 */ /* 0x001fe200078e0204 */
[----:B------:R-:W-:Y:S06]  /*01d0*/  @P0 BRA `(.L_x_486) ;  /* 0x0000000800440947 */ /* 0x000fec0003800000 */
        /* <DEDUP_REMOVED lines=10> */
[----:B------:R-:W-:Y:S02]  /*0280*/  LOP3.LUT R13, R14, 0x1000, RZ, 0xfc, !PT ;  /* 0x000010000e0d7812 */ /* 0x000fe400078efcff */
[----:B------:R-:W-:-:S07]  /*0290*/  IADD3 R12, PT, PT, -R7, RZ, RZ ;  /* 0x000000ff070c7210 */ /* 0x000fce0007ffe1ff */
.L_x_488:
[----:B------:R-:W-:-:S05]  /*02a0*/  IADD3 R10, P1, PT, R2, R13, RZ ;  /* 0x0000000d020a7210 */ /* 0x000fca0007f3e0ff */
[----:B0-----:R-:W-:-:S05]  /*02b0*/  IMAD.X R11, R3, 0x1, R15, P1 ;  /* 0x00000001030b7824 */ /* 0x001fca00008e060f */
        /* <DEDUP_REMOVED lines=24> */
[----:B------:R-:W-:Y:S01]  /*0440*/  HFMA2 R19, -RZ, RZ, 0, 0 ;  /* 0x00000000ff137431 */ /* 0x000fe200000001ff */
[----:B------:R-:W-:Y:S01]  /*0450*/  MOV R18, 0x600 ;  /* 0x0000060000127802 */ /* 0x000fe20000000f00 */
        /* <DEDUP_REMOVED lines=8> */
[----:B------:R-:W1:Y:S01]  /*04e0*/  LDG.E R14, desc[UR6][R16.64+-0x600] ;  /* 0xfffa0006100e7981 */ /* 0x000e62000c1e1900 */
[----:B------:R-:W-:-:S05]  /*04f0*/  IADD3 R18, P1, PT, R4, R18, RZ ;  /* 0x0000001204127210 */ /* 0x000fca0007f3e0ff */
[----:B------:R-:W-:Y:S02]  /*0500*/  IMAD.X R19, R5, 0x1, R19, P1 ;  /* 0x0000000105137824 */ /* 0x000fe400008e0613 */
[----:B-1----:R-:W-:-:S05]  /*0510*/  FMUL R21, R14, R14 ;  /* 0x0000000e0e157220 */ /* 0x002fca0000400000 */
        /* <DEDUP_REMOVED lines=17> */
[----:B------:R-:W-:Y:S02]  /*0630*/  IADD3 R12, PT, PT, R12, 0x10, RZ ;  /* 0x000000100c0c7810 */ /* 0x000fe40007ffe0ff */
[----:B------:R-:W-:Y:S02]  /*0640*/  IADD3 R13, P2, PT, R13, 0x2000, RZ ;  /* 0x000020000d0d7810 */ /* 0x000fe40007f5e0ff */
[----:B------:R-:W-:Y:S02]  /*0650*/  ISETP.NE.AND P1, PT, R12, RZ, PT ;  /* 0x000000ff0c00720c */ /* 0x000fe40003f25270 */
[----:B------:R-:W-:-:S02]  /*0660*/  IADD3.X R15, PT, PT, RZ, R15, RZ, P2, !PT ;  /* 0x0000000fff0f7210 */ /* 0x000fc400017fe4ff */
[----:B------:R-:W-:Y:S01]  /*0670*/  IADD3 R6, PT, PT, R6, 0x800, RZ ;  /* 0x0000080006067810 */ /* 0x000fe20007ffe0ff */
[----:B--2---:R-:W-:-:S05]  /*0680*/  FMUL R23, R8, R8 ;  /* 0x0000000808177220 */ /* 0x004fca0000400000 */
[----:B------:R0:W-:Y:S03]  /*0690*/  STG.E desc[UR6][R18.64+0x600], R23 ;  /* 0x0006001712007986 */ /* 0x0001e6000c101906 */
[----:B------:R-:W-:Y:S05]  /*06a0*/  @P1 BRA `(.L_x_488) ;  /* 0xfffffff800fc1947 */ /* 0x000fea000383ffff */
.L_x_487:
[----:B------:R-:W-:Y:S05]  /*06b0*/  @!P0 EXIT ;  /* 0x000000000000894d */ /* 0x000fea0003800000 */
[----:B------:R-:W1:Y:S01]  /*06c0*/  LDCU UR4, c[0x0][0x384] ;  /* 0x00007080ff0477ac */ /* 0x000e620008000800 */
[----:B------:R-:W-:Y:S01]  /*06d0*/  ISETP.GE.U32.AND P0, PT, R20, 0x8, PT ;  /* 0x000000081400780c */ /* 0x000fe20003f06070 */
[----:B-1----:R-:W-:-:S06]  /*06e0*/  ULOP3.LUT UR5, UR4, 0x7, URZ, 0xc0, !UPT ;  /* 0x0000000704057892 */ /* 0x002fcc000f8ec0ff */
[----:B------:R-:W-:-:S06]  /*06f0*/  ISETP.NE.AND P1, PT, RZ, UR5, PT ;  /* 0x00000005ff007c0c */ /* 0x000fcc000bf25270 */
[----:B------:R-:W-:Y:S07]  /*0700*/  @!P0 BRA `(.L_x_489) ;  /* 0x0000000000708947 */ /* 0x000fee0003800000 */
        /* <DEDUP_REMOVED lines=25> */
[----:B------:R-:W-:Y:S02]  /*08a0*/  VIADD R7, R7, 0x8 ;  /* 0x0000000807077836 */ /* 0x000fe40000000000 */
[----:B---3--:R-:W-:-:S05]  /*08b0*/  FMUL R19, R6, R6 ;  /* 0x0000000606137220 */ /* 0x008fca0000400000 */
[----:B------:R4:W-:Y:S02]  /*08c0*/  STG.E desc[UR6][R10.64+0xe00], R19 ;  /* 0x000e00130a007986 */ /* 0x0009e4000c101906 */
.L_x_489:
[----:B------:R-:W-:Y:S05]  /*08d0*/  @!P1 EXIT ;  /* 0x000000000000994d */ /* 0x000fea0003800000 */
[----:B------:R-:W-:Y:S02]  /*08e0*/  UISETP.GE.U32.AND UP0, UPT, UR5, 0x4, UPT ;  /* 0x000000040500788c */ /* 0x000fe4000bf06070 */
[----:B------:R-:W-:-:S06]  /*08f0*/  ULOP3.LUT UR4, UR4, 0x3, URZ, 0xc0, !UPT ;  /* 0x0000000304047892 */ /* 0x000fcc000f8ec0ff */
[----:B------:R-:W-:Y:S01]  /*0900*/  ISETP.NE.AND P0, PT, RZ, UR4, PT ;  /* 0x00000004ff007c0c */ /* 0x000fe2000bf05270 */
[----:B------:R-:W-:-:S12]  /*0910*/  BRA.U !UP0, `(.L_x_490) ;  /* 0x0000000108407547 */ /* 0x000fd8000b800000 */
[----:B0---4-:R-:W-:-:S05]  /*0920*/  LEA R11, R7, R0, 0x7 ;  /* 0x00000000070b7211 */ /* 0x011fca00078e38ff */
        /* <DEDUP_REMOVED lines=15> */
.L_x_490:
[----:B------:R-:W-:Y:S05]  /*0a20*/  @!P0 EXIT ;  /* 0x000000000000894d */ /* 0x000fea0003800000 */
[----:B01--4-:R-:W-:Y:S01]  /*0a30*/  LEA R11, R7, R0, 0x7 ;  /* 0x00000000070b7211 */ /* 0x013fe200078e38ff */
[----:B------:R-:W-:-:S12]  /*0a40*/  UIADD3 UR4, UPT, UPT, -UR4, URZ, URZ ;  /* 0x000000ff04047290 */ /* 0x000fd8000fffe1ff */
.L_x_491:
[----:B------:R-:W-:-:S06]  /*0a50*/  IMAD.WIDE R8, R11, 0x4, R2 ;  /* 0x000000040b087825 */ /* 0x000fcc00078e0202 */
[----:B------:R-:W2:Y:S01]  /*0a60*/  LDG.E R8, desc[UR6][R8.64] ;  /* 0x0000000608087981 */ /* 0x000ea2000c1e1900 */
[C---:B0-----:R-:W-:Y:S01]  /*0a70*/  IMAD.WIDE R6, R11.reuse, 0x4, R4 ;  /* 0x000000040b067825 */ /* 0x041fe200078e0204 */
[----:B------:R-:W-:Y:S01]  /*0a80*/  UIADD3 UR4, UPT, UPT, UR4, 0x1, URZ ;  /* 0x0000000104047890 */ /* 0x000fe2000fffe0ff */
[----:B------:R-:W-:-:S03]  /*0a90*/  IADD3 R11, PT, PT, R11, 0x80, RZ ;  /* 0x000000800b0b7810 */ /* 0x000fc60007ffe0ff */
[----:B------:R-:W-:Y:S01]  /*0aa0*/  UISETP.NE.AND UP0, UPT, UR4, URZ, UPT ;  /* 0x000000ff0400728c */ /* 0x000fe2000bf05270 */
[----:B--2---:R-:W-:-:S05]  /*0ab0*/  FMUL R13, R8, R8 ;  /* 0x00000008080d7220 */ /* 0x004fca0000400000 */
[----:B------:R0:W-:Y:S03]  /*0ac0*/  STG.E desc[UR6][R6.64], R13 ;  /* 0x0000000d06007986 */ /* 0x0001e6000c101906 */
[----:B------:R-:W-:Y:S05]  /*0ad0*/  BRA.U UP0, `(.L_x_491) ;  /* 0xfffffffd00dc7547 */ /* 0x000fea000b83ffff */
[----:B------:R-:W-:Y:S05]  /*0ae0*/  EXIT ;  /* 0x000000000000794d */ /* 0x000fea0003800000 */
.L_x_486:
[----:B------:R-:W-:-:S13]  /*0af0*/  ISETP.GE.AND P0, PT, R9, 0x1, PT ;  /* 0x000000010900780c */ /* 0x000fda0003f06270 */
[----:B------:R-:W-:Y:S05]  /*0b00*/  @!P0 EXIT ;  /* 0x000000000000894d */ /* 0x000fea0003800000 */
[C---:B------:R-:W-:Y:S01]  /*0b10*/  ISETP.GE.U32.AND P0, PT, R9.reuse, 0x8, PT ;  /* 0x000000080900780c */ /* 0x040fe20003f06070 */
[----:B------:R-:W-:Y:S01]  /*0b20*/  IMAD.MOV.U32 R7, RZ, RZ, RZ ;  /* 0x000000ffff077224 */ /* 0x000fe200078e00ff */
[----:B------:R-:W-:-:S11]  /*0b30*/  LOP3.LUT R20, R9, 0x7, RZ, 0xc0, !PT ;  /* 0x0000000709147812 */ /* 0x000fd600078ec0ff */
[----:B------:R-:W-:Y:S05]  /*0b40*/  @!P0 BRA `(.L_x_492) ;  /* 0x0000000000d08947 */ /* 0x000fea0003800000 */
[----:B------:R-:W-:Y:S02]  /*0b50*/  LOP3.LUT R7, R9, 0x7ffffff8, RZ, 0xc0, !PT ;  /* 0x7ffffff809077812 */ /* 0x000fe400078ec0ff */
[----:B------:R-:W-:-:S07]  /*0b60*/  MOV R12, RZ ;  /* 0x000000ff000c7202 */ /* 0x000fce0000000f00 */
.L_x_495:
[----:B0-----:R-:W-:-:S04]  /*0b70*/  LEA R13, R12, R0, 0x7 ;  /* 0x000000000c0d7211 */ /* 0x001fc800078e38ff */
        /* <DEDUP_REMOVED lines=10> */
[----:B------:R-:W-:Y:S01]  /*0c20*/  IADD3 R21, PT, PT, R13, 0x100, RZ ;  /* 0x000001000d157810 */ /* 0x000fe20007ffe0ff */
[----:B------:R-:W-:-:S03]  /*0c30*/  IMAD.WIDE R10, R11, 0x4, R4 ;  /* 0x000000040b0a7825 */ /* 0x000fc600078e0204 */
[----:B------:R-:W-:Y:S01]  /*0c40*/  ISETP.GE.AND P0, PT, R21, R6, PT ;  /* 0x000000061500720c */ /* 0x000fe20003f06270 */
[----:B------:R-:W-:Y:S02]  /*0c50*/  VIADD R21, R13, 0x180 ;  /* 0x000001800d157836 */ /* 0x000fe40000000000 */
[----:B--2---:R-:W-:-:S05]  /*0c60*/  @!P1 FMUL R15, R18, R18 ;  /* 0x00000012120f9220 */ /* 0x004fca0000400000 */
[----:B------:R1:W-:Y:S05]  /*0c70*/  @!P1 STG.E desc[UR6][R10.64], R15 ;  /* 0x0000000f0a009986 */ /* 0x0003ea000c101906 */
[----:B------:R-:W2:Y:S01]  /*0c80*/  @!P0 LDG.E R14, desc[UR6][R8.64+0x200] ;  /* 0x00020006080e8981 */ /* 0x000ea2000c1e1900 */
[----:B------:R-:W-:Y:S02]  /*0c90*/  ISETP.GE.AND P1, PT, R21, R6, PT ;  /* 0x000000061500720c */ /* 0x000fe40003f26270 */
[----:B0-----:R-:W-:Y:S01]  /*0ca0*/  IADD3 R17, PT, PT, R13, 0x200, RZ ;  /* 0x000002000d117810 */ /* 0x001fe20007ffe0ff */
[----:B--2---:R-:W-:-:S05]  /*0cb0*/  @!P0 FMUL R21, R14, R14 ;  /* 0x0000000e0e158220 */ /* 0x004fca0000400000 */
[----:B------:R-:W-:Y:S05]  /*0cc0*/  @!P0 STG.E desc[UR6][R10.64+0x200], R21 ;  /* 0x000200150a008986 */ /* 0x000fea000c101906 */
[----:B------:R-:W2:Y:S01]  /*0cd0*/  @!P1 LDG.E R14, desc[UR6][R8.64+0x400] ;  /* 0x00040006080e9981 */ /* 0x000ea2000c1e1900 */
[----:B------:R-:W-:Y:S02]  /*0ce0*/  ISETP.GE.AND P0, PT, R17, R6, PT ;  /* 0x000000061100720c */ /* 0x000fe40003f06270 */
[----:B-1----:R-:W-:Y:S01]  /*0cf0*/  IADD3 R15, PT, PT, R13, 0x280, RZ ;  /* 0x000002800d0f7810 */ /* 0x002fe20007ffe0ff */
[----:B--2---:R-:W-:-:S05]  /*0d00*/  @!P1 FMUL R17, R14, R14 ;  /* 0x0000000e0e119220 */ /* 0x004fca0000400000 */
[----:B------:R0:W-:Y:S05]  /*0d10*/  @!P1 STG.E desc[UR6][R10.64+0x400], R17 ;  /* 0x000400110a009986 */ /* 0x0001ea000c101906 */
[----:B------:R-:W2:Y:S01]  /*0d20*/  @!P0 LDG.E R14, desc[UR6][R8.64+0x600] ;  /* 0x00060006080e8981 */ /* 0x000ea2000c1e1900 */
[----:B------:R-:W-:Y:S02]  /*0d30*/  ISETP.GE.AND P1, PT, R15, R6, PT ;  /* 0x000000060f00720c */ /* 0x000fe40003f26270 */
[----:B------:R-:W-:Y:S01]  /*0d40*/  IADD3 R19, PT, PT, R13, 0x300, RZ ;  /* 0x000003000d137810 */ /* 0x000fe20007ffe0ff */
[----:B--2---:R-:W-:-:S05]  /*0d50*/  @!P0 FMUL R15, R14, R14 ;  /* 0x0000000e0e0f8220 */ /* 0x004fca0000400000 */
[----:B------:R1:W-:Y:S05]  /*0d60*/  @!P0 STG.E desc[UR6][R10.64+0x600], R15 ;  /* 0x0006000f0a008986 */ /* 0x0003ea000c101906 */
[----:B------:R-:W2:Y:S01]  /*0d70*/  @!P1 LDG.E R14, desc[UR6][R8.64+0x800] ;  /* 0x00080006080e9981 */ /* 0x000ea2000c1e1900 */
[----:B------:R-:W-:Y:S01]  /*0d80*/  ISETP.GE.AND P0, PT, R19, R6, PT ;  /* 0x000000061300720c */ /* 0x000fe20003f06270 */
[----:B--2---:R-:W-:-:S05]  /*0d90*/  @!P1 FMUL R19, R14, R14 ;  /* 0x0000000e0e139220 */ /* 0x004fca0000400000 */
[----:B------:R1:W-:Y:S07]  /*0da0*/  @!P1 STG.E desc[UR6][R10.64+0x800], R19 ;  /* 0x000800130a009986 */ /* 0x0003ee000c101906 */
[----:B------:R-:W0:Y:S01]  /*0db0*/  @!P0 LDG.E R14, desc[UR6][R8.64+0xa00] ;  /* 0x000a0006080e8981 */ /* 0x000e22000c1e1900 */
[----:B------:R-:W-:Y:S01]  /*0dc0*/  IADD3 R13, PT, PT, R13, 0x380, RZ ;  /* 0x000003800d0d7810 */ /* 0x000fe20007ffe0ff */
[----:B------:R-:W-:Y:S01]  /*0dd0*/  VIADD R12, R12, 0x8 ;  /* 0x000000080c0c7836 */ /* 0x000fe20000000000 */
[----:B------:R-:W-:Y:S04]  /*0de0*/  BSSY.RECONVERGENT B0, `(.L_x_493) ;  /* 0x0000009000007945 */ /* 0x000fe80003800200 */
[----:B------:R-:W-:Y:S01]  /*0df0*/  ISETP.NE.AND P1, PT, R12, R7, PT ;  /* 0x000000070c00720c */ /* 0x000fe20003f25270 */
[----:B0-----:R-:W-:-:S05]  /*0e00*/  @!P0 FMUL R17, R14, R14 ;  /* 0x0000000e0e118220 */ /* 0x001fca0000400000 */
[----:B------:R1:W-:Y:S01]  /*0e10*/  @!P0 STG.E desc[UR6][R10.64+0xa00], R17 ;  /* 0x000a00110a008986 */ /* 0x0003e2000c101906 */
[----:B------:R-:W-:-:S13]  /*0e20*/  ISETP.GE.AND P0, PT, R13, R6, PT ;  /* 0x000000060d00720c */ /* 0x000fda0003f06270 */
[----:B-1----:R-:W-:Y:S05]  /*0e30*/  @P0 BRA `(.L_x_494) ;  /* 0x00000000000c0947 */ /* 0x002fea0003800000 */
[----:B------:R-:W2:Y:S02]  /*0e40*/  LDG.E R8, desc[UR6][R8.64+0xc00] ;  /* 0x000c000608087981 */ /* 0x000ea4000c1e1900 */
[----:B--2---:R-:W-:-:S05]  /*0e50*/  FMUL R13, R8, R8 ;  /* 0x00000008080d7220 */ /* 0x004fca0000400000 */
[----:B------:R0:W-:Y:S02]  /*0e60*/  STG.E desc[UR6][R10.64+0xc00], R13 ;  /* 0x000c000d0a007986 */ /* 0x0001e4000c101906 */
.L_x_494:
[----:B------:R-:W-:Y:S05]  /*0e70*/  BSYNC.RECONVERGENT B0 ;  /* 0x0000000000007941 */ /* 0x000fea0003800200 */
.L_x_493:
[----:B------:R-:W-:Y:S05]  /*0e80*/  @P1 BRA `(.L_x_495) ;  /* 0xfffffffc00381947 */ /* 0x000fea000383ffff */
.L_x_492:
[----:B------:R-:W-:-:S13]  /*0e90*/  ISETP.NE.AND P0, PT, R20, RZ, PT ;  /* 0x000000ff1400720c */ /* 0x000fda0003f05270 */
[----:B------:R-:W-:Y:S05]  /*0ea0*/  @!P0 EXIT ;  /* 0x000000000000894d */ /* 0x000fea0003800000 */
[----:B------:R-:W1:Y:S01]  /*0eb0*/  LDC R8, c[0x0][0x384] ;  /* 0x0000e100ff087b82 */ /* 0x000e620000000800 */
[----:B------:R-:W-:Y:S02]  /*0ec0*/  ISETP.GE.U32.AND P1, PT, R20, 0x4, PT ;  /* 0x000000041400780c */ /* 0x000fe40003f26070 */
[----:B-1----:R-:W-:-:S04]  /*0ed0*/  LOP3.LUT R21, R8, 0x3, RZ, 0xc0, !PT ;  /* 0x0000000308157812 */ /* 0x002fc800078ec0ff */
[----:B------:R-:W-:-:S07]  /*0ee0*/  ISETP.NE.AND P0, PT, R21, RZ, PT ;  /* 0x000000ff1500720c */ /* 0x000fce0003f05270 */
[----:B------:R-:W-:Y:S06]  /*0ef0*/  @!P1 BRA `(.L_x_496) ;  /* 0x0000000000749947 */ /* 0x000fec0003800000 */
[----:B------:R-:W-:-:S04]  /*0f00*/  LEA R19, R7, R0, 0x7 ;  /* 0x0000000007137211 */ /* 0x000fc800078e38ff */
[----:B------:R-:W-:-:S13]  /*0f10*/  ISETP.GE.AND P2, PT, R19, R6, PT ;  /* 0x000000061300720c */ /* 0x000fda0003f46270 */
[----:B0-----:R-:W-:-:S06]  /*0f20*/  @!P2 IMAD.WIDE R10, R19, 0x4, R2 ;  /* 0x00000004130aa825 */ /* 0x001fcc00078e0202 */
        /* <DEDUP_REMOVED lines=8> */
[----:B------:R-:W-:Y:S01]  /*0fb0*/  IADD3 R25, PT, PT, R19, 0x100, RZ ;  /* 0x0000010013197810 */ /* 0x000fe20007ffe0ff */
        /* <DEDUP_REMOVED lines=13> */
[----:B------:R-:W-:-:S04]  /*1090*/  @!P1 IMAD.WIDE R18, R19, 0x4, R4 ;  /* 0x0000000413129825 */ /* 0x000fc800078e0204 */
[----:B------:R-:W-:Y:S02]  /*10a0*/  VIADD R7, R7, 0x4 ;  /* 0x0000000407077836 */ /* 0x000fe40000000000 */
[----:B--2---:R-:W-:-:S05]  /*10b0*/  @!P1 FMUL R25, R14, R14 ;  /* 0x0000000e0e199220 */ /* 0x004fca0000400000 */
[----:B------:R1:W-:Y:S02]  /*10c0*/  @!P1 STG.E desc[UR6][R18.64], R25 ;  /* 0x0000001912009986 */ /* 0x0003e4000c101906 */
.L_x_496:
[----:B------:R-:W-:Y:S05]  /*10d0*/  @!P0 EXIT ;  /* 0x000000000000894d */ /* 0x000fea0003800000 */
[----:B------:R-:W-:Y:S02]  /*10e0*/  ISETP.NE.AND P1, PT, R21, 0x1, PT ;  /* 0x000000011500780c */ /* 0x000fe40003f25270 */
[----:B------:R-:W-:-:S04]  /*10f0*/  LOP3.LUT R8, R8, 0x1, RZ, 0xc0, !PT ;  /* 0x0000000108087812 */ /* 0x000fc800078ec0ff */
[----:B------:R-:W-:-:S07]  /*1100*/  ISETP.NE.U32.AND P0, PT, R8, 0x1, PT ;  /* 0x000000010800780c */ /* 0x000fce0003f05070 */
[----:B------:R-:W-:Y:S06]  /*1110*/  @!P1 BRA `(.L_x_497) ;  /* 0x00000000003c9947 */ /* 0x000fec0003800000 */
[----:B0-----:R-:W-:-:S04]  /*1120*/  LEA R11, R7, R0, 0x7 ;  /* 0x00000000070b7211 */ /* 0x001fc800078e38ff */
[----:B------:R-:W-:-:S13]  /*1130*/  ISETP.GE.AND P1, PT, R11, R6, PT ;  /* 0x000000060b00720c */ /* 0x000fda0003f26270 */
[----:B-1----:R-:W-:-:S06]  /*1140*/  @!P1 IMAD.WIDE R8, R11, 0x4, R2 ;  /* 0x000000040b089825 */ /* 0x002fcc00078e0202 */
[----:B------:R-:W2:Y:S01]  /*1150*/  @!P1 LDG.E R8, desc[UR6][R8.64] ;  /* 0x0000000608089981 */ /* 0x000ea2000c1e1900 */
[C---:B------:R-:W-:Y:S01]  /*1160*/  IADD3 R15, PT, PT, R11.reuse, 0x80, RZ ;  /* 0x000000800b0f7810 */ /* 0x040fe20007ffe0ff */
[----:B------:R-:W-:-:S03]  /*1170*/  @!P1 IMAD.WIDE R10, R11, 0x4, R4 ;  /* 0x000000040b0a9825 */ /* 0x000fc600078e0204 */
[----:B------:R-:W-:-:S13]  /*1180*/  ISETP.GE.AND P2, PT, R15, R6, PT ;  /* 0x000000060f00720c */ /* 0x000fda0003f46270 */
[----:B------:R-:W-:-:S04]  /*1190*/  @!P2 IMAD.WIDE R12, R15, 0x4, R2 ;  /* 0x000000040f0ca825 */ /* 0x000fc800078e0202 */
[----:B--2---:R-:W-:-:S05]  /*11a0*/  @!P1 FMUL R17, R8, R8 ;  /* 0x0000000808119220 */ /* 0x004fca0000400000 */
[----:B------:R2:W-:Y:S04]  /*11b0*/  @!P1 STG.E desc[UR6][R10.64], R17 ;  /* 0x000000110a009986 */ /* 0x0005e8000c101906 */
[----:B------:R-:W3:Y:S01]  /*11c0*/  @!P2 LDG.E R12, desc[UR6][R12.64] ;  /* 0x000000060c0ca981 */ /* 0x000ee2000c1e1900 */
[----:B------:R-:W-:Y:S01]  /*11d0*/  @!P2 IMAD.WIDE R14, R15, 0x4, R4 ;  /* 0x000000040f0ea825 */ /* 0x000fe200078e0204 */
[----:B------:R-:W-:-:S03]  /*11e0*/  IADD3 R7, PT, PT, R7, 0x2, RZ ;  /* 0x0000000207077810 */ /* 0x000fc60007ffe0ff */
[----:B---3--:R-:W-:-:S05]  /*11f0*/  @!P2 FMUL R19, R12, R12 ;  /* 0x0000000c0c13a220 */ /* 0x008fca0000400000 */
[----:B------:R2:W-:Y:S02]  /*1200*/  @!P2 STG.E desc[UR6][R14.64], R19 ;  /* 0x000000130e00a986 */ /* 0x0005e4000c101906 */
.L_x_497:
[----:B------:R-:W-:Y:S05]  /*1210*/  @P0 EXIT ;  /* 0x000000000000094d */ /* 0x000fea0003800000 */
[----:B------:R-:W-:-:S04]  /*1220*/  LEA R7, R7, R0, 0x7 ;  /* 0x0000000007077211 */ /* 0x000fc800078e38ff */
[----:B------:R-:W-:-:S13]  /*1230*/  ISETP.GE.AND P0, PT, R7, R6, PT ;  /* 0x000000060700720c */ /* 0x000fda0003f06270 */
[----:B------:R-:W-:Y:S05]  /*1240*/  @P0 EXIT ;  /* 0x000000000000094d */ /* 0x000fea0003800000 */
[----:B------:R-:W-:-:S06]  /*1250*/  IMAD.WIDE R2, R7, 0x4, R2 ;  /* 0x0000000407027825 */ /* 0x000fcc00078e0202 */
[----:B------:R-:W3:Y:S01]  /*1260*/  LDG.E R2, desc[UR6][R2.64] ;  /* 0x0000000602027981 */ /* 0x000ee2000c1e1900 */
[----:B------:R-:W-:-:S04]  /*1270*/  IMAD.WIDE R4, R7, 0x4, R4 ;  /* 0x0000000407047825 */ /* 0x000fc800078e0204 */
[----:B---3--:R-:W-:-:S05]  /*1280*/  FMUL R7, R2, R2 ;  /* 0x0000000202077220 */ /* 0x008fca0000400000 */
[----:B------:R-:W-:Y:S01]  /*1290*/  STG.E desc[UR6][R4.64], R7 ;  /* 0x0000000704007986 */ /* 0x000fe2000c101906 */
[----:B------:R-:W-:Y:S05]  /*12a0*/  EXIT ;  /* 0x000000000000794d */ /* 0x000fea0003800000 */
.L_x_498:
        /* <DEDUP_REMOVED lines=13> */
.L_x_511:


//--------------------- .text._ZN3cub18CUB_300001_SM_10006detail11EmptyKernelIvEEvv --------------------------
	.section	.text._ZN3cub18CUB_300001_SM_10006detail11EmptyKernelIvEEvv,"ax",@progbits
	.align	128
        .global         _ZN3cub18CUB_300001_SM_10006detail11EmptyKernelIvEEvv
        .type           _ZN3cub18CUB_300001_SM_10006detail11EmptyKernelIvEEvv,@function
        .size           _ZN3cub18CUB_300001_SM_10006detail11EmptyKernelIvEEvv,(.L_x_512 - _ZN3cub18CUB_300001_SM_10006detail11EmptyKernelIvEEvv)
        .other          _ZN3cub18CUB_300001_SM_10006detail11EmptyKernelIvEEvv,@"STO_CUDA_ENTRY STV_DEFAULT"
_ZN3cub18CUB_300001_SM_10006detail11EmptyKernelIvEEvv:
.text._ZN3cub18CUB_300001_SM_10006detail11EmptyKernelIvEEvv:
[----:B------:R-:W-:Y:S01]  /*0000*/  LDC R1, c[0x0][0x37c] ;  /* 0x0000df00ff017b82 */ /* 0x000fe20000000800 */
[----:B------:R-:W-:Y:S05]  /*0010*/  EXIT ;  /* 0x000000000000794d */ /* 0x000fea0003800000 */
.L_x_499:
        /* <DEDUP_REMOVED lines=14> */
.L_x_512:


//--------------------- .nv.shared._ZN3cub18CUB_300001_SM_10006detail10radix_sort29DeviceRadixSortOnesweepKernelINS1_5radix10policy_hubIfNS0_8NullTypeEyE10Policy1000ELNS0_9SortOrderE0EfS6_yiiNS1_21identity_decomposer_tEEEvPT5_SC_PT3_PKSD_PT1_PKSH_PT2_PKSL_T4_iiT6_ --------------------------
	.section	.nv.shared._ZN3cub18CUB_300001_SM_10006detail10radix_sort29DeviceRadixSortOnesweepKernelINS1_5radix10policy_hubIfNS0_8NullTypeEyE10Policy1000ELNS0_9SortOrderE0EfS6_yiiNS1_21identity_decomposer_tEEEvPT5_SC_PT3_PKSD_PT1_PKSH_PT2_PKSL_T4_iiT6_,"aw",@nobits
	.sectionflags	@""
	.align	16
.nv.shared._ZN3cub18CUB_300001_SM_10006detail10radix_sort29DeviceRadixSortOnesweepKernelINS1_5radix10policy_hubIfNS0_8NullTypeEyE10Policy1000ELNS0_9SortOrderE0EfS6_yiiNS1_21identity_decomposer_tEEEvPT5_SC_PT3_PKSD_PT1_PKSH_PT2_PKSL_T4_iiT6_:
	.zero		30720


//--------------------- .nv.shared.reserved.0     --------------------------
	.section	.nv.shared.reserved.0,"aw",@nobits
	.weak		__nv_reservedSMEM_offset_0_alias
	.size		__nv_reservedSMEM_offset_0_alias, 0, 64
	.other		__nv_reservedSMEM_offset_0_alias,@"STO_CUDA_RESERVED_SHARED STV_DEFAULT"
__nv_reservedSMEM_offset_0_alias:
	.zero		0
	.zero		64


//--------------------- .nv.global                --------------------------
	.section	.nv.global,"aw",@nobits
.nv.global:
	.type		_ZN30_INTERNAL_904b6c0c_4_k_cu_main6thrust24THRUST_300001_SM_1000_NS12placeholders2_8E,@object
	.size		_ZN30_INTERNAL_904b6c0c_4_k_cu_main6thrust24THRUST_300001_SM_1000_NS12placeholders2_8E,(_ZN30_INTERNAL_904b6c0c_4_k_cu_main4cuda3std3__432_GLOBAL__N__904b6c0c_4_k_cu_main6ignoreE - _ZN30_INTERNAL_904b6c0c_4_k_cu_main6thrust24THRUST_300001_SM_1000_NS12placeholders2_8E)
_ZN30_INTERNAL_904b6c0c_4_k_cu_main6thrust24THRUST_300001_SM_1000_NS12placeholders2_8E:
	.zero		1
	.type		_ZN30_INTERNAL_904b6c0c_4_k_cu_main4cuda3std3__432_GLOBAL__N__904b6c0c_4_k_cu_main6ignoreE,@object
	.size		_ZN30_INTERNAL_904b6c0c_4_k_cu_main4cuda3std3__432_GLOBAL__N__904b6c0c_4_k_cu_main6ignoreE,(_ZN30_INTERNAL_904b6c0c_4_k_cu_main4cuda3std6ranges3__45__cpo4dataE - _ZN30_INTERNAL_904b6c0c_4_k_cu_main4cuda3std3__432_GLOBAL__N__904b6c0c_4_k_cu_main6ignoreE)
_ZN30_INTERNAL_904b6c0c_4_k_cu_main4cuda3std3__432_GLOBAL__N__904b6c0c_4_k_cu_main6ignoreE:
	.zero		1
	.type		_ZN30_INTERNAL_904b6c0c_4_k_cu_main4cuda3std6ranges3__45__cpo4dataE,@object
	.size		_ZN30_INTERNAL_904b6c0c_4_k_cu_main4cuda3std6ranges3__45__cpo4dataE,(_ZN30_INTERNAL_904b6c0c_4_k_cu_main6thrust24THRUST_300001_SM_1000_NS6system3cpp3parE - _ZN30_INTERNAL_904b6c0c_4_k_cu_main4cuda3std6ranges3__45__cpo4dataE)
_ZN30_INTERNAL_904b6c0c_4_k_cu_main4cuda3std6ranges3__45__cpo4dataE:
	.zero		1
	.type		_ZN30_INTERNAL_904b6c0c_4_k_cu_main6thrust24THRUST_300001_SM_1000_NS6system3cpp3parE,@object
	.size		_ZN30_INTERNAL_904b6c0c_4_k_cu_main6thrust24THRUST_300001_SM_1000_NS6system3cpp3parE,(_ZN30_INTERNAL_904b6c0c_4_k_cu_main4cuda3std3__45__cpo5beginE - _ZN30_INTERNAL_904b6c0c_4_k_cu_main6thrust24THRUST_300001_SM_1000_NS6system3cpp3parE)
_ZN30_INTERNAL_904b6c0c_4_k_cu_main6thrust24THRUST_300001_SM_1000_NS6system3cpp3parE:
	.zero		1
	.type		_ZN30_INTERNAL_904b6c0c_4_k_cu_main4cuda3std3__45__cpo5beginE,@object
	.size		_ZN30_INTERNAL_904b6c0c_4_k_cu_main4cuda3std3__45__cpo5beginE,(_ZN30_INTERNAL_904b6c0c_4_k_cu_main4cuda3std6ranges3__45__cpo5beginE - _ZN30_INTERNAL_904b6c0c_4_k_cu_main4cuda3std3__45__cpo5beginE)
_ZN30_INTERNAL_904b6c0c_4_k_cu_main4cuda3std3__45__cpo5beginE:
	.zero		1
	.type		_ZN30_INTERNAL_904b6c0c_4_k_cu_main4cuda3std6ranges3__45__cpo5beginE,@object
	.size		_ZN30_INTERNAL_904b6c0c_4_k_cu_main4cuda3std6ranges3__45__cpo5beginE,(_ZN30_INTERNAL_904b6c0c_4_k_cu_main6thrust24THRUST_300001_SM_1000_NS6deviceE - _ZN30_INTERNAL_904b6c0c_4_k_cu_main4cuda3std6ranges3__45__cpo5beginE)
_ZN30_INTERNAL_904b6c0c_4_k_cu_main4cuda3std6ranges3__45__cpo5beginE:
	.zero		1
	.type		_ZN30_INTERNAL_904b6c0c_4_k_cu_main6thrust24THRUST_300001_SM_1000_NS6deviceE,@object
	.size		_ZN30_INTERNAL_904b6c0c_4_k_cu_main6thrust24THRUST_300001_SM_1000_NS6deviceE,(_ZN30_INTERNAL_904b6c0c_4_k_cu_main4cuda3std3__47nulloptE - _ZN30_INTERNAL_904b6c0c_4_k_cu_main6thrust24THRUST_300001_SM_1000_NS6deviceE)
_ZN30_INTERNAL_904b6c0c_4_k_cu_main6thrust24THRUST_300001_SM_1000_NS6deviceE:
	.zero		1
	.type		_ZN30_INTERNAL_904b6c0c_4_k_cu_main4cuda3std3__47nulloptE,@object
	.size		_ZN30_INTERNAL_904b6c0c_4_k_cu_main4cuda3std3__47nulloptE,(_ZN30_INTERNAL_904b6c0c_4_k_cu_main4cuda3std6ranges3__45__cpo8distanceE - _ZN30_INTERNAL_904b6c0c_4_k_cu_main4cuda3std3__47nulloptE)
_ZN30_INTERNAL_904b6c0c_4_k_cu_main4cuda3std3__47nulloptE:
	.zero		1
	.type		_ZN30_INTERNAL_904b6c0c_4_k_cu_main4cuda3std6ranges3__45__cpo8distanceE,@object
	.size		_ZN30_INTERNAL_904b6c0c_4_k_cu_main4cuda3std6ranges3__45__cpo8distanceE,(_ZN30_INTERNAL_904b6c0c_4_k_cu_main6thrust24THRUST_300001_SM_1000_NS12placeholders2_4E - _ZN30_INTERNAL_904b6c0c_4_k_cu_main4cuda3std6ranges3__45__cpo8distanceE)
_ZN30_INTERNAL_904b6c0c_4_k_cu_main4cuda3std6ranges3__45__cpo8distanceE:
	.zero		1
	.type		_ZN30_INTERNAL_904b6c0c_4_k_cu_main6thrust24THRUST_300001_SM_1000_NS12placeholders2_4E,@object
	.size		_ZN30_INTERNAL_904b6c0c_4_k_cu_main6thrust24THRUST_300001_SM_1000_NS12placeholders2_4E,(_ZN30_INTERNAL_904b6c0c_4_k_cu_main4cuda3std3__45__cpo6rbeginE - _ZN30_INTERNAL_904b6c0c_4_k_cu_main6thrust24THRUST_300001_SM_1000_NS12placeholders2_4E)
_ZN30_INTERNAL_904b6c0c_4_k_cu_main6thrust24THRUST_300001_SM_1000_NS12placeholders2_4E:
	.zero		1
	.type		_ZN30_INTERNAL_904b6c0c_4_k_cu_main4cuda3std3__45__cpo6rbeginE,@object
	.size		_ZN30_INTERNAL_904b6c0c_4_k_cu_main4cuda3std3__45__cpo6rbeginE,(_ZN30_INTERNAL_904b6c0c_4_k_cu_main4cuda3std6ranges3__45__cpo7advanceE - _ZN30_INTERNAL_904b6c0c_4_k_cu_main4cuda3std3__45__cpo6rbeginE)
_ZN30_INTERNAL_904b6c0c_4_k_cu_main4cuda3std3__45__cpo6rbeginE:
	.zero		1
	.type		_ZN30_INTERNAL_904b6c0c_4_k_cu_main4cuda3std6ranges3__45__cpo7advanceE,@object
	.size		_ZN30_INTERNAL_904b6c0c_4_k_cu_main4cuda3std6ranges3__45__cpo7advanceE,(_ZN30_INTERNAL_904b6c0c_4_k_cu_main6thrust24THRUST_300001_SM_1000_NS12placeholders3_10E - _ZN30_INTERNAL_904b6c0c_4_k_cu_main4cuda3std6ranges3__45__cpo7advanceE)
_ZN30_INTERNAL_904b6c0c_4_k_cu_main4cuda3std6ranges3__45__cpo7advanceE:
	.zero		1
	.type		_ZN30_INTERNAL_904b6c0c_4_k_cu_main6thrust24THRUST_300001_SM_1000_NS12placeholders3_10E,@object
	.size		_ZN30_INTERNAL_904b6c0c_4_k_cu_main6thrust24THRUST_300001_SM_1000_NS12placeholders3_10E,(_ZN30_INTERNAL_904b6c0c_4_k_cu_main4cuda3std3__48in_placeE - _ZN30_INTERNAL_904b6c0c_4_k_cu_main6thrust24THRUST_300001_SM_1000_NS12placeholders3_10E)
_ZN30_INTERNAL_904b6c0c_4_k_cu_main6thrust24THRUST_300001_SM_1000_NS12placeholders3_10E:
	.zero		1
	.type		_ZN30_INTERNAL_904b6c0c_4_k_cu_main4cuda3std3__48in_placeE,@object
	.size		_ZN30_INTERNAL_904b6c0c_4_k_cu_main4cuda3std3__48in_placeE,(_ZN30_INTERNAL_904b6c0c_4_k_cu_main4cuda3std6ranges3__45__cpo4sizeE - _ZN30_INTERNAL_904b6c0c_4_k_cu_main4cuda3std3__48in_placeE)
_ZN30_INTERNAL_904b6c0c_4_k_cu_main4cuda3std3__48in_placeE:
	.zero		1
	.type		_ZN30_INTERNAL_904b6c0c_4_k_cu_main4cuda3std6ranges3__45__cpo4sizeE,@object
	.size		_ZN30_INTERNAL_904b6c0c_4_k_cu_main4cuda3std6ranges3__45__cpo4sizeE,(_ZN30_INTERNAL_904b6c0c_4_k_cu_main6thrust24THRUST_300001_SM_1000_NS12placeholders2_2E - _ZN30_INTERNAL_904b6c0c_4_k_cu_main4cuda3std6ranges3__45__cpo4sizeE)
_ZN30_INTERNAL_904b6c0c_4_k_cu_main4cuda3std6ranges3__45__cpo4sizeE:
	.zero		1
	.type		_ZN30_INTERNAL_904b6c0c_4_k_cu_main6thrust24THRUST_300001_SM_1000_NS12placeholders2_2E,@object
	.size		_ZN30_INTERNAL_904b6c0c_4_k_cu_main6thrust24THRUST_300001_SM_1000_NS12placeholders2_2E,(_ZN30_INTERNAL_904b6c0c_4_k_cu_main4cuda3std3__45__cpo6cbeginE - _ZN30_INTERNAL_904b6c0c_4_k_cu_main6thrust24THRUST_300001_SM_1000_NS12placeholders2_2E)
_ZN30_INTERNAL_904b6c0c_4_k_cu_main6thrust24THRUST_300001_SM_1000_NS12placeholders2_2E:
	.zero		1
	.type		_ZN30_INTERNAL_904b6c0c_4_k_cu_main4cuda3std3__45__cpo6cbeginE,@object
	.size		_ZN30_INTERNAL_904b6c0c_4_k_cu_main4cuda3std3__45__cpo6cbeginE,(_ZN30_INTERNAL_904b6c0c_4_k_cu_main4cuda3std6ranges3__45__cpo6cbeginE - _ZN30_INTERNAL_904b6c0c_4_k_cu_main4cuda3std3__45__cpo6cbeginE)
_ZN30_INTERNAL_904b6c0c_4_k_cu_main4cuda3std3__45__cpo6cbeginE:
	.zero		1
	.type		_ZN30_INTERNAL_904b6c0c_4_k_cu_main4cuda3std6ranges3__45__cpo6cbeginE,@object
	.size		_ZN30_INTERNAL_904b6c0c_4_k_cu_main4cuda3std6ranges3__45__cpo6cbeginE,(_ZN30_INTERNAL_904b6c0c_4_k_cu_main6thrust24THRUST_300001_SM_1000_NS12placeholders2_6E - _ZN30_INTERNAL_904b6c0c_4_k_cu_main4cuda3std6ranges3__45__cpo6cbeginE)
_ZN30_INTERNAL_904b6c0c_4_k_cu_main4cuda3std6ranges3__45__cpo6cbeginE:
	.zero		1
	.type		_ZN30_INTERNAL_904b6c0c_4_k_cu_main6thrust24THRUST_300001_SM_1000_NS12placeholders2_6E,@object
	.size		_ZN30_INTERNAL_904b6c0c_4_k_cu_main6thrust24THRUST_300001_SM_1000_NS12placeholders2_6E,(_ZN30_INTERNAL_904b6c0c_4_k_cu_main4cuda3std3__45__cpo7crbeginE - _ZN30_INTERNAL_904b6c0c_4_k_cu_main6thrust24THRUST_300001_SM_1000_NS12placeholders2_6E)
_ZN30_INTERNAL_904b6c0c_4_k_cu_main6thrust24THRUST_300001_SM_1000_NS12placeholders2_6E:
	.zero		1
	.type		_ZN30_INTERNAL_904b6c0c_4_k_cu_main4cuda3std3__45__cpo7crbeginE,@object
	.size		_ZN30_INTERNAL_904b6c0c_4_k_cu_main4cuda3std3__45__cpo7crbeginE,(_ZN30_INTERNAL_904b6c0c_4_k_cu_main4cuda3std6ranges3__45__cpo4nextE - _ZN30_INTERNAL_904b6c0c_4_k_cu_main4cuda3std3__45__cpo7crbeginE)
_ZN30_INTERNAL_904b6c0c_4_k_cu_main4cuda3std3__45__cpo7crbeginE:
	.zero		1
	.type		_ZN30_INTERNAL_904b6c0c_4_k_cu_main4cuda3std6ranges3__45__cpo4nextE,@object
	.size		_ZN30_INTERNAL_904b6c0c_4_k_cu_main4cuda3std6ranges3__45__cpo4nextE,(_ZN30_INTERNAL_904b6c0c_4_k_cu_main4cuda3std6ranges3__45__cpo4swapE - _ZN30_INTERNAL_904b6c0c_4_k_cu_main4cuda3std6ranges3__45__cpo4nextE)
_ZN30_INTERNAL_904b6c0c_4_k_cu_main4cuda3std6ranges3__45__cpo4nextE:
	.zero		1
	.type		_ZN30_INTERNAL_904b6c0c_4_k_cu_main4cuda3std6ranges3__45__cpo4swapE,@object
	.size		_ZN30_INTERNAL_904b6c0c_4_k_cu_main4cuda3std6ranges3__45__cpo4swapE,(_ZN30_INTERNAL_904b6c0c_4_k_cu_main6thrust24THRUST_300001_SM_1000_NS8cuda_cub10par_nosyncE - _ZN30_INTERNAL_904b6c0c_4_k_cu_main4cuda3std6ranges3__45__cpo4swapE)
_ZN30_INTERNAL_904b6c0c_4_k_cu_main4cuda3std6ranges3__45__cpo4swapE:
	.zero		1
	.type		_ZN30_INTERNAL_904b6c0c_4_k_cu_main6thrust24THRUST_300001_SM_1000_NS8cuda_cub10par_nosyncE,@object
	.size		_ZN30_INTERNAL_904b6c0c_4_k_cu_main6thrust24THRUST_300001_SM_1000_NS8cuda_cub10par_nosyncE,(_ZN30_INTERNAL_904b6c0c_4_k_cu_main6thrust24THRUST_300001_SM_1000_NS3seqE - _ZN30_INTERNAL_904b6c0c_4_k_cu_main6thrust24THRUST_300001_SM_1000_NS8cuda_cub10par_nosyncE)
_ZN30_INTERNAL_904b6c0c_4_k_cu_main6thrust24THRUST_300001_SM_1000_NS8cuda_cub10par_nosyncE:
	.zero		1
	.type		_ZN30_INTERNAL_904b6c0c_4_k_cu_main6thrust24THRUST_300001_SM_1000_NS3seqE,@object
	.size		_ZN30_INTERNAL_904b6c0c_4_k_cu_main6thrust24THRUST_300001_SM_1000_NS3seqE,(_ZN30_INTERNAL_904b6c0c_4_k_cu_main4cuda3std3__420unreachable_sentinelE - _ZN30_INTERNAL_904b6c0c_4_k_cu_main6thrust24THRUST_300001_SM_1000_NS3seqE)
_ZN30_INTERNAL_904b6c0c_4_k_cu_main6thrust24THRUST_300001_SM_1000_NS3seqE:
	.zero		1
	.type		_ZN30_INTERNAL_904b6c0c_4_k_cu_main4cuda3std3__420unreachable_sentinelE,@object
	.size		_ZN30_INTERNAL_904b6c0c_4_k_cu_main4cuda3std3__420unreachable_sentinelE,(_ZN30_INTERNAL_904b6c0c_4_k_cu_main4cuda3std6ranges3__45__cpo5ssizeE - _ZN30_INTERNAL_904b6c0c_4_k_cu_main4cuda3std3__420unreachable_sentinelE)
_ZN30_INTERNAL_904b6c0c_4_k_cu_main4cuda3std3__420unreachable_sentinelE:
	.zero		1
	.type		_ZN30_INTERNAL_904b6c0c_4_k_cu_main4cuda3std6ranges3__45__cpo5ssizeE,@object
	.size		_ZN30_INTERNAL_904b6c0c_4_k_cu_main4cuda3std6ranges3__45__cpo5ssizeE,(_ZN30_INTERNAL_904b6c0c_4_k_cu_main6thrust24THRUST_300001_SM_1000_NS12placeholders2_3E - _ZN30_INTERNAL_904b6c0c_4_k_cu_main4cuda3std6ranges3__45__cpo5ssizeE)
_ZN30_INTERNAL_904b6c0c_4_k_cu_main4cuda3std6ranges3__45__cpo5ssizeE:
	.zero		1
	.type		_ZN30_INTERNAL_904b6c0c_4_k_cu_main6thrust24THRUST_300001_SM_1000_NS12placeholders2_3E,@object
	.size		_ZN30_INTERNAL_904b6c0c_4_k_cu_main6thrust24THRUST_300001_SM_1000_NS12placeholders2_3E,(_ZN30_INTERNAL_904b6c0c_4_k_cu_main4cuda3std3__45__cpo4cendE - _ZN30_INTERNAL_904b6c0c_4_k_cu_main6thrust24THRUST_300001_SM_1000_NS12placeholders2_3E)
_ZN30_INTERNAL_904b6c0c_4_k_cu_main6thrust24THRUST_300001_SM_1000_NS12placeholders2_3E:
	.zero		1
	.type		_ZN30_INTERNAL_904b6c0c_4_k_cu_main4cuda3std3__45__cpo4cendE,@object
	.size		_ZN30_INTERNAL_904b6c0c_4_k_cu_main4cuda3std3__45__cpo4cendE,(_ZN30_INTERNAL_904b6c0c_4_k_cu_main4cuda3std6ranges3__45__cpo4cendE - _ZN30_INTERNAL_904b6c0c_4_k_cu_main4cuda3std3__45__cpo4cendE)
_ZN30_INTERNAL_904b6c0c_4_k_cu_main4cuda3std3__45__cpo4cendE:
	.zero		1
	.type		_ZN30_INTERNAL_904b6c0c_4_k_cu_main4cuda3std6ranges3__45__cpo4cendE,@object
	.size		_ZN30_INTERNAL_904b6c0c_4_k_cu_main4cuda3std6ranges3__45__cpo4cendE,(_ZN30_INTERNAL_904b6c0c_4_k_cu_main6thrust24THRUST_300001_SM_1000_NS12placeholders2_7E - _ZN30_INTERNAL_904b6c0c_4_k_cu_main4cuda3std6ranges3__45__cpo4cendE)
_ZN30_INTERNAL_904b6c0c_4_k_cu_main4cuda3std6ranges3__45__cpo4cendE:
	.zero		1
	.type		_ZN30_INTERNAL_904b6c0c_4_k_cu_main6thrust24THRUST_300001_SM_1000_NS12placeholders2_7E,@object
	.size		_ZN30_INTERNAL_904b6c0c_4_k_cu_main6thrust24THRUST_300001_SM_1000_NS12placeholders2_7E,(_ZN30_INTERNAL_904b6c0c_4_k_cu_main4cuda3std3__45__cpo5crendE - _ZN30_INTERNAL_904b6c0c_4_k_cu_main6thrust24THRUST_300001_SM_1000_NS12placeholders2_7E)
_ZN30_INTERNAL_904b6c0c_4_k_cu_main6thrust24THRUST_300001_SM_1000_NS12placeholders2_7E:
	.zero		1
	.type		_ZN30_INTERNAL_904b6c0c_4_k_cu_main4cuda3std3__45__cpo5crendE,@object
	.size		_ZN30_INTERNAL_904b6c0c_4_k_cu_main4cuda3std3__45__cpo5crendE,(_ZN30_INTERNAL_904b6c0c_4_k_cu_main4cuda3std6ranges3__45__cpo4prevE - _ZN30_INTERNAL_904b6c0c_4_k_cu_main4cuda3std3__45__cpo5crendE)
_ZN30_INTERNAL_904b6c0c_4_k_cu_main4cuda3std3__45__cpo5crendE:
	.zero		1
	.type		_ZN30_INTERNAL_904b6c0c_4_k_cu_main4cuda3std6ranges3__45__cpo4prevE,@object
	.size		_ZN30_INTERNAL_904b6c0c_4_k_cu_main4cuda3std6ranges3__45__cpo4prevE,(_ZN30_INTERNAL_904b6c0c_4_k_cu_main4cuda3std6ranges3__45__cpo9iter_moveE - _ZN30_INTERNAL_904b6c0c_4_k_cu_main4cuda3std6ranges3__45__cpo4prevE)
_ZN30_INTERNAL_904b6c0c_4_k_cu_main4cuda3std6ranges3__45__cpo4prevE:
	.zero		1
	.type		_ZN30_INTERNAL_904b6c0c_4_k_cu_main4cuda3std6ranges3__45__cpo9iter_moveE,@object
	.size		_ZN30_INTERNAL_904b6c0c_4_k_cu_main4cuda3std6ranges3__45__cpo9iter_moveE,(_ZN30_INTERNAL_904b6c0c_4_k_cu_main6thrust24THRUST_300001_SM_1000_NS6system6detail10sequential3seqE - _ZN30_INTERNAL_904b6c0c_4_k_cu_main4cuda3std6ranges3__45__cpo9iter_moveE)
_ZN30_INTERNAL_904b6c0c_4_k_cu_main4cuda3std6ranges3__45__cpo9iter_moveE:
	.zero		1
	.type		_ZN30_INTERNAL_904b6c0c_4_k_cu_main6thrust24THRUST_300001_SM_1000_NS6system6detail10sequential3seqE,@object
	.size		_ZN30_INTERNAL_904b6c0c_4_k_cu_main6thrust24THRUST_300001_SM_1000_NS6system6detail10sequential3seqE,(_ZN30_INTERNAL_904b6c0c_4_k_cu_main6thrust24THRUST_300001_SM_1000_NS12placeholders2_9E - _ZN30_INTERNAL_904b6c0c_4_k_cu_main6thrust24THRUST_300001_SM_1000_NS6system6detail10sequential3seqE)
_ZN30_INTERNAL_904b6c0c_4_k_cu_main6thrust24THRUST_300001_SM_1000_NS6system6detail10sequential3seqE:
	.zero		1
	.type		_ZN30_INTERNAL_904b6c0c_4_k_cu_main6thrust24THRUST_300001_SM_1000_NS12placeholders2_9E,@object
	.size		_ZN30_INTERNAL_904b6c0c_4_k_cu_main6thrust24THRUST_300001_SM_1000_NS12placeholders2_9E,(_ZN30_INTERNAL_904b6c0c_4_k_cu_main4cuda3std3__419piecewise_constructE - _ZN30_INTERNAL_904b6c0c_4_k_cu_main6thrust24THRUST_300001_SM_1000_NS12placeholders2_9E)
_ZN30_INTERNAL_904b6c0c_4_k_cu_main6thrust24THRUST_300001_SM_1000_NS12placeholders2_9E:
	.zero		1
	.type		_ZN30_INTERNAL_904b6c0c_4_k_cu_main4cuda3std3__419piecewise_constructE,@object
	.size		_ZN30_INTERNAL_904b6c0c_4_k_cu_main4cuda3std3__419piecewise_constructE,(_ZN30_INTERNAL_904b6c0c_4_k_cu_main4cuda3std6ranges3__45__cpo5cdataE - _ZN30_INTERNAL_904b6c0c_4_k_cu_main4cuda3std3__419piecewise_constructE)
_ZN30_INTERNAL_904b6c0c_4_k_cu_main4cuda3std3__419piecewise_constructE:
	.zero		1
	.type		_ZN30_INTERNAL_904b6c0c_4_k_cu_main4cuda3std6ranges3__45__cpo5cdataE,@object
	.size		_ZN30_INTERNAL_904b6c0c_4_k_cu_main4cuda3std6ranges3__45__cpo5cdataE,(_ZN30_INTERNAL_904b6c0c_4_k_cu_main6thrust24THRUST_300001_SM_1000_NS12placeholders2_1E - _ZN30_INTERNAL_904b6c0c_4_k_cu_main4cuda3std6ranges3__45__cpo5cdataE)
_ZN30_INTERNAL_904b6c0c_4_k_cu_main4cuda3std6ranges3__45__cpo5cdataE:
	.zero		1
	.type		_ZN30_INTERNAL_904b6c0c_4_k_cu_main6thrust24THRUST_300001_SM_1000_NS12placeholders2_1E,@object
	.size		_ZN30_INTERNAL_904b6c0c_4_k_cu_main6thrust24THRUST_300001_SM_1000_NS12placeholders2_1E,(_ZN30_INTERNAL_904b6c0c_4_k_cu_main4cuda3std3__45__cpo3endE - _ZN30_INTERNAL_904b6c0c_4_k_cu_main6thrust24THRUST_300001_SM_1000_NS12placeholders2_1E)
_ZN30_INTERNAL_904b6c0c_4_k_cu_main6thrust24THRUST_300001_SM_1000_NS12placeholders2_1E:
	.zero		1
	.type		_ZN30_INTERNAL_904b6c0c_4_k_cu_main4cuda3std3__45__cpo3endE,@object
	.size		_ZN30_INTERNAL_904b6c0c_4_k_cu_main4cuda3std3__45__cpo3endE,(_ZN30_INTERNAL_904b6c0c_4_k_cu_main4cuda3std6ranges3__45__cpo3endE - _ZN30_INTERNAL_904b6c0c_4_k_cu_main4cuda3std3__45__cpo3endE)
_ZN30_INTERNAL_904b6c0c_4_k_cu_main4cuda3std3__45__cpo3endE:
	.zero		1
	.type		_ZN30_INTERNAL_904b6c0c_4_k_cu_main4cuda3std6ranges3__45__cpo3endE,@object
	.size		_ZN30_INTERNAL_904b6c0c_4_k_cu_main4cuda3std6ranges3__45__cpo3endE,(_ZN30_INTERNAL_904b6c0c_4_k_cu_main6thrust24THRUST_300001_SM_1000_NS12placeholders2_5E - _ZN30_INTERNAL_904b6c0c_4_k_cu_main4cuda3std6ranges3__45__cpo3endE)
_ZN30_INTERNAL_904b6c0c_4_k_cu_main4cuda3std6ranges3__45__cpo3endE:
	.zero		1
	.type		_ZN30_INTERNAL_904b6c0c_4_k_cu_main6thrust24THRUST_300001_SM_1000_NS12placeholders2_5E,@object
	.size		_ZN30_INTERNAL_904b6c0c_4_k_cu_main6thrust24THRUST_300001_SM_1000_NS12placeholders2_5E,(_ZN30_INTERNAL_904b6c0c_4_k_cu_main4cuda3std3__45__cpo4rendE - _ZN30_INTERNAL_904b6c0c_4_k_cu_main6thrust24THRUST_300001_SM_1000_NS12placeholders2_5E)
_ZN30_INTERNAL_904b6c0c_4_k_cu_main6thrust24THRUST_300001_SM_1000_NS12placeholders2_5E:
	.zero		1
	.type		_ZN30_INTERNAL_904b6c0c_4_k_cu_main4cuda3std3__45__cpo4rendE,@object
	.size		_ZN30_INTERNAL_904b6c0c_4_k_cu_main4cuda3std3__45__cpo4rendE,(_ZN30_INTERNAL_904b6c0c_4_k_cu_main4cuda3std6ranges3__45__cpo9iter_swapE - _ZN30_INTERNAL_904b6c0c_4_k_cu_main4cuda3std3__45__cpo4rendE)
_ZN30_INTERNAL_904b6c0c_4_k_cu_main4cuda3std3__45__cpo4rendE:
	.zero		1
	.type		_ZN30_INTERNAL_904b6c0c_4_k_cu_main4cuda3std6ranges3__45__cpo9iter_swapE,@object
	.size		_ZN30_INTERNAL_904b6c0c_4_k_cu_main4cuda3std6ranges3__45__cpo9iter_swapE,(_ZN30_INTERNAL_904b6c0c_4_k_cu_main4cuda3std3__48unexpectE - _ZN30_INTERNAL_904b6c0c_4_k_cu_main4cuda3std6ranges3__45__cpo9iter_swapE)
_ZN30_INTERNAL_904b6c0c_4_k_cu_main4cuda3std6ranges3__45__cpo9iter_swapE:
	.zero		1
	.type		_ZN30_INTERNAL_904b6c0c_4_k_cu_main4cuda3std3__48unexpectE,@object
	.size		_ZN30_INTERNAL_904b6c0c_4_k_cu_main4cuda3std3__48unexpectE,(_ZN30_INTERNAL_904b6c0c_4_k_cu_main6thrust24THRUST_300001_SM_1000_NS8cuda_cub3parE - _ZN30_INTERNAL_904b6c0c_4_k_cu_main4cuda3std3__48unexpectE)
_ZN30_INTERNAL_904b6c0c_4_k_cu_main4cuda3std3__48unexpectE:
	.zero		1
	.type		_ZN30_INTERNAL_904b6c0c_4_k_cu_main6thrust24THRUST_300001_SM_1000_NS8cuda_cub3parE,@object
	.size		_ZN30_INTERNAL_904b6c0c_4_k_cu_main6thrust24THRUST_300001_SM_1000_NS8cuda_cub3parE,(.L_29 - _ZN30_INTERNAL_904b6c0c_4_k_cu_main6thrust24THRUST_300001_SM_1000_NS8cuda_cub3parE)
_ZN30_INTERNAL_904b6c0c_4_k_cu_main6thrust24THRUST_300001_SM_1000_NS8cuda_cub3parE:
	.zero		1
.L_29:


//--------------------- .nv.shared._ZN3cub18CUB_300001_SM_10006detail10radix_sort33DeviceRadixSortExclusiveSumKernelINS1_5radix10policy_hubIfNS0_8NullTypeEyE10Policy1000EyEEvPT0_ --------------------------
	.section	.nv.shared._ZN3cub18CUB_300001_SM_10006detail10radix_sort33DeviceRadixSortExclusiveSumKernelINS1_5radix10policy_hubIfNS0_8NullTypeEyE10Policy1000EyEEvPT0_,"aw",@nobits
	.sectionflags	@""
	.align	16
.nv.shared._ZN3cub18CUB_300001_SM_10006detail10radix_sort33DeviceRadixSortExclusiveSumKernelINS1_5radix10policy_hubIfNS0_8NullTypeEyE10Policy1000EyEEvPT0_:
	.zero		3360


//--------------------- .nv.shared._ZN3cub18CUB_300001_SM_10006detail10radix_sort30DeviceRadixSortHistogramKernelINS1_5radix10policy_hubIfNS0_8NullTypeEyE10Policy1000ELNS0_9SortOrderE0EfyNS1_21identity_decomposer_tEEEvPT2_PKT1_SB_iiT3_ --------------------------
	.section	.nv.shared._ZN3cub18CUB_300001_SM_10006detail10radix_sort30DeviceRadixSortHistogramKernelINS1_5radix10policy_hubIfNS0_8NullTypeEyE10Policy1000ELNS0_9SortOrderE0EfyNS1_21identity_decomposer_tEEEvPT2_PKT1_SB_iiT3_,"aw",@nobits
	.sectionflags	@""
	.align	4
.nv.shared._ZN3cub18CUB_300001_SM_10006detail10radix_sort30DeviceRadixSortHistogramKernelINS1_5radix10policy_hubIfNS0_8NullTypeEyE10Policy1000ELNS0_9SortOrderE0EfyNS1_21identity_decomposer_tEEEvPT2_PKT1_SB_iiT3_:
	.zero		5120


//--------------------- .nv.shared._ZN3cub18CUB_300001_SM_10006detail10radix_sort31DeviceRadixSortSingleTileKernelINS1_5radix10policy_hubIfNS0_8NullTypeEyE10Policy1000ELNS0_9SortOrderE0EfS6_yNS1_21identity_decomposer_tEEEvPKT1_PSB_PKT2_PSF_T3_iiT4_ --------------------------
	.section	.nv.shared._ZN3cub18CUB_300001_SM_10006detail10radix_sort31DeviceRadixSortSingleTileKernelINS1_5radix10policy_hubIfNS0_8NullTypeEyE10Policy1000ELNS0_9SortOrderE0EfS6_yNS1_21identity_decomposer_tEEEvPKT1_PSB_PKT2_PSF_T3_iiT4_,"aw",@nobits
	.sectionflags	@""
	.align	16
.nv.shared._ZN3cub18CUB_300001_SM_10006detail10radix_sort31DeviceRadixSortSingleTileKernelINS1_5radix10policy_hubIfNS0_8NullTypeEyE10Policy1000ELNS0_9SortOrderE0EfS6_yNS1_21identity_decomposer_tEEEvPKT1_PSB_PKT2_PSF_T3_iiT4_:
	.zero		34880


//--------------------- .nv.shared._ZN3cub18CUB_300001_SM_10006detail6reduce28DeviceReduceSingleTileKernelINS2_10policy_hubIfyN4cuda3std3__44plusIfEEE10Policy1000EPfSC_iS9_ffNS7_10__identityEEEvT0_T1_T2_T3_T4_T6_ --------------------------
	.section	.nv.shared._ZN3cub18CUB_300001_SM_10006detail6reduce28DeviceReduceSingleTileKernelINS2_10policy_hubIfyN4cuda3std3__44plusIfEEE10Policy1000EPfSC_iS9_ffNS7_10__identityEEEvT0_T1_T2_T3_T4_T6_,"aw",@nobits
	.sectionflags	@""
	.align	4
.nv.shared._ZN3cub18CUB_300001_SM_10006detail6reduce28DeviceReduceSingleTileKernelINS2_10policy_hubIfyN4cuda3std3__44plusIfEEE10Policy1000EPfSC_iS9_ffNS7_10__identityEEEvT0_T1_T2_T3_T4_T6_:
	.zero		1068


//--------------------- .nv.shared._ZN3cub18CUB_300001_SM_10006detail6reduce18DeviceReduceKernelINS2_10policy_hubIfyN4cuda3std3__44plusIfEEE10Policy1000EN6thrust24THRUST_300001_SM_1000_NS6detail15normal_iteratorINSD_10device_ptrIfEEEEyS9_fNS7_10__identityEEEvT0_PT3_T1_NS0_13GridEvenShareISN_EET2_T4_ --------------------------
	.section	.nv.shared._ZN3cub18CUB_300001_SM_10006detail6reduce18DeviceReduceKernelINS2_10policy_hubIfyN4cuda3std3__44plusIfEEE10Policy1000EN6thrust24THRUST_300001_SM_1000_NS6detail15normal_iteratorINSD_10device_ptrIfEEEEyS9_fNS7_10__identityEEEvT0_PT3_T1_NS0_13GridEvenShareISN_EET2_T4_,"aw",@nobits
	.sectionflags	@""
	.align	4
.nv.shared._ZN3cub18CUB_300001_SM_10006detail6reduce18DeviceReduceKernelINS2_10policy_hubIfyN4cuda3std3__44plusIfEEE10Policy1000EN6thrust24THRUST_300001_SM_1000_NS6detail15normal_iteratorINSD_10device_ptrIfEEEEyS9_fNS7_10__identityEEEvT0_PT3_T1_NS0_13GridEvenShareISN_EET2_T4_:
	.zero		1068


//--------------------- .nv.shared._ZN3cub18CUB_300001_SM_10006detail6reduce28DeviceReduceSingleTileKernelINS2_10policy_hubIfyN4cuda3std3__44plusIfEEE10Policy1000EN6thrust24THRUST_300001_SM_1000_NS6detail15normal_iteratorINSD_10device_ptrIfEEEEPfyS9_ffNS7_10__identityEEEvT0_T1_T2_T3_T4_T6_ --------------------------
	.section	.nv.shared._ZN3cub18CUB_300001_SM_10006detail6reduce28DeviceReduceSingleTileKernelINS2_10policy_hubIfyN4cuda3std3__44plusIfEEE10Policy1000EN6thrust24THRUST_300001_SM_1000_NS6detail15normal_iteratorINSD_10device_ptrIfEEEEPfyS9_ffNS7_10__identityEEEvT0_T1_T2_T3_T4_T6_,"aw",@nobits
	.sectionflags	@""
	.align	4
.nv.shared._ZN3cub18CUB_300001_SM_10006detail6reduce28DeviceReduceSingleTileKernelINS2_10policy_hubIfyN4cuda3std3__44plusIfEEE10Policy1000EN6thrust24THRUST_300001_SM_1000_NS6detail15normal_iteratorINSD_10device_ptrIfEEEEPfyS9_ffNS7_10__identityEEEvT0_T1_T2_T3_T4_T6_:
	.zero		1068


//--------------------- .nv.shared._ZN3cub18CUB_300001_SM_10006detail6reduce28DeviceReduceSingleTileKernelINS2_10policy_hubIfjN4cuda3std3__44plusIfEEE10Policy1000EPfSC_iS9_ffNS7_10__identityEEEvT0_T1_T2_T3_T4_T6_ --------------------------
	.section	.nv.shared._ZN3cub18CUB_300001_SM_10006detail6reduce28DeviceReduceSingleTileKernelINS2_10policy_hubIfjN4cuda3std3__44plusIfEEE10Policy1000EPfSC_iS9_ffNS7_10__identityEEEvT0_T1_T2_T3_T4_T6_,"aw",@nobits
	.sectionflags	@""
	.align	4
.nv.shared._ZN3cub18CUB_300001_SM_10006detail6reduce28DeviceReduceSingleTileKernelINS2_10policy_hubIfjN4cuda3std3__44plusIfEEE10Policy1000EPfSC_iS9_ffNS7_10__identityEEEvT0_T1_T2_T3_T4_T6_:
	.zero		1108


//--------------------- .nv.shared._ZN3cub18CUB_300001_SM_10006detail6reduce18DeviceReduceKernelINS2_10policy_hubIfjN4cuda3std3__44plusIfEEE10Policy1000EN6thrust24THRUST_300001_SM_1000_NS6detail15normal_iteratorINSD_10device_ptrIfEEEEjS9_fNS7_10__identityEEEvT0_PT3_T1_NS0_13GridEvenShareISN_EET2_T4_ --------------------------
	.section	.nv.shared._ZN3cub18CUB_300001_SM_10006detail6reduce18DeviceReduceKernelINS2_10policy_hubIfjN4cuda3std3__44plusIfEEE10Policy1000EN6thrust24THRUST_300001_SM_1000_NS6detail15normal_iteratorINSD_10device_ptrIfEEEEjS9_fNS7_10__identityEEEvT0_PT3_T1_NS0_13GridEvenShareISN_EET2_T4_,"aw",@nobits
	.sectionflags	@""
	.align	4
.nv.shared._ZN3cub18CUB_300001_SM_10006detail6reduce18DeviceReduceKernelINS2_10policy_hubIfjN4cuda3std3__44plusIfEEE10Policy1000EN6thrust24THRUST_300001_SM_1000_NS6detail15normal_iteratorINSD_10device_ptrIfEEEEjS9_fNS7_10__identityEEEvT0_PT3_T1_NS0_13GridEvenShareISN_EET2_T4_:
	.zero		1108


//--------------------- .nv.shared._ZN3cub18CUB_300001_SM_10006detail6reduce28DeviceReduceSingleTileKernelINS2_10policy_hubIfjN4cuda3std3__44plusIfEEE10Policy1000EN6thrust24THRUST_300001_SM_1000_NS6detail15normal_iteratorINSD_10device_ptrIfEEEEPfjS9_ffNS7_10__identityEEEvT0_T1_T2_T3_T4_T6_ --------------------------
	.section	.nv.shared._ZN3cub18CUB_300001_SM_10006detail6reduce28DeviceReduceSingleTileKernelINS2_10policy_hubIfjN4cuda3std3__44plusIfEEE10Policy1000EN6thrust24THRUST_300001_SM_1000_NS6detail15normal_iteratorINSD_10device_ptrIfEEEEPfjS9_ffNS7_10__identityEEEvT0_T1_T2_T3_T4_T6_,"aw",@nobits
	.sectionflags	@""
	.align	4
.nv.shared._ZN3cub18CUB_300001_SM_10006detail6reduce28DeviceReduceSingleTileKernelINS2_10policy_hubIfjN4cuda3std3__44plusIfEEE10Policy1000EN6thrust24THRUST_300001_SM_1000_NS6detail15normal_iteratorINSD_10device_ptrIfEEEEPfjS9_ffNS7_10__identityEEEvT0_T1_T2_T3_T4_T6_:
	.zero		1108


//--------------------- .nv.constant0._ZN3cub18CUB_300001_SM_10006detail10radix_sort29DeviceRadixSortOnesweepKernelINS1_5radix10policy_hubIfNS0_8NullTypeEyE10Policy1000ELNS0_9SortOrderE0EfS6_yiiNS1_21identity_decomposer_tEEEvPT5_SC_PT3_PKSD_PT1_PKSH_PT2_PKSL_T4_iiT6_ --------------------------
	.section	.nv.constant0._ZN3cub18CUB_300001_SM_10006detail10radix_sort29DeviceRadixSortOnesweepKernelINS1_5radix10policy_hubIfNS0_8NullTypeEyE10Policy1000ELNS0_9SortOrderE0EfS6_yiiNS1_21identity_decomposer_tEEEvPT5_SC_PT3_PKSD_PT1_PKSH_PT2_PKSL_T4_iiT6_,"a",@progbits
	.sectionflags	@""
	.align	4
.nv.constant0._ZN3cub18CUB_300001_SM_10006detail10radix_sort29DeviceRadixSortOnesweepKernelINS1_5radix10policy_hubIfNS0_8NullTypeEyE10Policy1000ELNS0_9SortOrderE0EfS6_yiiNS1_21identity_decomposer_tEEEvPT5_SC_PT3_PKSD_PT1_PKSH_PT2_PKSL_T4_iiT6_:
	.zero		973


//--------------------- .nv.constant0._ZN3cub18CUB_300001_SM_10006detail10radix_sort33DeviceRadixSortExclusiveSumKernelINS1_5radix10policy_hubIfNS0_8NullTypeEyE10Policy1000EyEEvPT0_ --------------------------
	.section	.nv.constant0._ZN3cub18CUB_300001_SM_10006detail10radix_sort33DeviceRadixSortExclusiveSumKernelINS1_5radix10policy_hubIfNS0_8NullTypeEyE10Policy1000EyEEvPT0_,"a",@progbits
	.sectionflags	@""
	.align	4
.nv.constant0._ZN3cub18CUB_300001_SM_10006detail10radix_sort33DeviceRadixSortExclusiveSumKernelINS1_5radix10policy_hubIfNS0_8NullTypeEyE10Policy1000EyEEvPT0_:
	.zero		904


//--------------------- .nv.constant0._ZN3cub18CUB_300001_SM_10006detail10radix_sort30DeviceRadixSortHistogramKernelINS1_5radix10policy_hubIfNS0_8NullTypeEyE10Policy1000ELNS0_9SortOrderE0EfyNS1_21identity_decomposer_tEEEvPT2_PKT1_SB_iiT3_ --------------------------
	.section	.nv.constant0._ZN3cub18CUB_300001_SM_10006detail10radix_sort30DeviceRadixSortHistogramKernelINS1_5radix10policy_hubIfNS0_8NullTypeEyE10Policy1000ELNS0_9SortOrderE0EfyNS1_21identity_decomposer_tEEEvPT2_PKT1_SB_iiT3_,"a",@progbits
	.sectionflags	@""
	.align	4
.nv.constant0._ZN3cub18CUB_300001_SM_10006detail10radix_sort30DeviceRadixSortHistogramKernelINS1_5radix10policy_hubIfNS0_8NullTypeEyE10Policy1000ELNS0_9SortOrderE0EfyNS1_21identity_decomposer_tEEEvPT2_PKT1_SB_iiT3_:
	.zero		929


//--------------------- .nv.constant0._ZN3cub18CUB_300001_SM_10006detail10radix_sort31DeviceRadixSortSingleTileKernelINS1_5radix10policy_hubIfNS0_8NullTypeEyE10Policy1000ELNS0_9SortOrderE0EfS6_yNS1_21identity_decomposer_tEEEvPKT1_PSB_PKT2_PSF_T3_iiT4_ --------------------------
	.section	.nv.constant0._ZN3cub18CUB_300001_SM_10006detail10radix_sort31DeviceRadixSortSingleTileKernelINS1_5radix10policy_hubIfNS0_8NullTypeEyE10Policy1000ELNS0_9SortOrderE0EfS6_yNS1_21identity_decomposer_tEEEvPKT1_PSB_PKT2_PSF_T3_iiT4_,"a",@progbits
	.sectionflags	@""
	.align	4
.nv.constant0._ZN3cub18CUB_300001_SM_10006detail10radix_sort31DeviceRadixSortSingleTileKernelINS1_5radix10policy_hubIfNS0_8NullTypeEyE10Policy1000ELNS0_9SortOrderE0EfS6_yNS1_21identity_decomposer_tEEEvPKT1_PSB_PKT2_PSF_T3_iiT4_:
	.zero		945


//--------------------- .nv.constant0._ZN3cub18CUB_300001_SM_10006detail6reduce28DeviceReduceSingleTileKernelINS2_10policy_hubIfyN4cuda3std3__44plusIfEEE10Policy1000EPfSC_iS9_ffNS7_10__identityEEEvT0_T1_T2_T3_T4_T6_ --------------------------
	.section	.nv.constant0._ZN3cub18CUB_300001_SM_10006detail6reduce28DeviceReduceSingleTileKernelINS2_10policy_hubIfyN4cuda3std3__44plusIfEEE10Policy1000EPfSC_iS9_ffNS7_10__identityEEEvT0_T1_T2_T3_T4_T6_,"a",@progbits
	.sectionflags	@""
	.align	4
.nv.constant0._ZN3cub18CUB_300001_SM_10006detail6reduce28DeviceReduceSingleTileKernelINS2_10policy_hubIfyN4cuda3std3__44plusIfEEE10Policy1000EPfSC_iS9_ffNS7_10__identityEEEvT0_T1_T2_T3_T4_T6_:
	.zero		925


//--------------------- .nv.constant0._ZN3cub18CUB_300001_SM_10006detail6reduce18DeviceReduceKernelINS2_10policy_hubIfyN4cuda3std3__44plusIfEEE10Policy1000EN6thrust24THRUST_300001_SM_1000_NS6detail15normal_iteratorINSD_10device_ptrIfEEEEyS9_fNS7_10__identityEEEvT0_PT3_T1_NS0_13GridEvenShareISN_EET2_T4_ --------------------------
	.section	.nv.constant0._ZN3cub18CUB_300001_SM_10006detail6reduce18DeviceReduceKernelINS2_10policy_hubIfyN4cuda3std3__44plusIfEEE10Policy1000EN6thrust24THRUST_300001_SM_1000_NS6detail15normal_iteratorINSD_10device_ptrIfEEEEyS9_fNS7_10__identityEEEvT0_PT3_T1_NS0_13GridEvenShareISN_EET2_T4_,"a",@progbits
	.sectionflags	@""
	.align	4
.nv.constant0._ZN3cub18CUB_300001_SM_10006detail6reduce18DeviceReduceKernelINS2_10policy_hubIfyN4cuda3std3__44plusIfEEE10Policy1000EN6thrust24THRUST_300001_SM_1000_NS6detail15normal_iteratorINSD_10device_ptrIfEEEEyS9_fNS7_10__identityEEEvT0_PT3_T1_NS0_13GridEvenShareISN_EET2_T4_:
	.zero		994


//--------------------- .nv.constant0._ZN3cub18CUB_300001_SM_10006detail6reduce28DeviceReduceSingleTileKernelINS2_10policy_hubIfyN4cuda3std3__44plusIfEEE10Policy1000EN6thrust24THRUST_300001_SM_1000_NS6detail15normal_iteratorINSD_10device_ptrIfEEEEPfyS9_ffNS7_10__identityEEEvT0_T1_T2_T3_T4_T6_ --------------------------
	.section	.nv.constant0._ZN3cub18CUB_300001_SM_10006detail6reduce28DeviceReduceSingleTileKernelINS2_10policy_hubIfyN4cuda3std3__44plusIfEEE10Policy1000EN6thrust24THRUST_300001_SM_1000_NS6detail15normal_iteratorINSD_10device_ptrIfEEEEPfyS9_ffNS7_10__identityEEEvT0_T1_T2_T3_T4_T6_,"a",@progbits
	.sectionflags	@""
	.align	4
.nv.constant0._ZN3cub18CUB_300001_SM_10006detail6reduce28DeviceReduceSingleTileKernelINS2_10policy_hubIfyN4cuda3std3__44plusIfEEE10Policy1000EN6thrust24THRUST_300001_SM_1000_NS6detail15normal_iteratorINSD_10device_ptrIfEEEEPfyS9_ffNS7_10__identityEEEvT0_T1_T2_T3_T4_T6_:
	.zero		929


//--------------------- .nv.constant0._ZN3cub18CUB_300001_SM_10006detail6reduce28DeviceReduceSingleTileKernelINS2_10policy_hubIfjN4cuda3std3__44plusIfEEE10Policy1000EPfSC_iS9_ffNS7_10__identityEEEvT0_T1_T2_T3_T4_T6_ --------------------------
	.section	.nv.constant0._ZN3cub18CUB_300001_SM_10006detail6reduce28DeviceReduceSingleTileKernelINS2_10policy_hubIfjN4cuda3std3__44plusIfEEE10Policy1000EPfSC_iS9_ffNS7_10__identityEEEvT0_T1_T2_T3_T4_T6_,"a",@progbits
	.sectionflags	@""
	.align	4
.nv.constant0._ZN3cub18CUB_300001_SM_10006detail6reduce28DeviceReduceSingleTileKernelINS2_10policy_hubIfjN4cuda3std3__44plusIfEEE10Policy1000EPfSC_iS9_ffNS7_10__identityEEEvT0_T1_T2_T3_T4_T6_:
	.zero		925


//--------------------- .nv.constant0._ZN3cub18CUB_300001_SM_10006detail6reduce18DeviceReduceKernelINS2_10policy_hubIfjN4cuda3std3__44plusIfEEE10Policy1000EN6thrust24THRUST_300001_SM_1000_NS6detail15normal_iteratorINSD_10device_ptrIfEEEEjS9_fNS7_10__identityEEEvT0_PT3_T1_NS0_13GridEvenShareISN_EET2_T4_ --------------------------
	.section	.nv.constant0._ZN3cub18CUB_300001_SM_10006detail6reduce18DeviceReduceKernelINS2_10policy_hubIfjN4cuda3std3__44plusIfEEE10Policy1000EN6thrust24THRUST_300001_SM_1000_NS6detail15normal_iteratorINSD_10device_ptrIfEEEEjS9_fNS7_10__identityEEEvT0_PT3_T1_NS0_13GridEvenShareISN_EET2_T4_,"a",@progbits
	.sectionflags	@""
	.align	4
.nv.constant0._ZN3cub18CUB_300001_SM_10006detail6reduce18DeviceReduceKernelINS2_10policy_hubIfjN4cuda3std3__44plusIfEEE10Policy1000EN6thrust24THRUST_300001_SM_1000_NS6detail15normal_iteratorINSD_10device_ptrIfEEEEjS9_fNS7_10__identityEEEvT0_PT3_T1_NS0_13GridEvenShareISN_EET2_T4_:
	.zero		958


//--------------------- .nv.constant0._ZN3cub18CUB_300001_SM_10006detail6reduce28DeviceReduceSingleTileKernelINS2_10policy_hubIfjN4cuda3std3__44plusIfEEE10Policy1000EN6thrust24THRUST_300001_SM_1000_NS6detail15normal_iteratorINSD_10device_ptrIfEEEEPfjS9_ffNS7_10__identityEEEvT0_T1_T2_T3_T4_T6_ --------------------------
	.section	.nv.constant0._ZN3cub18CUB_300001_SM_10006detail6reduce28DeviceReduceSingleTileKernelINS2_10policy_hubIfjN4cuda3std3__44plusIfEEE10Policy1000EN6thrust24THRUST_300001_SM_1000_NS6detail15normal_iteratorINSD_10device_ptrIfEEEEPfjS9_ffNS7_10__identityEEEvT0_T1_T2_T3_T4_T6_,"a",@progbits
	.sectionflags	@""
	.align	4
.nv.constant0._ZN3cub18CUB_300001_SM_10006detail6reduce28DeviceReduceSingleTileKernelINS2_10policy_hubIfjN4cuda3std3__44plusIfEEE10Policy1000EN6thrust24THRUST_300001_SM_1000_NS6detail15normal_iteratorINSD_10device_ptrIfEEEEPfjS9_ffNS7_10__identityEEEvT0_T1_T2_T3_T4_T6_:
	.zero		925


//--------------------- .nv.constant0._ZN3cub18CUB_300001_SM_10006detail9transform16transform_kernelINS2_10policy_hubILb1EN4cuda3std3__45tupleIJN6thrust24THRUST_300001_SM_1000_NS6detail15normal_iteratorINSA_10device_ptrIfEEEEEEEE10policy1000El14square_functorSF_JPfEEEvT0_iT1_T2_DpNS2_10kernel_argIT3_EE --------------------------
	.section	.nv.constant0._ZN3cub18CUB_300001_SM_10006detail9transform16transform_kernelINS2_10policy_hubILb1EN4cuda3std3__45tupleIJN6thrust24THRUST_300001_SM_1000_NS6detail15normal_iteratorINSA_10device_ptrIfEEEEEEEE10policy1000El14square_functorSF_JPfEEEvT0_iT1_T2_DpNS2_10kernel_argIT3_EE,"a",@progbits
	.sectionflags	@""
	.align	4
.nv.constant0._ZN3cub18CUB_300001_SM_10006detail9transform16transform_kernelINS2_10policy_hubILb1EN4cuda3std3__45tupleIJN6thrust24THRUST_300001_SM_1000_NS6detail15normal_iteratorINSA_10device_ptrIfEEEEEEEE10policy1000El14square_functorSF_JPfEEEvT0_iT1_T2_DpNS2_10kernel_argIT3_EE:
	.zero		936


//--------------------- .nv.constant0._ZN3cub18CUB_300001_SM_10006detail9transform16transform_kernelINS2_10policy_hubILb1EN4cuda3std3__45tupleIJN6thrust24THRUST_300001_SM_1000_NS6detail15normal_iteratorINSA_10device_ptrIfEEEEEEEE10policy1000Ei14square_functorSF_JPfEEEvT0_iT1_T2_DpNS2_10kernel_argIT3_EE --------------------------
	.section	.nv.constant0._ZN3cub18CUB_300001_SM_10006detail9transform16transform_kernelINS2_10policy_hubILb1EN4cuda3std3__45tupleIJN6thrust24THRUST_300001_SM_1000_NS6detail15normal_iteratorINSA_10device_ptrIfEEEEEEEE10policy1000Ei14square_functorSF_JPfEEEvT0_iT1_T2_DpNS2_10kernel_argIT3_EE,"a",@progbits
	.sectionflags	@""
	.align	4
.nv.constant0._ZN3cub18CUB_300001_SM_10006detail9transform16transform_kernelINS2_10policy_hubILb1EN4cuda3std3__45tupleIJN6thrust24THRUST_300001_SM_1000_NS6detail15normal_iteratorINSA_10device_ptrIfEEEEEEEE10policy1000Ei14square_functorSF_JPfEEEvT0_iT1_T2_DpNS2_10kernel_argIT3_EE:
	.zero		936


//--------------------- .nv.constant0._ZN3cub18CUB_300001_SM_10006detail11EmptyKernelIvEEvv --------------------------
	.section	.nv.constant0._ZN3cub18CUB_300001_SM_10006detail11EmptyKernelIvEEvv,"a",@progbits
	.sectionflags	@""
	.align	4
.nv.constant0._ZN3cub18CUB_300001_SM_10006detail11EmptyKernelIvEEvv:
	.zero		896


//--------------------- SYMBOLS --------------------------

	.type		.nv.reservedSmem.offset0,@object
	.size		.nv.reservedSmem.offset0,0x4
	.type		.nv.reservedSmem.cap,@object
	.size		.nv.reservedSmem.cap,0x4
